//
// Generated by NVIDIA NVVM Compiler
//
// Compiler Build ID: CL-36424714
// Cuda compilation tools, release 13.0, V13.0.88
// Based on NVVM 20.0.0
//

.version 9.0
.target sm_100
.address_size 64

	// .globl	_Z21EvaluateMmatrixKerneliiiPdS_

.visible .entry _Z21EvaluateMmatrixKerneliiiPdS_(
	.param .u32 _Z21EvaluateMmatrixKerneliiiPdS__param_0,
	.param .u32 _Z21EvaluateMmatrixKerneliiiPdS__param_1,
	.param .u32 _Z21EvaluateMmatrixKerneliiiPdS__param_2,
	.param .u64 .ptr .align 1 _Z21EvaluateMmatrixKerneliiiPdS__param_3,
	.param .u64 .ptr .align 1 _Z21EvaluateMmatrixKerneliiiPdS__param_4
)
{
	.reg .pred 	%p<3>;
	.reg .b32 	%r<20>;
	.reg .b64 	%rd<12>;
	.reg .b64 	%fd<3>;

	ld.param.u32 	%r4, [_Z21EvaluateMmatrixKerneliiiPdS__param_0];
	ld.param.u32 	%r5, [_Z21EvaluateMmatrixKerneliiiPdS__param_1];
	ld.param.u32 	%r3, [_Z21EvaluateMmatrixKerneliiiPdS__param_2];
	ld.param.u64 	%rd2, [_Z21EvaluateMmatrixKerneliiiPdS__param_3];
	ld.param.u64 	%rd3, [_Z21EvaluateMmatrixKerneliiiPdS__param_4];
	cvta.to.global.u64 	%rd1, %rd3;
	mov.u32 	%r6, %ctaid.x;
	mov.u32 	%r7, %ntid.x;
	mov.u32 	%r8, %tid.x;
	mov.u32 	%r9, %ctaid.y;
	mov.u32 	%r10, %ntid.y;
	mov.u32 	%r11, %tid.y;
	mad.lo.s32 	%r12, %r9, %r10, %r11;
	mov.u32 	%r13, %nctaid.x;
	mad.lo.s32 	%r14, %r12, %r13, %r6;
	mad.lo.s32 	%r1, %r14, %r7, %r8;
	mul.lo.s32 	%r2, %r5, %r4;
	setp.ge.s32 	%p1, %r1, %r2;
	@%p1 bra 	$L__BB0_4;
	add.s32 	%r15, %r3, -1;
	shr.u32 	%r16, %r15, 31;
	add.s32 	%r17, %r15, %r16;
	shr.s32 	%r18, %r17, 1;
	cvta.to.global.u64 	%rd4, %rd2;
	mad.lo.s32 	%r19, %r2, %r18, %r1;
	mul.wide.s32 	%rd5, %r19, 8;
	add.s64 	%rd6, %rd4, %rd5;
	ld.global.f64 	%fd1, [%rd6];
	setp.eq.f64 	%p2, %fd1, 0d0000000000000000;
	@%p2 bra 	$L__BB0_3;
	rcp.rn.f64 	%fd2, %fd1;
	mul.wide.s32 	%rd10, %r1, 8;
	add.s64 	%rd11, %rd1, %rd10;
	st.global.f64 	[%rd11], %fd2;
	bra.uni 	$L__BB0_4;
$L__BB0_3:
	mul.wide.s32 	%rd7, %r1, 8;
	add.s64 	%rd8, %rd1, %rd7;
	mov.b64 	%rd9, 0;
	st.global.u64 	[%rd8], %rd9;
$L__BB0_4:
	ret;

}
	// .globl	_Z29AssemblyStiffnessMatrixKerneliiiiiiPiPdS0_S0_S_i
.visible .entry _Z29AssemblyStiffnessMatrixKerneliiiiiiPiPdS0_S0_S_i(
	.param .u32 _Z29AssemblyStiffnessMatrixKerneliiiiiiPiPdS0_S0_S_i_param_0,
	.param .u32 _Z29AssemblyStiffnessMatrixKerneliiiiiiPiPdS0_S0_S_i_param_1,
	.param .u32 _Z29AssemblyStiffnessMatrixKerneliiiiiiPiPdS0_S0_S_i_param_2,
	.param .u32 _Z29AssemblyStiffnessMatrixKerneliiiiiiPiPdS0_S0_S_i_param_3,
	.param .u32 _Z29AssemblyStiffnessMatrixKerneliiiiiiPiPdS0_S0_S_i_param_4,
	.param .u32 _Z29AssemblyStiffnessMatrixKerneliiiiiiPiPdS0_S0_S_i_param_5,
	.param .u64 .ptr .align 1 _Z29AssemblyStiffnessMatrixKerneliiiiiiPiPdS0_S0_S_i_param_6,
	.param .u64 .ptr .align 1 _Z29AssemblyStiffnessMatrixKerneliiiiiiPiPdS0_S0_S_i_param_7,
	.param .u64 .ptr .align 1 _Z29AssemblyStiffnessMatrixKerneliiiiiiPiPdS0_S0_S_i_param_8,
	.param .u64 .ptr .align 1 _Z29AssemblyStiffnessMatrixKerneliiiiiiPiPdS0_S0_S_i_param_9,
	.param .u64 .ptr .align 1 _Z29AssemblyStiffnessMatrixKerneliiiiiiPiPdS0_S0_S_i_param_10,
	.param .u32 _Z29AssemblyStiffnessMatrixKerneliiiiiiPiPdS0_S0_S_i_param_11
)
{
	.local .align 16 .b8 	__local_depot1[7312];
	.reg .b64 	%SP;
	.reg .b64 	%SPL;
	.reg .pred 	%p<89>;
	.reg .b32 	%r<370>;
	.reg .b64 	%rd<253>;
	.reg .b64 	%fd<830>;

	mov.u64 	%SPL, __local_depot1;
	ld.param.u32 	%r204, [_Z29AssemblyStiffnessMatrixKerneliiiiiiPiPdS0_S0_S_i_param_1];
	ld.param.u32 	%r207, [_Z29AssemblyStiffnessMatrixKerneliiiiiiPiPdS0_S0_S_i_param_2];
	ld.param.u32 	%r205, [_Z29AssemblyStiffnessMatrixKerneliiiiiiPiPdS0_S0_S_i_param_3];
	ld.param.u32 	%r206, [_Z29AssemblyStiffnessMatrixKerneliiiiiiPiPdS0_S0_S_i_param_5];
	ld.param.u64 	%rd20, [_Z29AssemblyStiffnessMatrixKerneliiiiiiPiPdS0_S0_S_i_param_6];
	ld.param.u64 	%rd21, [_Z29AssemblyStiffnessMatrixKerneliiiiiiPiPdS0_S0_S_i_param_7];
	ld.param.u64 	%rd22, [_Z29AssemblyStiffnessMatrixKerneliiiiiiPiPdS0_S0_S_i_param_8];
	ld.param.u32 	%r208, [_Z29AssemblyStiffnessMatrixKerneliiiiiiPiPdS0_S0_S_i_param_11];
	add.u64 	%rd1, %SPL, 0;
	add.u64 	%rd2, %SPL, 1152;
	add.u64 	%rd3, %SPL, 1168;
	add.u64 	%rd4, %SPL, 1552;
	add.u64 	%rd5, %SPL, 2704;
	shr.u32 	%r209, %r208, 31;
	add.s32 	%r210, %r208, %r209;
	shr.s32 	%r1, %r210, 1;
	mov.u32 	%r211, %ctaid.x;
	mov.u32 	%r212, %ntid.x;
	mov.u32 	%r213, %tid.x;
	mov.u32 	%r214, %ctaid.y;
	mov.u32 	%r215, %ntid.y;
	mov.u32 	%r216, %tid.y;
	mad.lo.s32 	%r217, %r214, %r215, %r216;
	mov.u32 	%r218, %nctaid.x;
	mad.lo.s32 	%r219, %r217, %r218, %r211;
	mad.lo.s32 	%r2, %r219, %r212, %r213;
	setp.ge.s32 	%p4, %r2, %r207;
	@%p4 bra 	$L__BB1_62;
	ld.param.u32 	%r293, [_Z29AssemblyStiffnessMatrixKerneliiiiiiPiPdS0_S0_S_i_param_0];
	add.u64 	%rd32, %SPL, 1264;
	cvta.to.global.u64 	%rd33, %rd20;
	cvta.to.global.u64 	%rd34, %rd22;
	cvta.to.global.u64 	%rd35, %rd21;
	add.s32 	%r220, %r2, %r205;
	shl.b32 	%r221, %r293, 1;
	mad.lo.s32 	%r222, %r204, 3, %r220;
	mul.wide.s32 	%rd36, %r222, 4;
	add.s64 	%rd37, %rd33, %rd36;
	ld.global.u32 	%r223, [%rd37];
	mul.wide.s32 	%rd38, %r223, 8;
	add.s64 	%rd39, %rd35, %rd38;
	ld.global.f64 	%fd1, [%rd39+-8];
	mul.wide.s32 	%rd40, %r293, 8;
	add.s64 	%rd41, %rd39, %rd40;
	ld.global.f64 	%fd2, [%rd41+-8];
	mul.wide.s32 	%rd42, %r221, 8;
	add.s64 	%rd43, %rd39, %rd42;
	ld.global.f64 	%fd3, [%rd43+-8];
	mul.lo.s32 	%r224, %r223, 3;
	add.s32 	%r3, %r224, -3;
	add.s32 	%r4, %r224, -2;
	add.s32 	%r5, %r224, -1;
	mul.wide.s32 	%rd44, %r204, 4;
	add.s64 	%rd45, %rd37, %rd44;
	ld.global.u32 	%r225, [%rd45];
	mul.wide.s32 	%rd46, %r225, 8;
	add.s64 	%rd47, %rd35, %rd46;
	ld.global.f64 	%fd4, [%rd47+-8];
	add.s64 	%rd48, %rd47, %rd40;
	ld.global.f64 	%fd5, [%rd48+-8];
	add.s64 	%rd49, %rd47, %rd42;
	ld.global.f64 	%fd6, [%rd49+-8];
	mul.lo.s32 	%r226, %r225, 3;
	add.s32 	%r6, %r226, -3;
	st.local.v4.u32 	[%rd3], {%r3, %r4, %r5, %r6};
	add.s32 	%r7, %r226, -2;
	add.s32 	%r8, %r226, -1;
	add.s64 	%rd50, %rd45, %rd44;
	ld.global.u32 	%r227, [%rd50];
	mul.wide.s32 	%rd51, %r227, 8;
	add.s64 	%rd52, %rd35, %rd51;
	ld.global.f64 	%fd7, [%rd52+-8];
	add.s64 	%rd53, %rd52, %rd40;
	ld.global.f64 	%fd8, [%rd53+-8];
	add.s64 	%rd54, %rd52, %rd42;
	ld.global.f64 	%fd9, [%rd54+-8];
	mul.lo.s32 	%r228, %r227, 3;
	add.s32 	%r9, %r228, -3;
	add.s32 	%r10, %r228, -2;
	st.local.v4.u32 	[%rd3+16], {%r7, %r8, %r9, %r10};
	add.s32 	%r11, %r228, -1;
	add.s64 	%rd55, %rd50, %rd44;
	ld.global.u32 	%r229, [%rd55];
	mul.wide.s32 	%rd56, %r229, 8;
	add.s64 	%rd57, %rd35, %rd56;
	ld.global.f64 	%fd10, [%rd57+-8];
	add.s64 	%rd58, %rd57, %rd40;
	ld.global.f64 	%fd11, [%rd58+-8];
	add.s64 	%rd59, %rd57, %rd42;
	ld.global.f64 	%fd12, [%rd59+-8];
	mul.lo.s32 	%r230, %r229, 3;
	add.s32 	%r12, %r230, -3;
	add.s32 	%r13, %r230, -2;
	add.s32 	%r14, %r230, -1;
	st.local.v4.u32 	[%rd3+32], {%r11, %r12, %r13, %r14};
	add.s64 	%rd60, %rd55, %rd44;
	ld.global.u32 	%r231, [%rd60];
	mul.wide.s32 	%rd61, %r231, 8;
	add.s64 	%rd62, %rd35, %rd61;
	ld.global.f64 	%fd13, [%rd62+-8];
	add.s64 	%rd63, %rd62, %rd40;
	ld.global.f64 	%fd14, [%rd63+-8];
	add.s64 	%rd64, %rd62, %rd42;
	ld.global.f64 	%fd15, [%rd64+-8];
	mul.lo.s32 	%r232, %r231, 3;
	add.s32 	%r15, %r232, -3;
	add.s32 	%r16, %r232, -2;
	add.s32 	%r17, %r232, -1;
	add.s64 	%rd65, %rd60, %rd44;
	ld.global.u32 	%r233, [%rd65];
	mul.wide.s32 	%rd66, %r233, 8;
	add.s64 	%rd67, %rd35, %rd66;
	ld.global.f64 	%fd16, [%rd67+-8];
	add.s64 	%rd68, %rd67, %rd40;
	ld.global.f64 	%fd17, [%rd68+-8];
	add.s64 	%rd69, %rd67, %rd42;
	ld.global.f64 	%fd18, [%rd69+-8];
	mul.lo.s32 	%r234, %r233, 3;
	add.s32 	%r18, %r234, -3;
	st.local.v4.u32 	[%rd3+48], {%r15, %r16, %r17, %r18};
	add.s32 	%r19, %r234, -2;
	add.s32 	%r20, %r234, -1;
	add.s64 	%rd70, %rd65, %rd44;
	ld.global.u32 	%r235, [%rd70];
	mul.wide.s32 	%rd71, %r235, 8;
	add.s64 	%rd72, %rd35, %rd71;
	ld.global.f64 	%fd19, [%rd72+-8];
	add.s64 	%rd73, %rd72, %rd40;
	ld.global.f64 	%fd20, [%rd73+-8];
	add.s64 	%rd74, %rd72, %rd42;
	ld.global.f64 	%fd21, [%rd74+-8];
	mul.lo.s32 	%r236, %r235, 3;
	add.s32 	%r21, %r236, -3;
	add.s32 	%r22, %r236, -2;
	st.local.v4.u32 	[%rd3+64], {%r19, %r20, %r21, %r22};
	add.s32 	%r23, %r236, -1;
	add.s64 	%rd75, %rd70, %rd44;
	ld.global.u32 	%r237, [%rd75];
	mul.wide.s32 	%rd76, %r237, 8;
	add.s64 	%rd77, %rd35, %rd76;
	ld.global.f64 	%fd22, [%rd77+-8];
	add.s64 	%rd78, %rd77, %rd40;
	ld.global.f64 	%fd23, [%rd78+-8];
	add.s64 	%rd79, %rd77, %rd42;
	ld.global.f64 	%fd24, [%rd79+-8];
	mul.lo.s32 	%r238, %r237, 3;
	add.s32 	%r24, %r238, -3;
	add.s32 	%r25, %r238, -2;
	add.s32 	%r26, %r238, -1;
	st.local.v4.u32 	[%rd3+80], {%r23, %r24, %r25, %r26};
	mov.f64 	%fd203, 0d0000000000000000;
	st.local.v2.f64 	[%rd5], {%fd203, %fd203};
	st.local.v2.f64 	[%rd5+16], {%fd203, %fd203};
	st.local.v2.f64 	[%rd5+32], {%fd203, %fd203};
	st.local.v2.f64 	[%rd5+48], {%fd203, %fd203};
	st.local.v2.f64 	[%rd5+64], {%fd203, %fd203};
	st.local.v2.f64 	[%rd5+80], {%fd203, %fd203};
	st.local.v2.f64 	[%rd5+96], {%fd203, %fd203};
	st.local.v2.f64 	[%rd5+112], {%fd203, %fd203};
	st.local.v2.f64 	[%rd5+128], {%fd203, %fd203};
	st.local.v2.f64 	[%rd5+144], {%fd203, %fd203};
	st.local.v2.f64 	[%rd5+160], {%fd203, %fd203};
	st.local.v2.f64 	[%rd5+176], {%fd203, %fd203};
	st.local.v2.f64 	[%rd5+192], {%fd203, %fd203};
	st.local.v2.f64 	[%rd5+208], {%fd203, %fd203};
	st.local.v2.f64 	[%rd5+224], {%fd203, %fd203};
	st.local.v2.f64 	[%rd5+240], {%fd203, %fd203};
	st.local.v2.f64 	[%rd5+256], {%fd203, %fd203};
	st.local.v2.f64 	[%rd5+272], {%fd203, %fd203};
	st.local.v2.f64 	[%rd5+288], {%fd203, %fd203};
	st.local.v2.f64 	[%rd5+304], {%fd203, %fd203};
	st.local.v2.f64 	[%rd5+320], {%fd203, %fd203};
	st.local.v2.f64 	[%rd5+336], {%fd203, %fd203};
	st.local.v2.f64 	[%rd5+352], {%fd203, %fd203};
	st.local.v2.f64 	[%rd5+368], {%fd203, %fd203};
	st.local.v2.f64 	[%rd5+384], {%fd203, %fd203};
	st.local.v2.f64 	[%rd5+400], {%fd203, %fd203};
	st.local.v2.f64 	[%rd5+416], {%fd203, %fd203};
	st.local.v2.f64 	[%rd5+432], {%fd203, %fd203};
	st.local.v2.f64 	[%rd5+448], {%fd203, %fd203};
	st.local.v2.f64 	[%rd5+464], {%fd203, %fd203};
	st.local.v2.f64 	[%rd5+480], {%fd203, %fd203};
	st.local.v2.f64 	[%rd5+496], {%fd203, %fd203};
	st.local.v2.f64 	[%rd5+512], {%fd203, %fd203};
	st.local.v2.f64 	[%rd5+528], {%fd203, %fd203};
	st.local.v2.f64 	[%rd5+544], {%fd203, %fd203};
	st.local.v2.f64 	[%rd5+560], {%fd203, %fd203};
	st.local.v2.f64 	[%rd5+576], {%fd203, %fd203};
	st.local.v2.f64 	[%rd5+592], {%fd203, %fd203};
	st.local.v2.f64 	[%rd5+608], {%fd203, %fd203};
	st.local.v2.f64 	[%rd5+624], {%fd203, %fd203};
	st.local.v2.f64 	[%rd5+640], {%fd203, %fd203};
	st.local.v2.f64 	[%rd5+656], {%fd203, %fd203};
	st.local.v2.f64 	[%rd5+672], {%fd203, %fd203};
	st.local.v2.f64 	[%rd5+688], {%fd203, %fd203};
	st.local.v2.f64 	[%rd5+704], {%fd203, %fd203};
	st.local.v2.f64 	[%rd5+720], {%fd203, %fd203};
	st.local.v2.f64 	[%rd5+736], {%fd203, %fd203};
	st.local.v2.f64 	[%rd5+752], {%fd203, %fd203};
	st.local.v2.f64 	[%rd5+768], {%fd203, %fd203};
	st.local.v2.f64 	[%rd5+784], {%fd203, %fd203};
	st.local.v2.f64 	[%rd5+800], {%fd203, %fd203};
	st.local.v2.f64 	[%rd5+816], {%fd203, %fd203};
	st.local.v2.f64 	[%rd5+832], {%fd203, %fd203};
	st.local.v2.f64 	[%rd5+848], {%fd203, %fd203};
	st.local.v2.f64 	[%rd5+864], {%fd203, %fd203};
	st.local.v2.f64 	[%rd5+880], {%fd203, %fd203};
	st.local.v2.f64 	[%rd5+896], {%fd203, %fd203};
	st.local.v2.f64 	[%rd5+912], {%fd203, %fd203};
	st.local.v2.f64 	[%rd5+928], {%fd203, %fd203};
	st.local.v2.f64 	[%rd5+944], {%fd203, %fd203};
	st.local.v2.f64 	[%rd5+960], {%fd203, %fd203};
	st.local.v2.f64 	[%rd5+976], {%fd203, %fd203};
	st.local.v2.f64 	[%rd5+992], {%fd203, %fd203};
	st.local.v2.f64 	[%rd5+1008], {%fd203, %fd203};
	st.local.v2.f64 	[%rd5+1024], {%fd203, %fd203};
	st.local.v2.f64 	[%rd5+1040], {%fd203, %fd203};
	st.local.v2.f64 	[%rd5+1056], {%fd203, %fd203};
	st.local.v2.f64 	[%rd5+1072], {%fd203, %fd203};
	st.local.v2.f64 	[%rd5+1088], {%fd203, %fd203};
	st.local.v2.f64 	[%rd5+1104], {%fd203, %fd203};
	st.local.v2.f64 	[%rd5+1120], {%fd203, %fd203};
	st.local.v2.f64 	[%rd5+1136], {%fd203, %fd203};
	st.local.v2.f64 	[%rd5+1152], {%fd203, %fd203};
	st.local.v2.f64 	[%rd5+1168], {%fd203, %fd203};
	st.local.v2.f64 	[%rd5+1184], {%fd203, %fd203};
	st.local.v2.f64 	[%rd5+1200], {%fd203, %fd203};
	st.local.v2.f64 	[%rd5+1216], {%fd203, %fd203};
	st.local.v2.f64 	[%rd5+1232], {%fd203, %fd203};
	st.local.v2.f64 	[%rd5+1248], {%fd203, %fd203};
	st.local.v2.f64 	[%rd5+1264], {%fd203, %fd203};
	st.local.v2.f64 	[%rd5+1280], {%fd203, %fd203};
	st.local.v2.f64 	[%rd5+1296], {%fd203, %fd203};
	st.local.v2.f64 	[%rd5+1312], {%fd203, %fd203};
	st.local.v2.f64 	[%rd5+1328], {%fd203, %fd203};
	st.local.v2.f64 	[%rd5+1344], {%fd203, %fd203};
	st.local.v2.f64 	[%rd5+1360], {%fd203, %fd203};
	st.local.v2.f64 	[%rd5+1376], {%fd203, %fd203};
	st.local.v2.f64 	[%rd5+1392], {%fd203, %fd203};
	st.local.v2.f64 	[%rd5+1408], {%fd203, %fd203};
	st.local.v2.f64 	[%rd5+1424], {%fd203, %fd203};
	st.local.v2.f64 	[%rd5+1440], {%fd203, %fd203};
	st.local.v2.f64 	[%rd5+1456], {%fd203, %fd203};
	st.local.v2.f64 	[%rd5+1472], {%fd203, %fd203};
	st.local.v2.f64 	[%rd5+1488], {%fd203, %fd203};
	st.local.v2.f64 	[%rd5+1504], {%fd203, %fd203};
	st.local.v2.f64 	[%rd5+1520], {%fd203, %fd203};
	st.local.v2.f64 	[%rd5+1536], {%fd203, %fd203};
	st.local.v2.f64 	[%rd5+1552], {%fd203, %fd203};
	st.local.v2.f64 	[%rd5+1568], {%fd203, %fd203};
	st.local.v2.f64 	[%rd5+1584], {%fd203, %fd203};
	st.local.v2.f64 	[%rd5+1600], {%fd203, %fd203};
	st.local.v2.f64 	[%rd5+1616], {%fd203, %fd203};
	st.local.v2.f64 	[%rd5+1632], {%fd203, %fd203};
	st.local.v2.f64 	[%rd5+1648], {%fd203, %fd203};
	st.local.v2.f64 	[%rd5+1664], {%fd203, %fd203};
	st.local.v2.f64 	[%rd5+1680], {%fd203, %fd203};
	st.local.v2.f64 	[%rd5+1696], {%fd203, %fd203};
	st.local.v2.f64 	[%rd5+1712], {%fd203, %fd203};
	st.local.v2.f64 	[%rd5+1728], {%fd203, %fd203};
	st.local.v2.f64 	[%rd5+1744], {%fd203, %fd203};
	st.local.v2.f64 	[%rd5+1760], {%fd203, %fd203};
	st.local.v2.f64 	[%rd5+1776], {%fd203, %fd203};
	st.local.v2.f64 	[%rd5+1792], {%fd203, %fd203};
	st.local.v2.f64 	[%rd5+1808], {%fd203, %fd203};
	st.local.v2.f64 	[%rd5+1824], {%fd203, %fd203};
	st.local.v2.f64 	[%rd5+1840], {%fd203, %fd203};
	st.local.v2.f64 	[%rd5+1856], {%fd203, %fd203};
	st.local.v2.f64 	[%rd5+1872], {%fd203, %fd203};
	st.local.v2.f64 	[%rd5+1888], {%fd203, %fd203};
	st.local.v2.f64 	[%rd5+1904], {%fd203, %fd203};
	st.local.v2.f64 	[%rd5+1920], {%fd203, %fd203};
	st.local.v2.f64 	[%rd5+1936], {%fd203, %fd203};
	st.local.v2.f64 	[%rd5+1952], {%fd203, %fd203};
	st.local.v2.f64 	[%rd5+1968], {%fd203, %fd203};
	st.local.v2.f64 	[%rd5+1984], {%fd203, %fd203};
	st.local.v2.f64 	[%rd5+2000], {%fd203, %fd203};
	st.local.v2.f64 	[%rd5+2016], {%fd203, %fd203};
	st.local.v2.f64 	[%rd5+2032], {%fd203, %fd203};
	st.local.v2.f64 	[%rd5+2048], {%fd203, %fd203};
	st.local.v2.f64 	[%rd5+2064], {%fd203, %fd203};
	st.local.v2.f64 	[%rd5+2080], {%fd203, %fd203};
	st.local.v2.f64 	[%rd5+2096], {%fd203, %fd203};
	st.local.v2.f64 	[%rd5+2112], {%fd203, %fd203};
	st.local.v2.f64 	[%rd5+2128], {%fd203, %fd203};
	st.local.v2.f64 	[%rd5+2144], {%fd203, %fd203};
	st.local.v2.f64 	[%rd5+2160], {%fd203, %fd203};
	st.local.v2.f64 	[%rd5+2176], {%fd203, %fd203};
	st.local.v2.f64 	[%rd5+2192], {%fd203, %fd203};
	st.local.v2.f64 	[%rd5+2208], {%fd203, %fd203};
	st.local.v2.f64 	[%rd5+2224], {%fd203, %fd203};
	st.local.v2.f64 	[%rd5+2240], {%fd203, %fd203};
	st.local.v2.f64 	[%rd5+2256], {%fd203, %fd203};
	st.local.v2.f64 	[%rd5+2272], {%fd203, %fd203};
	st.local.v2.f64 	[%rd5+2288], {%fd203, %fd203};
	st.local.v2.f64 	[%rd5+2304], {%fd203, %fd203};
	st.local.v2.f64 	[%rd5+2320], {%fd203, %fd203};
	st.local.v2.f64 	[%rd5+2336], {%fd203, %fd203};
	st.local.v2.f64 	[%rd5+2352], {%fd203, %fd203};
	st.local.v2.f64 	[%rd5+2368], {%fd203, %fd203};
	st.local.v2.f64 	[%rd5+2384], {%fd203, %fd203};
	st.local.v2.f64 	[%rd5+2400], {%fd203, %fd203};
	st.local.v2.f64 	[%rd5+2416], {%fd203, %fd203};
	st.local.v2.f64 	[%rd5+2432], {%fd203, %fd203};
	st.local.v2.f64 	[%rd5+2448], {%fd203, %fd203};
	st.local.v2.f64 	[%rd5+2464], {%fd203, %fd203};
	st.local.v2.f64 	[%rd5+2480], {%fd203, %fd203};
	st.local.v2.f64 	[%rd5+2496], {%fd203, %fd203};
	st.local.v2.f64 	[%rd5+2512], {%fd203, %fd203};
	st.local.v2.f64 	[%rd5+2528], {%fd203, %fd203};
	st.local.v2.f64 	[%rd5+2544], {%fd203, %fd203};
	st.local.v2.f64 	[%rd5+2560], {%fd203, %fd203};
	st.local.v2.f64 	[%rd5+2576], {%fd203, %fd203};
	st.local.v2.f64 	[%rd5+2592], {%fd203, %fd203};
	st.local.v2.f64 	[%rd5+2608], {%fd203, %fd203};
	st.local.v2.f64 	[%rd5+2624], {%fd203, %fd203};
	st.local.v2.f64 	[%rd5+2640], {%fd203, %fd203};
	st.local.v2.f64 	[%rd5+2656], {%fd203, %fd203};
	st.local.v2.f64 	[%rd5+2672], {%fd203, %fd203};
	st.local.v2.f64 	[%rd5+2688], {%fd203, %fd203};
	st.local.v2.f64 	[%rd5+2704], {%fd203, %fd203};
	st.local.v2.f64 	[%rd5+2720], {%fd203, %fd203};
	st.local.v2.f64 	[%rd5+2736], {%fd203, %fd203};
	st.local.v2.f64 	[%rd5+2752], {%fd203, %fd203};
	st.local.v2.f64 	[%rd5+2768], {%fd203, %fd203};
	st.local.v2.f64 	[%rd5+2784], {%fd203, %fd203};
	st.local.v2.f64 	[%rd5+2800], {%fd203, %fd203};
	st.local.v2.f64 	[%rd5+2816], {%fd203, %fd203};
	st.local.v2.f64 	[%rd5+2832], {%fd203, %fd203};
	st.local.v2.f64 	[%rd5+2848], {%fd203, %fd203};
	st.local.v2.f64 	[%rd5+2864], {%fd203, %fd203};
	st.local.v2.f64 	[%rd5+2880], {%fd203, %fd203};
	st.local.v2.f64 	[%rd5+2896], {%fd203, %fd203};
	st.local.v2.f64 	[%rd5+2912], {%fd203, %fd203};
	st.local.v2.f64 	[%rd5+2928], {%fd203, %fd203};
	st.local.v2.f64 	[%rd5+2944], {%fd203, %fd203};
	st.local.v2.f64 	[%rd5+2960], {%fd203, %fd203};
	st.local.v2.f64 	[%rd5+2976], {%fd203, %fd203};
	st.local.v2.f64 	[%rd5+2992], {%fd203, %fd203};
	st.local.v2.f64 	[%rd5+3008], {%fd203, %fd203};
	st.local.v2.f64 	[%rd5+3024], {%fd203, %fd203};
	st.local.v2.f64 	[%rd5+3040], {%fd203, %fd203};
	st.local.v2.f64 	[%rd5+3056], {%fd203, %fd203};
	st.local.v2.f64 	[%rd5+3072], {%fd203, %fd203};
	st.local.v2.f64 	[%rd5+3088], {%fd203, %fd203};
	st.local.v2.f64 	[%rd5+3104], {%fd203, %fd203};
	st.local.v2.f64 	[%rd5+3120], {%fd203, %fd203};
	st.local.v2.f64 	[%rd5+3136], {%fd203, %fd203};
	st.local.v2.f64 	[%rd5+3152], {%fd203, %fd203};
	st.local.v2.f64 	[%rd5+3168], {%fd203, %fd203};
	st.local.v2.f64 	[%rd5+3184], {%fd203, %fd203};
	st.local.v2.f64 	[%rd5+3200], {%fd203, %fd203};
	st.local.v2.f64 	[%rd5+3216], {%fd203, %fd203};
	st.local.v2.f64 	[%rd5+3232], {%fd203, %fd203};
	st.local.v2.f64 	[%rd5+3248], {%fd203, %fd203};
	st.local.v2.f64 	[%rd5+3264], {%fd203, %fd203};
	st.local.v2.f64 	[%rd5+3280], {%fd203, %fd203};
	st.local.v2.f64 	[%rd5+3296], {%fd203, %fd203};
	st.local.v2.f64 	[%rd5+3312], {%fd203, %fd203};
	st.local.v2.f64 	[%rd5+3328], {%fd203, %fd203};
	st.local.v2.f64 	[%rd5+3344], {%fd203, %fd203};
	st.local.v2.f64 	[%rd5+3360], {%fd203, %fd203};
	st.local.v2.f64 	[%rd5+3376], {%fd203, %fd203};
	st.local.v2.f64 	[%rd5+3392], {%fd203, %fd203};
	st.local.v2.f64 	[%rd5+3408], {%fd203, %fd203};
	st.local.v2.f64 	[%rd5+3424], {%fd203, %fd203};
	st.local.v2.f64 	[%rd5+3440], {%fd203, %fd203};
	st.local.v2.f64 	[%rd5+3456], {%fd203, %fd203};
	st.local.v2.f64 	[%rd5+3472], {%fd203, %fd203};
	st.local.v2.f64 	[%rd5+3488], {%fd203, %fd203};
	st.local.v2.f64 	[%rd5+3504], {%fd203, %fd203};
	st.local.v2.f64 	[%rd5+3520], {%fd203, %fd203};
	st.local.v2.f64 	[%rd5+3536], {%fd203, %fd203};
	st.local.v2.f64 	[%rd5+3552], {%fd203, %fd203};
	st.local.v2.f64 	[%rd5+3568], {%fd203, %fd203};
	st.local.v2.f64 	[%rd5+3584], {%fd203, %fd203};
	st.local.v2.f64 	[%rd5+3600], {%fd203, %fd203};
	st.local.v2.f64 	[%rd5+3616], {%fd203, %fd203};
	st.local.v2.f64 	[%rd5+3632], {%fd203, %fd203};
	st.local.v2.f64 	[%rd5+3648], {%fd203, %fd203};
	st.local.v2.f64 	[%rd5+3664], {%fd203, %fd203};
	st.local.v2.f64 	[%rd5+3680], {%fd203, %fd203};
	st.local.v2.f64 	[%rd5+3696], {%fd203, %fd203};
	st.local.v2.f64 	[%rd5+3712], {%fd203, %fd203};
	st.local.v2.f64 	[%rd5+3728], {%fd203, %fd203};
	st.local.v2.f64 	[%rd5+3744], {%fd203, %fd203};
	st.local.v2.f64 	[%rd5+3760], {%fd203, %fd203};
	st.local.v2.f64 	[%rd5+3776], {%fd203, %fd203};
	st.local.v2.f64 	[%rd5+3792], {%fd203, %fd203};
	st.local.v2.f64 	[%rd5+3808], {%fd203, %fd203};
	st.local.v2.f64 	[%rd5+3824], {%fd203, %fd203};
	st.local.v2.f64 	[%rd5+3840], {%fd203, %fd203};
	st.local.v2.f64 	[%rd5+3856], {%fd203, %fd203};
	st.local.v2.f64 	[%rd5+3872], {%fd203, %fd203};
	st.local.v2.f64 	[%rd5+3888], {%fd203, %fd203};
	st.local.v2.f64 	[%rd5+3904], {%fd203, %fd203};
	st.local.v2.f64 	[%rd5+3920], {%fd203, %fd203};
	st.local.v2.f64 	[%rd5+3936], {%fd203, %fd203};
	st.local.v2.f64 	[%rd5+3952], {%fd203, %fd203};
	st.local.v2.f64 	[%rd5+3968], {%fd203, %fd203};
	st.local.v2.f64 	[%rd5+3984], {%fd203, %fd203};
	st.local.v2.f64 	[%rd5+4000], {%fd203, %fd203};
	st.local.v2.f64 	[%rd5+4016], {%fd203, %fd203};
	st.local.v2.f64 	[%rd5+4032], {%fd203, %fd203};
	st.local.v2.f64 	[%rd5+4048], {%fd203, %fd203};
	st.local.v2.f64 	[%rd5+4064], {%fd203, %fd203};
	st.local.v2.f64 	[%rd5+4080], {%fd203, %fd203};
	st.local.v2.f64 	[%rd5+4096], {%fd203, %fd203};
	st.local.v2.f64 	[%rd5+4112], {%fd203, %fd203};
	st.local.v2.f64 	[%rd5+4128], {%fd203, %fd203};
	st.local.v2.f64 	[%rd5+4144], {%fd203, %fd203};
	st.local.v2.f64 	[%rd5+4160], {%fd203, %fd203};
	st.local.v2.f64 	[%rd5+4176], {%fd203, %fd203};
	st.local.v2.f64 	[%rd5+4192], {%fd203, %fd203};
	st.local.v2.f64 	[%rd5+4208], {%fd203, %fd203};
	st.local.v2.f64 	[%rd5+4224], {%fd203, %fd203};
	st.local.v2.f64 	[%rd5+4240], {%fd203, %fd203};
	st.local.v2.f64 	[%rd5+4256], {%fd203, %fd203};
	st.local.v2.f64 	[%rd5+4272], {%fd203, %fd203};
	st.local.v2.f64 	[%rd5+4288], {%fd203, %fd203};
	st.local.v2.f64 	[%rd5+4304], {%fd203, %fd203};
	st.local.v2.f64 	[%rd5+4320], {%fd203, %fd203};
	st.local.v2.f64 	[%rd5+4336], {%fd203, %fd203};
	st.local.v2.f64 	[%rd5+4352], {%fd203, %fd203};
	st.local.v2.f64 	[%rd5+4368], {%fd203, %fd203};
	st.local.v2.f64 	[%rd5+4384], {%fd203, %fd203};
	st.local.v2.f64 	[%rd5+4400], {%fd203, %fd203};
	st.local.v2.f64 	[%rd5+4416], {%fd203, %fd203};
	st.local.v2.f64 	[%rd5+4432], {%fd203, %fd203};
	st.local.v2.f64 	[%rd5+4448], {%fd203, %fd203};
	st.local.v2.f64 	[%rd5+4464], {%fd203, %fd203};
	st.local.v2.f64 	[%rd5+4480], {%fd203, %fd203};
	st.local.v2.f64 	[%rd5+4496], {%fd203, %fd203};
	st.local.v2.f64 	[%rd5+4512], {%fd203, %fd203};
	st.local.v2.f64 	[%rd5+4528], {%fd203, %fd203};
	st.local.v2.f64 	[%rd5+4544], {%fd203, %fd203};
	st.local.v2.f64 	[%rd5+4560], {%fd203, %fd203};
	st.local.v2.f64 	[%rd5+4576], {%fd203, %fd203};
	st.local.v2.f64 	[%rd5+4592], {%fd203, %fd203};
	st.local.v2.f64 	[%rd4], {%fd203, %fd203};
	st.local.v2.f64 	[%rd4+16], {%fd203, %fd203};
	st.local.v2.f64 	[%rd4+32], {%fd203, %fd203};
	st.local.v2.f64 	[%rd4+48], {%fd203, %fd203};
	st.local.v2.f64 	[%rd4+64], {%fd203, %fd203};
	st.local.v2.f64 	[%rd4+80], {%fd203, %fd203};
	st.local.v2.f64 	[%rd4+96], {%fd203, %fd203};
	st.local.v2.f64 	[%rd4+112], {%fd203, %fd203};
	st.local.v2.f64 	[%rd4+128], {%fd203, %fd203};
	st.local.v2.f64 	[%rd4+144], {%fd203, %fd203};
	st.local.v2.f64 	[%rd4+160], {%fd203, %fd203};
	st.local.v2.f64 	[%rd4+176], {%fd203, %fd203};
	st.local.v2.f64 	[%rd4+192], {%fd203, %fd203};
	st.local.v2.f64 	[%rd4+208], {%fd203, %fd203};
	st.local.v2.f64 	[%rd4+224], {%fd203, %fd203};
	st.local.v2.f64 	[%rd4+240], {%fd203, %fd203};
	st.local.v2.f64 	[%rd4+256], {%fd203, %fd203};
	st.local.v2.f64 	[%rd4+272], {%fd203, %fd203};
	st.local.v2.f64 	[%rd4+288], {%fd203, %fd203};
	st.local.v2.f64 	[%rd4+304], {%fd203, %fd203};
	st.local.v2.f64 	[%rd4+320], {%fd203, %fd203};
	st.local.v2.f64 	[%rd4+336], {%fd203, %fd203};
	st.local.v2.f64 	[%rd4+352], {%fd203, %fd203};
	st.local.v2.f64 	[%rd4+368], {%fd203, %fd203};
	st.local.v2.f64 	[%rd4+384], {%fd203, %fd203};
	st.local.v2.f64 	[%rd4+400], {%fd203, %fd203};
	st.local.v2.f64 	[%rd4+416], {%fd203, %fd203};
	st.local.v2.f64 	[%rd4+432], {%fd203, %fd203};
	st.local.v2.f64 	[%rd4+448], {%fd203, %fd203};
	st.local.v2.f64 	[%rd4+464], {%fd203, %fd203};
	st.local.v2.f64 	[%rd4+480], {%fd203, %fd203};
	st.local.v2.f64 	[%rd4+496], {%fd203, %fd203};
	st.local.v2.f64 	[%rd4+512], {%fd203, %fd203};
	st.local.v2.f64 	[%rd4+528], {%fd203, %fd203};
	st.local.v2.f64 	[%rd4+544], {%fd203, %fd203};
	st.local.v2.f64 	[%rd4+560], {%fd203, %fd203};
	st.local.v2.f64 	[%rd4+576], {%fd203, %fd203};
	st.local.v2.f64 	[%rd4+592], {%fd203, %fd203};
	st.local.v2.f64 	[%rd4+608], {%fd203, %fd203};
	st.local.v2.f64 	[%rd4+624], {%fd203, %fd203};
	st.local.v2.f64 	[%rd4+640], {%fd203, %fd203};
	st.local.v2.f64 	[%rd4+656], {%fd203, %fd203};
	st.local.v2.f64 	[%rd4+672], {%fd203, %fd203};
	st.local.v2.f64 	[%rd4+688], {%fd203, %fd203};
	st.local.v2.f64 	[%rd4+704], {%fd203, %fd203};
	st.local.v2.f64 	[%rd4+720], {%fd203, %fd203};
	st.local.v2.f64 	[%rd4+736], {%fd203, %fd203};
	st.local.v2.f64 	[%rd4+752], {%fd203, %fd203};
	st.local.v2.f64 	[%rd4+768], {%fd203, %fd203};
	st.local.v2.f64 	[%rd4+784], {%fd203, %fd203};
	st.local.v2.f64 	[%rd4+800], {%fd203, %fd203};
	st.local.v2.f64 	[%rd4+816], {%fd203, %fd203};
	st.local.v2.f64 	[%rd4+832], {%fd203, %fd203};
	st.local.v2.f64 	[%rd4+848], {%fd203, %fd203};
	st.local.v2.f64 	[%rd4+864], {%fd203, %fd203};
	st.local.v2.f64 	[%rd4+880], {%fd203, %fd203};
	st.local.v2.f64 	[%rd4+896], {%fd203, %fd203};
	st.local.v2.f64 	[%rd4+912], {%fd203, %fd203};
	st.local.v2.f64 	[%rd4+928], {%fd203, %fd203};
	st.local.v2.f64 	[%rd4+944], {%fd203, %fd203};
	st.local.v2.f64 	[%rd4+960], {%fd203, %fd203};
	st.local.v2.f64 	[%rd4+976], {%fd203, %fd203};
	st.local.v2.f64 	[%rd4+992], {%fd203, %fd203};
	st.local.v2.f64 	[%rd4+1008], {%fd203, %fd203};
	st.local.v2.f64 	[%rd4+1024], {%fd203, %fd203};
	st.local.v2.f64 	[%rd4+1040], {%fd203, %fd203};
	st.local.v2.f64 	[%rd4+1056], {%fd203, %fd203};
	st.local.v2.f64 	[%rd4+1072], {%fd203, %fd203};
	st.local.v2.f64 	[%rd4+1088], {%fd203, %fd203};
	st.local.v2.f64 	[%rd4+1104], {%fd203, %fd203};
	st.local.v2.f64 	[%rd4+1120], {%fd203, %fd203};
	st.local.v2.f64 	[%rd4+1136], {%fd203, %fd203};
	add.s32 	%r239, %r220, %r204;
	mul.wide.s32 	%rd80, %r239, 4;
	add.s64 	%rd81, %rd33, %rd80;
	ld.global.u32 	%r240, [%rd81];
	mul.wide.s32 	%rd82, %r240, 8;
	add.s64 	%rd83, %rd34, %rd82;
	ld.global.f64 	%fd204, [%rd83+-8];
	add.s32 	%r241, %r206, -1;
	mul.wide.s32 	%rd84, %r241, 8;
	add.s64 	%rd85, %rd83, %rd84;
	ld.global.f64 	%fd205, [%rd85];
	mov.f64 	%fd206, 0d3FF0000000000000;
	sub.f64 	%fd207, %fd206, %fd205;
	mul.f64 	%fd208, %fd204, %fd207;
	add.f64 	%fd209, %fd205, 0d3FF0000000000000;
	add.f64 	%fd210, %fd205, %fd205;
	sub.f64 	%fd211, %fd206, %fd210;
	mul.f64 	%fd212, %fd209, %fd211;
	div.rn.f64 	%fd213, %fd208, %fd212;
	div.rn.f64 	%fd214, %fd205, %fd207;
	mul.f64 	%fd215, %fd214, %fd213;
	st.local.v2.f64 	[%rd32], {%fd213, %fd215};
	add.s64 	%rd6, %rd32, 16;
	st.local.v2.f64 	[%rd32+16], {%fd215, %fd203};
	st.local.v2.f64 	[%rd32+32], {%fd203, %fd203};
	st.local.v2.f64 	[%rd32+48], {%fd215, %fd213};
	st.local.v2.f64 	[%rd32+64], {%fd215, %fd203};
	st.local.v2.f64 	[%rd32+80], {%fd203, %fd203};
	st.local.v2.f64 	[%rd32+96], {%fd215, %fd215};
	st.local.v2.f64 	[%rd32+112], {%fd213, %fd203};
	st.local.v2.f64 	[%rd32+128], {%fd203, %fd203};
	st.local.v2.f64 	[%rd32+144], {%fd203, %fd203};
	add.f64 	%fd216, %fd207, %fd207;
	div.rn.f64 	%fd217, %fd211, %fd216;
	mul.f64 	%fd218, %fd217, %fd213;
	st.local.v2.f64 	[%rd32+160], {%fd203, %fd218};
	st.local.v2.f64 	[%rd32+176], {%fd203, %fd203};
	st.local.v2.f64 	[%rd32+192], {%fd203, %fd203};
	st.local.v2.f64 	[%rd32+208], {%fd203, %fd203};
	st.local.v2.f64 	[%rd32+224], {%fd218, %fd203};
	st.local.v2.f64 	[%rd32+240], {%fd203, %fd203};
	st.local.v2.f64 	[%rd32+256], {%fd203, %fd203};
	st.local.v2.f64 	[%rd32+272], {%fd203, %fd218};
	mov.f64 	%fd219, 0d3FE279A74590331E;
	mov.f64 	%fd220, 0dBFE279A74590331E;
	st.local.v2.f64 	[%rd2], {%fd220, %fd219};
	mov.b64 	%rd248, 0;
	mov.pred 	%p86, -1;
$L__BB1_2:
	mov.pred 	%p1, %p86;
	shl.b64 	%rd87, %rd248, 3;
	add.s64 	%rd88, %rd2, %rd87;
	ld.local.f64 	%fd221, [%rd88];
	mov.f64 	%fd222, 0d3FF0000000000000;
	sub.f64 	%fd25, %fd222, %fd221;
	add.f64 	%fd26, %fd221, 0d3FF0000000000000;
	mov.b64 	%rd249, 0;
	mov.pred 	%p87, -1;
$L__BB1_3:
	mov.pred 	%p2, %p87;
	shl.b64 	%rd90, %rd249, 3;
	add.s64 	%rd91, %rd2, %rd90;
	ld.local.f64 	%fd223, [%rd91];
	mov.f64 	%fd224, 0d3FF0000000000000;
	sub.f64 	%fd225, %fd224, %fd223;
	mul.f64 	%fd27, %fd225, 0dBFC0000000000000;
	add.f64 	%fd226, %fd223, 0d3FF0000000000000;
	mul.f64 	%fd28, %fd226, 0dBFC0000000000000;
	mul.f64 	%fd29, %fd226, 0d3FC0000000000000;
	mul.f64 	%fd30, %fd225, 0d3FC0000000000000;
	mul.f64 	%fd227, %fd25, %fd27;
	mul.f64 	%fd228, %fd25, %fd28;
	mul.f64 	%fd229, %fd26, %fd28;
	mul.f64 	%fd230, %fd26, %fd27;
	mul.f64 	%fd231, %fd25, %fd30;
	mul.f64 	%fd232, %fd25, %fd29;
	mul.f64 	%fd233, %fd26, %fd29;
	mul.f64 	%fd234, %fd26, %fd30;
	fma.rn.f64 	%fd235, %fd227, %fd1, 0d0000000000000000;
	fma.rn.f64 	%fd236, %fd227, %fd2, 0d0000000000000000;
	fma.rn.f64 	%fd237, %fd227, %fd3, 0d0000000000000000;
	fma.rn.f64 	%fd238, %fd228, %fd4, %fd235;
	fma.rn.f64 	%fd239, %fd228, %fd5, %fd236;
	fma.rn.f64 	%fd240, %fd228, %fd6, %fd237;
	fma.rn.f64 	%fd241, %fd229, %fd7, %fd238;
	fma.rn.f64 	%fd242, %fd229, %fd8, %fd239;
	fma.rn.f64 	%fd243, %fd229, %fd9, %fd240;
	fma.rn.f64 	%fd244, %fd230, %fd10, %fd241;
	fma.rn.f64 	%fd245, %fd230, %fd11, %fd242;
	fma.rn.f64 	%fd246, %fd230, %fd12, %fd243;
	fma.rn.f64 	%fd247, %fd231, %fd13, %fd244;
	fma.rn.f64 	%fd248, %fd231, %fd14, %fd245;
	fma.rn.f64 	%fd249, %fd231, %fd15, %fd246;
	fma.rn.f64 	%fd250, %fd232, %fd16, %fd247;
	fma.rn.f64 	%fd251, %fd232, %fd17, %fd248;
	fma.rn.f64 	%fd252, %fd232, %fd18, %fd249;
	fma.rn.f64 	%fd253, %fd233, %fd19, %fd250;
	fma.rn.f64 	%fd254, %fd233, %fd20, %fd251;
	fma.rn.f64 	%fd255, %fd233, %fd21, %fd252;
	fma.rn.f64 	%fd31, %fd234, %fd22, %fd253;
	fma.rn.f64 	%fd32, %fd234, %fd23, %fd254;
	fma.rn.f64 	%fd33, %fd234, %fd24, %fd255;
	mov.b64 	%rd250, 0;
	mov.pred 	%p88, -1;
$L__BB1_4:
	mov.pred 	%p3, %p88;
	add.s64 	%rd252, %rd1, 96;
	shl.b64 	%rd92, %rd250, 3;
	add.s64 	%rd93, %rd2, %rd92;
	ld.local.f64 	%fd256, [%rd93];
	mov.f64 	%fd257, 0d3FF0000000000000;
	sub.f64 	%fd258, %fd257, %fd256;
	mul.f64 	%fd259, %fd25, 0dBFC0000000000000;
	mul.f64 	%fd260, %fd259, %fd258;
	mul.f64 	%fd261, %fd25, 0d3FC0000000000000;
	mul.f64 	%fd262, %fd261, %fd258;
	mul.f64 	%fd263, %fd26, 0d3FC0000000000000;
	mul.f64 	%fd264, %fd263, %fd258;
	mul.f64 	%fd265, %fd26, 0dBFC0000000000000;
	mul.f64 	%fd266, %fd265, %fd258;
	add.f64 	%fd267, %fd256, 0d3FF0000000000000;
	mul.f64 	%fd268, %fd259, %fd267;
	mul.f64 	%fd269, %fd261, %fd267;
	mul.f64 	%fd270, %fd263, %fd267;
	mul.f64 	%fd271, %fd265, %fd267;
	mul.f64 	%fd272, %fd27, %fd258;
	mul.f64 	%fd273, %fd28, %fd258;
	mul.f64 	%fd274, %fd29, %fd258;
	mul.f64 	%fd275, %fd30, %fd258;
	mul.f64 	%fd276, %fd27, %fd267;
	mul.f64 	%fd277, %fd28, %fd267;
	mul.f64 	%fd278, %fd29, %fd267;
	mul.f64 	%fd279, %fd30, %fd267;
	fma.rn.f64 	%fd280, %fd260, %fd1, 0d0000000000000000;
	fma.rn.f64 	%fd281, %fd260, %fd2, 0d0000000000000000;
	fma.rn.f64 	%fd282, %fd260, %fd3, 0d0000000000000000;
	fma.rn.f64 	%fd283, %fd272, %fd1, 0d0000000000000000;
	fma.rn.f64 	%fd284, %fd272, %fd2, 0d0000000000000000;
	fma.rn.f64 	%fd285, %fd272, %fd3, 0d0000000000000000;
	fma.rn.f64 	%fd286, %fd262, %fd4, %fd280;
	fma.rn.f64 	%fd287, %fd262, %fd5, %fd281;
	fma.rn.f64 	%fd288, %fd262, %fd6, %fd282;
	fma.rn.f64 	%fd289, %fd273, %fd4, %fd283;
	fma.rn.f64 	%fd290, %fd273, %fd5, %fd284;
	fma.rn.f64 	%fd291, %fd273, %fd6, %fd285;
	fma.rn.f64 	%fd292, %fd264, %fd7, %fd286;
	fma.rn.f64 	%fd293, %fd264, %fd8, %fd287;
	fma.rn.f64 	%fd294, %fd264, %fd9, %fd288;
	fma.rn.f64 	%fd295, %fd274, %fd7, %fd289;
	fma.rn.f64 	%fd296, %fd274, %fd8, %fd290;
	fma.rn.f64 	%fd297, %fd274, %fd9, %fd291;
	fma.rn.f64 	%fd298, %fd266, %fd10, %fd292;
	fma.rn.f64 	%fd299, %fd266, %fd11, %fd293;
	fma.rn.f64 	%fd300, %fd266, %fd12, %fd294;
	fma.rn.f64 	%fd301, %fd275, %fd10, %fd295;
	fma.rn.f64 	%fd302, %fd275, %fd11, %fd296;
	fma.rn.f64 	%fd303, %fd275, %fd12, %fd297;
	fma.rn.f64 	%fd304, %fd268, %fd13, %fd298;
	fma.rn.f64 	%fd305, %fd268, %fd14, %fd299;
	fma.rn.f64 	%fd306, %fd268, %fd15, %fd300;
	fma.rn.f64 	%fd307, %fd276, %fd13, %fd301;
	fma.rn.f64 	%fd308, %fd276, %fd14, %fd302;
	fma.rn.f64 	%fd309, %fd276, %fd15, %fd303;
	fma.rn.f64 	%fd310, %fd269, %fd16, %fd304;
	fma.rn.f64 	%fd311, %fd269, %fd17, %fd305;
	fma.rn.f64 	%fd312, %fd269, %fd18, %fd306;
	fma.rn.f64 	%fd313, %fd277, %fd16, %fd307;
	fma.rn.f64 	%fd314, %fd277, %fd17, %fd308;
	fma.rn.f64 	%fd315, %fd277, %fd18, %fd309;
	fma.rn.f64 	%fd316, %fd270, %fd19, %fd310;
	fma.rn.f64 	%fd317, %fd270, %fd20, %fd311;
	fma.rn.f64 	%fd318, %fd270, %fd21, %fd312;
	fma.rn.f64 	%fd319, %fd278, %fd19, %fd313;
	fma.rn.f64 	%fd320, %fd278, %fd20, %fd314;
	fma.rn.f64 	%fd321, %fd278, %fd21, %fd315;
	fma.rn.f64 	%fd322, %fd271, %fd22, %fd316;
	fma.rn.f64 	%fd323, %fd271, %fd23, %fd317;
	fma.rn.f64 	%fd324, %fd271, %fd24, %fd318;
	fma.rn.f64 	%fd325, %fd279, %fd22, %fd319;
	fma.rn.f64 	%fd326, %fd279, %fd23, %fd320;
	fma.rn.f64 	%fd327, %fd279, %fd24, %fd321;
	mul.f64 	%fd328, %fd326, %fd33;
	mul.f64 	%fd329, %fd327, %fd32;
	sub.f64 	%fd330, %fd328, %fd329;
	mul.f64 	%fd331, %fd322, %fd330;
	mul.f64 	%fd332, %fd325, %fd33;
	mul.f64 	%fd333, %fd327, %fd31;
	sub.f64 	%fd334, %fd332, %fd333;
	mul.f64 	%fd335, %fd323, %fd334;
	sub.f64 	%fd336, %fd331, %fd335;
	mul.f64 	%fd337, %fd325, %fd32;
	mul.f64 	%fd338, %fd326, %fd31;
	sub.f64 	%fd339, %fd337, %fd338;
	fma.rn.f64 	%fd34, %fd324, %fd339, %fd336;
	div.rn.f64 	%fd340, %fd330, %fd34;
	mul.f64 	%fd341, %fd323, %fd33;
	mul.f64 	%fd342, %fd324, %fd32;
	sub.f64 	%fd343, %fd341, %fd342;
	neg.f64 	%fd344, %fd343;
	div.rn.f64 	%fd345, %fd344, %fd34;
	mul.f64 	%fd346, %fd323, %fd327;
	mul.f64 	%fd347, %fd324, %fd326;
	sub.f64 	%fd348, %fd346, %fd347;
	div.rn.f64 	%fd349, %fd348, %fd34;
	neg.f64 	%fd350, %fd334;
	div.rn.f64 	%fd351, %fd350, %fd34;
	mul.f64 	%fd352, %fd322, %fd33;
	mul.f64 	%fd353, %fd324, %fd31;
	sub.f64 	%fd354, %fd352, %fd353;
	div.rn.f64 	%fd355, %fd354, %fd34;
	mul.f64 	%fd356, %fd322, %fd327;
	mul.f64 	%fd357, %fd324, %fd325;
	sub.f64 	%fd358, %fd356, %fd357;
	neg.f64 	%fd359, %fd358;
	div.rn.f64 	%fd360, %fd359, %fd34;
	div.rn.f64 	%fd361, %fd339, %fd34;
	mul.f64 	%fd362, %fd322, %fd32;
	mul.f64 	%fd363, %fd323, %fd31;
	sub.f64 	%fd364, %fd362, %fd363;
	neg.f64 	%fd365, %fd364;
	div.rn.f64 	%fd366, %fd365, %fd34;
	mul.f64 	%fd367, %fd322, %fd326;
	mul.f64 	%fd368, %fd323, %fd325;
	sub.f64 	%fd369, %fd367, %fd368;
	div.rn.f64 	%fd370, %fd369, %fd34;
	mul.f64 	%fd371, %fd345, %fd272;
	fma.rn.f64 	%fd372, %fd340, %fd260, %fd371;
	mul.f64 	%fd373, %fd25, %fd27;
	fma.rn.f64 	%fd35, %fd349, %fd373, %fd372;
	mul.f64 	%fd374, %fd355, %fd272;
	fma.rn.f64 	%fd375, %fd351, %fd260, %fd374;
	fma.rn.f64 	%fd36, %fd360, %fd373, %fd375;
	mul.f64 	%fd376, %fd366, %fd272;
	fma.rn.f64 	%fd377, %fd361, %fd260, %fd376;
	fma.rn.f64 	%fd37, %fd370, %fd373, %fd377;
	mul.f64 	%fd378, %fd345, %fd273;
	fma.rn.f64 	%fd379, %fd340, %fd262, %fd378;
	mul.f64 	%fd380, %fd25, %fd28;
	fma.rn.f64 	%fd38, %fd349, %fd380, %fd379;
	mul.f64 	%fd381, %fd355, %fd273;
	fma.rn.f64 	%fd382, %fd351, %fd262, %fd381;
	fma.rn.f64 	%fd39, %fd360, %fd380, %fd382;
	mul.f64 	%fd383, %fd366, %fd273;
	fma.rn.f64 	%fd384, %fd361, %fd262, %fd383;
	fma.rn.f64 	%fd40, %fd370, %fd380, %fd384;
	mul.f64 	%fd385, %fd345, %fd274;
	fma.rn.f64 	%fd386, %fd340, %fd264, %fd385;
	mul.f64 	%fd387, %fd26, %fd28;
	fma.rn.f64 	%fd41, %fd349, %fd387, %fd386;
	mul.f64 	%fd388, %fd355, %fd274;
	fma.rn.f64 	%fd389, %fd351, %fd264, %fd388;
	fma.rn.f64 	%fd42, %fd360, %fd387, %fd389;
	mul.f64 	%fd390, %fd366, %fd274;
	fma.rn.f64 	%fd391, %fd361, %fd264, %fd390;
	fma.rn.f64 	%fd43, %fd370, %fd387, %fd391;
	mul.f64 	%fd392, %fd345, %fd275;
	fma.rn.f64 	%fd393, %fd340, %fd266, %fd392;
	mul.f64 	%fd394, %fd26, %fd27;
	fma.rn.f64 	%fd44, %fd349, %fd394, %fd393;
	mul.f64 	%fd395, %fd355, %fd275;
	fma.rn.f64 	%fd396, %fd351, %fd266, %fd395;
	fma.rn.f64 	%fd45, %fd360, %fd394, %fd396;
	mul.f64 	%fd397, %fd366, %fd275;
	fma.rn.f64 	%fd398, %fd361, %fd266, %fd397;
	fma.rn.f64 	%fd46, %fd370, %fd394, %fd398;
	mul.f64 	%fd399, %fd345, %fd276;
	fma.rn.f64 	%fd400, %fd340, %fd268, %fd399;
	mul.f64 	%fd401, %fd25, %fd30;
	fma.rn.f64 	%fd47, %fd349, %fd401, %fd400;
	mul.f64 	%fd402, %fd355, %fd276;
	fma.rn.f64 	%fd403, %fd351, %fd268, %fd402;
	fma.rn.f64 	%fd48, %fd360, %fd401, %fd403;
	mul.f64 	%fd404, %fd366, %fd276;
	fma.rn.f64 	%fd405, %fd361, %fd268, %fd404;
	fma.rn.f64 	%fd49, %fd370, %fd401, %fd405;
	mul.f64 	%fd406, %fd345, %fd277;
	fma.rn.f64 	%fd407, %fd340, %fd269, %fd406;
	mul.f64 	%fd408, %fd25, %fd29;
	fma.rn.f64 	%fd50, %fd349, %fd408, %fd407;
	mul.f64 	%fd409, %fd355, %fd277;
	fma.rn.f64 	%fd410, %fd351, %fd269, %fd409;
	fma.rn.f64 	%fd51, %fd360, %fd408, %fd410;
	mul.f64 	%fd411, %fd366, %fd277;
	fma.rn.f64 	%fd412, %fd361, %fd269, %fd411;
	fma.rn.f64 	%fd52, %fd370, %fd408, %fd412;
	mul.f64 	%fd413, %fd345, %fd278;
	fma.rn.f64 	%fd414, %fd340, %fd270, %fd413;
	mul.f64 	%fd415, %fd26, %fd29;
	fma.rn.f64 	%fd53, %fd349, %fd415, %fd414;
	mul.f64 	%fd416, %fd355, %fd278;
	fma.rn.f64 	%fd417, %fd351, %fd270, %fd416;
	fma.rn.f64 	%fd54, %fd360, %fd415, %fd417;
	mul.f64 	%fd418, %fd366, %fd278;
	fma.rn.f64 	%fd419, %fd361, %fd270, %fd418;
	fma.rn.f64 	%fd55, %fd370, %fd415, %fd419;
	mul.f64 	%fd420, %fd345, %fd279;
	fma.rn.f64 	%fd421, %fd340, %fd271, %fd420;
	mul.f64 	%fd422, %fd26, %fd30;
	fma.rn.f64 	%fd56, %fd349, %fd422, %fd421;
	mul.f64 	%fd423, %fd355, %fd279;
	fma.rn.f64 	%fd424, %fd351, %fd271, %fd423;
	fma.rn.f64 	%fd57, %fd360, %fd422, %fd424;
	mul.f64 	%fd425, %fd366, %fd279;
	fma.rn.f64 	%fd426, %fd361, %fd271, %fd425;
	fma.rn.f64 	%fd58, %fd370, %fd422, %fd426;
	st.local.f64 	[%rd4], %fd35;
	st.local.f64 	[%rd4+960], %fd37;
	st.local.f64 	[%rd4+200], %fd36;
	st.local.v2.f64 	[%rd4+576], {%fd36, %fd35};
	st.local.f64 	[%rd4+776], %fd37;
	st.local.f64 	[%rd4+400], %fd37;
	st.local.f64 	[%rd4+784], %fd36;
	st.local.f64 	[%rd4+24], %fd38;
	st.local.f64 	[%rd4+600], %fd39;
	st.local.v2.f64 	[%rd4+976], {%fd35, %fd40};
	st.local.f64 	[%rd4+224], %fd39;
	st.local.f64 	[%rd4+608], %fd38;
	st.local.f64 	[%rd4+424], %fd40;
	st.local.v2.f64 	[%rd4+800], {%fd40, %fd39};
	st.local.f64 	[%rd4+1000], %fd38;
	st.local.f64 	[%rd4+48], %fd41;
	st.local.f64 	[%rd4+1008], %fd43;
	st.local.f64 	[%rd4+248], %fd42;
	st.local.v2.f64 	[%rd4+624], {%fd42, %fd41};
	st.local.f64 	[%rd4+824], %fd43;
	st.local.f64 	[%rd4+448], %fd43;
	st.local.f64 	[%rd4+832], %fd42;
	st.local.f64 	[%rd4+72], %fd44;
	st.local.f64 	[%rd4+648], %fd45;
	st.local.v2.f64 	[%rd4+1024], {%fd41, %fd46};
	st.local.f64 	[%rd4+272], %fd45;
	st.local.f64 	[%rd4+656], %fd44;
	st.local.f64 	[%rd4+472], %fd46;
	st.local.v2.f64 	[%rd4+848], {%fd46, %fd45};
	st.local.f64 	[%rd4+1048], %fd44;
	st.local.f64 	[%rd4+96], %fd47;
	st.local.f64 	[%rd4+1056], %fd49;
	st.local.f64 	[%rd4+296], %fd48;
	st.local.v2.f64 	[%rd4+672], {%fd48, %fd47};
	st.local.f64 	[%rd4+872], %fd49;
	st.local.f64 	[%rd4+496], %fd49;
	st.local.f64 	[%rd4+880], %fd48;
	st.local.f64 	[%rd4+120], %fd50;
	st.local.f64 	[%rd4+696], %fd51;
	st.local.v2.f64 	[%rd4+1072], {%fd47, %fd52};
	st.local.f64 	[%rd4+320], %fd51;
	st.local.f64 	[%rd4+704], %fd50;
	st.local.f64 	[%rd4+520], %fd52;
	st.local.v2.f64 	[%rd4+896], {%fd52, %fd51};
	st.local.f64 	[%rd4+1096], %fd50;
	st.local.f64 	[%rd4+144], %fd53;
	st.local.f64 	[%rd4+1104], %fd55;
	st.local.f64 	[%rd4+344], %fd54;
	st.local.v2.f64 	[%rd4+720], {%fd54, %fd53};
	st.local.f64 	[%rd4+920], %fd55;
	st.local.f64 	[%rd4+544], %fd55;
	st.local.f64 	[%rd4+928], %fd54;
	st.local.f64 	[%rd4+168], %fd56;
	st.local.f64 	[%rd4+744], %fd57;
	st.local.v2.f64 	[%rd4+1120], {%fd53, %fd58};
	st.local.f64 	[%rd4+368], %fd57;
	st.local.f64 	[%rd4+752], %fd56;
	st.local.f64 	[%rd4+568], %fd58;
	st.local.v2.f64 	[%rd4+944], {%fd58, %fd57};
	st.local.f64 	[%rd4+1144], %fd56;
	mov.b32 	%r295, 0;
	mov.u64 	%rd251, %rd6;
$L__BB1_5:
	ld.local.v2.f64 	{%fd427, %fd428}, [%rd251+-16];
	fma.rn.f64 	%fd429, %fd427, %fd35, 0d0000000000000000;
	mul.f64 	%fd430, %fd428, 0d0000000000000000;
	add.f64 	%fd431, %fd429, %fd430;
	ld.local.v2.f64 	{%fd432, %fd433}, [%rd251];
	mul.f64 	%fd434, %fd432, 0d0000000000000000;
	add.f64 	%fd435, %fd431, %fd434;
	fma.rn.f64 	%fd436, %fd433, %fd36, %fd435;
	ld.local.v2.f64 	{%fd437, %fd438}, [%rd251+16];
	mul.f64 	%fd439, %fd437, 0d0000000000000000;
	add.f64 	%fd440, %fd436, %fd439;
	fma.rn.f64 	%fd441, %fd438, %fd37, %fd440;
	fma.rn.f64 	%fd442, %fd427, 0d0000000000000000, 0d0000000000000000;
	fma.rn.f64 	%fd443, %fd428, %fd36, %fd442;
	add.f64 	%fd444, %fd443, %fd434;
	fma.rn.f64 	%fd445, %fd433, %fd35, %fd444;
	fma.rn.f64 	%fd446, %fd437, %fd37, %fd445;
	mul.f64 	%fd447, %fd438, 0d0000000000000000;
	add.f64 	%fd448, %fd446, %fd447;
	st.local.v2.f64 	[%rd252+-96], {%fd441, %fd448};
	add.f64 	%fd449, %fd442, %fd430;
	fma.rn.f64 	%fd450, %fd432, %fd37, %fd449;
	mul.f64 	%fd451, %fd433, 0d0000000000000000;
	add.f64 	%fd452, %fd450, %fd451;
	fma.rn.f64 	%fd453, %fd437, %fd36, %fd452;
	fma.rn.f64 	%fd454, %fd438, %fd35, %fd453;
	fma.rn.f64 	%fd455, %fd427, %fd38, 0d0000000000000000;
	add.f64 	%fd456, %fd455, %fd430;
	add.f64 	%fd457, %fd456, %fd434;
	fma.rn.f64 	%fd458, %fd433, %fd39, %fd457;
	add.f64 	%fd459, %fd458, %fd439;
	fma.rn.f64 	%fd460, %fd438, %fd40, %fd459;
	st.local.v2.f64 	[%rd252+-80], {%fd454, %fd460};
	fma.rn.f64 	%fd461, %fd428, %fd39, %fd442;
	add.f64 	%fd462, %fd461, %fd434;
	fma.rn.f64 	%fd463, %fd433, %fd38, %fd462;
	fma.rn.f64 	%fd464, %fd437, %fd40, %fd463;
	add.f64 	%fd465, %fd464, %fd447;
	fma.rn.f64 	%fd466, %fd432, %fd40, %fd449;
	add.f64 	%fd467, %fd466, %fd451;
	fma.rn.f64 	%fd468, %fd437, %fd39, %fd467;
	fma.rn.f64 	%fd469, %fd438, %fd38, %fd468;
	st.local.v2.f64 	[%rd252+-64], {%fd465, %fd469};
	fma.rn.f64 	%fd470, %fd427, %fd41, 0d0000000000000000;
	add.f64 	%fd471, %fd470, %fd430;
	add.f64 	%fd472, %fd471, %fd434;
	fma.rn.f64 	%fd473, %fd433, %fd42, %fd472;
	add.f64 	%fd474, %fd473, %fd439;
	fma.rn.f64 	%fd475, %fd438, %fd43, %fd474;
	fma.rn.f64 	%fd476, %fd428, %fd42, %fd442;
	add.f64 	%fd477, %fd476, %fd434;
	fma.rn.f64 	%fd478, %fd433, %fd41, %fd477;
	fma.rn.f64 	%fd479, %fd437, %fd43, %fd478;
	add.f64 	%fd480, %fd479, %fd447;
	st.local.v2.f64 	[%rd252+-48], {%fd475, %fd480};
	fma.rn.f64 	%fd481, %fd432, %fd43, %fd449;
	add.f64 	%fd482, %fd481, %fd451;
	fma.rn.f64 	%fd483, %fd437, %fd42, %fd482;
	fma.rn.f64 	%fd484, %fd438, %fd41, %fd483;
	fma.rn.f64 	%fd485, %fd427, %fd44, 0d0000000000000000;
	add.f64 	%fd486, %fd485, %fd430;
	add.f64 	%fd487, %fd486, %fd434;
	fma.rn.f64 	%fd488, %fd433, %fd45, %fd487;
	add.f64 	%fd489, %fd488, %fd439;
	fma.rn.f64 	%fd490, %fd438, %fd46, %fd489;
	st.local.v2.f64 	[%rd252+-32], {%fd484, %fd490};
	fma.rn.f64 	%fd491, %fd428, %fd45, %fd442;
	add.f64 	%fd492, %fd491, %fd434;
	fma.rn.f64 	%fd493, %fd433, %fd44, %fd492;
	fma.rn.f64 	%fd494, %fd437, %fd46, %fd493;
	add.f64 	%fd495, %fd494, %fd447;
	fma.rn.f64 	%fd496, %fd432, %fd46, %fd449;
	add.f64 	%fd497, %fd496, %fd451;
	fma.rn.f64 	%fd498, %fd437, %fd45, %fd497;
	fma.rn.f64 	%fd499, %fd438, %fd44, %fd498;
	st.local.v2.f64 	[%rd252+-16], {%fd495, %fd499};
	fma.rn.f64 	%fd500, %fd427, %fd47, 0d0000000000000000;
	add.f64 	%fd501, %fd500, %fd430;
	add.f64 	%fd502, %fd501, %fd434;
	fma.rn.f64 	%fd503, %fd433, %fd48, %fd502;
	add.f64 	%fd504, %fd503, %fd439;
	fma.rn.f64 	%fd505, %fd438, %fd49, %fd504;
	fma.rn.f64 	%fd506, %fd428, %fd48, %fd442;
	add.f64 	%fd507, %fd506, %fd434;
	fma.rn.f64 	%fd508, %fd433, %fd47, %fd507;
	fma.rn.f64 	%fd509, %fd437, %fd49, %fd508;
	add.f64 	%fd510, %fd509, %fd447;
	st.local.v2.f64 	[%rd252], {%fd505, %fd510};
	fma.rn.f64 	%fd511, %fd432, %fd49, %fd449;
	add.f64 	%fd512, %fd511, %fd451;
	fma.rn.f64 	%fd513, %fd437, %fd48, %fd512;
	fma.rn.f64 	%fd514, %fd438, %fd47, %fd513;
	fma.rn.f64 	%fd515, %fd427, %fd50, 0d0000000000000000;
	add.f64 	%fd516, %fd515, %fd430;
	add.f64 	%fd517, %fd516, %fd434;
	fma.rn.f64 	%fd518, %fd433, %fd51, %fd517;
	add.f64 	%fd519, %fd518, %fd439;
	fma.rn.f64 	%fd520, %fd438, %fd52, %fd519;
	st.local.v2.f64 	[%rd252+16], {%fd514, %fd520};
	fma.rn.f64 	%fd521, %fd428, %fd51, %fd442;
	add.f64 	%fd522, %fd521, %fd434;
	fma.rn.f64 	%fd523, %fd433, %fd50, %fd522;
	fma.rn.f64 	%fd524, %fd437, %fd52, %fd523;
	add.f64 	%fd525, %fd524, %fd447;
	fma.rn.f64 	%fd526, %fd432, %fd52, %fd449;
	add.f64 	%fd527, %fd526, %fd451;
	fma.rn.f64 	%fd528, %fd437, %fd51, %fd527;
	fma.rn.f64 	%fd529, %fd438, %fd50, %fd528;
	st.local.v2.f64 	[%rd252+32], {%fd525, %fd529};
	fma.rn.f64 	%fd530, %fd427, %fd53, 0d0000000000000000;
	add.f64 	%fd531, %fd530, %fd430;
	add.f64 	%fd532, %fd531, %fd434;
	fma.rn.f64 	%fd533, %fd433, %fd54, %fd532;
	add.f64 	%fd534, %fd533, %fd439;
	fma.rn.f64 	%fd535, %fd438, %fd55, %fd534;
	fma.rn.f64 	%fd536, %fd428, %fd54, %fd442;
	add.f64 	%fd537, %fd536, %fd434;
	fma.rn.f64 	%fd538, %fd433, %fd53, %fd537;
	fma.rn.f64 	%fd539, %fd437, %fd55, %fd538;
	add.f64 	%fd540, %fd539, %fd447;
	st.local.v2.f64 	[%rd252+48], {%fd535, %fd540};
	fma.rn.f64 	%fd541, %fd432, %fd55, %fd449;
	add.f64 	%fd542, %fd541, %fd451;
	fma.rn.f64 	%fd543, %fd437, %fd54, %fd542;
	fma.rn.f64 	%fd544, %fd438, %fd53, %fd543;
	fma.rn.f64 	%fd545, %fd427, %fd56, 0d0000000000000000;
	add.f64 	%fd546, %fd545, %fd430;
	add.f64 	%fd547, %fd546, %fd434;
	fma.rn.f64 	%fd548, %fd433, %fd57, %fd547;
	add.f64 	%fd549, %fd548, %fd439;
	fma.rn.f64 	%fd550, %fd438, %fd58, %fd549;
	st.local.v2.f64 	[%rd252+64], {%fd544, %fd550};
	fma.rn.f64 	%fd551, %fd428, %fd57, %fd442;
	add.f64 	%fd552, %fd551, %fd434;
	fma.rn.f64 	%fd553, %fd433, %fd56, %fd552;
	fma.rn.f64 	%fd554, %fd437, %fd58, %fd553;
	add.f64 	%fd555, %fd554, %fd447;
	fma.rn.f64 	%fd556, %fd432, %fd58, %fd449;
	add.f64 	%fd557, %fd556, %fd451;
	fma.rn.f64 	%fd558, %fd437, %fd57, %fd557;
	fma.rn.f64 	%fd559, %fd438, %fd56, %fd558;
	st.local.v2.f64 	[%rd252+80], {%fd555, %fd559};
	add.s32 	%r295, %r295, 1;
	add.s64 	%rd252, %rd252, 192;
	add.s64 	%rd251, %rd251, 48;
	setp.ne.s32 	%p8, %r295, 6;
	@%p8 bra 	$L__BB1_5;
	ld.local.v2.f64 	{%fd59, %fd60}, [%rd1];
	ld.local.v2.f64 	{%fd61, %fd62}, [%rd1+192];
	ld.local.v2.f64 	{%fd63, %fd64}, [%rd1+384];
	ld.local.v2.f64 	{%fd65, %fd66}, [%rd1+576];
	ld.local.v2.f64 	{%fd67, %fd68}, [%rd1+768];
	ld.local.v2.f64 	{%fd69, %fd70}, [%rd1+960];
	ld.local.v2.f64 	{%fd71, %fd72}, [%rd1+16];
	ld.local.v2.f64 	{%fd73, %fd74}, [%rd1+208];
	ld.local.v2.f64 	{%fd75, %fd76}, [%rd1+400];
	ld.local.v2.f64 	{%fd77, %fd78}, [%rd1+592];
	ld.local.v2.f64 	{%fd79, %fd80}, [%rd1+784];
	ld.local.v2.f64 	{%fd81, %fd82}, [%rd1+976];
	ld.local.v2.f64 	{%fd83, %fd84}, [%rd1+32];
	ld.local.v2.f64 	{%fd85, %fd86}, [%rd1+224];
	ld.local.v2.f64 	{%fd87, %fd88}, [%rd1+416];
	ld.local.v2.f64 	{%fd89, %fd90}, [%rd1+608];
	ld.local.v2.f64 	{%fd91, %fd92}, [%rd1+800];
	ld.local.v2.f64 	{%fd93, %fd94}, [%rd1+992];
	ld.local.v2.f64 	{%fd95, %fd96}, [%rd1+48];
	ld.local.v2.f64 	{%fd97, %fd98}, [%rd1+240];
	ld.local.v2.f64 	{%fd99, %fd100}, [%rd1+432];
	ld.local.v2.f64 	{%fd101, %fd102}, [%rd1+624];
	ld.local.v2.f64 	{%fd103, %fd104}, [%rd1+816];
	ld.local.v2.f64 	{%fd105, %fd106}, [%rd1+1008];
	ld.local.v2.f64 	{%fd107, %fd108}, [%rd1+64];
	ld.local.v2.f64 	{%fd109, %fd110}, [%rd1+256];
	ld.local.v2.f64 	{%fd111, %fd112}, [%rd1+448];
	ld.local.v2.f64 	{%fd113, %fd114}, [%rd1+640];
	ld.local.v2.f64 	{%fd115, %fd116}, [%rd1+832];
	ld.local.v2.f64 	{%fd117, %fd118}, [%rd1+1024];
	ld.local.v2.f64 	{%fd119, %fd120}, [%rd1+80];
	ld.local.v2.f64 	{%fd121, %fd122}, [%rd1+272];
	ld.local.v2.f64 	{%fd123, %fd124}, [%rd1+464];
	ld.local.v2.f64 	{%fd125, %fd126}, [%rd1+656];
	ld.local.v2.f64 	{%fd127, %fd128}, [%rd1+848];
	ld.local.v2.f64 	{%fd129, %fd130}, [%rd1+1040];
	ld.local.v2.f64 	{%fd131, %fd132}, [%rd1+96];
	ld.local.v2.f64 	{%fd133, %fd134}, [%rd1+288];
	ld.local.v2.f64 	{%fd135, %fd136}, [%rd1+480];
	ld.local.v2.f64 	{%fd137, %fd138}, [%rd1+672];
	ld.local.v2.f64 	{%fd139, %fd140}, [%rd1+864];
	ld.local.v2.f64 	{%fd141, %fd142}, [%rd1+1056];
	ld.local.v2.f64 	{%fd143, %fd144}, [%rd1+112];
	ld.local.v2.f64 	{%fd145, %fd146}, [%rd1+304];
	ld.local.v2.f64 	{%fd147, %fd148}, [%rd1+496];
	ld.local.v2.f64 	{%fd149, %fd150}, [%rd1+688];
	ld.local.v2.f64 	{%fd151, %fd152}, [%rd1+880];
	ld.local.v2.f64 	{%fd153, %fd154}, [%rd1+1072];
	ld.local.v2.f64 	{%fd155, %fd156}, [%rd1+128];
	ld.local.v2.f64 	{%fd157, %fd158}, [%rd1+320];
	ld.local.v2.f64 	{%fd159, %fd160}, [%rd1+512];
	ld.local.v2.f64 	{%fd161, %fd162}, [%rd1+704];
	ld.local.v2.f64 	{%fd163, %fd164}, [%rd1+896];
	ld.local.v2.f64 	{%fd165, %fd166}, [%rd1+1088];
	ld.local.v2.f64 	{%fd167, %fd168}, [%rd1+144];
	ld.local.v2.f64 	{%fd169, %fd170}, [%rd1+336];
	ld.local.v2.f64 	{%fd171, %fd172}, [%rd1+528];
	ld.local.v2.f64 	{%fd173, %fd174}, [%rd1+720];
	ld.local.v2.f64 	{%fd175, %fd176}, [%rd1+912];
	ld.local.v2.f64 	{%fd177, %fd178}, [%rd1+1104];
	ld.local.v2.f64 	{%fd179, %fd180}, [%rd1+160];
	ld.local.v2.f64 	{%fd181, %fd182}, [%rd1+352];
	ld.local.v2.f64 	{%fd183, %fd184}, [%rd1+544];
	ld.local.v2.f64 	{%fd185, %fd186}, [%rd1+736];
	ld.local.v2.f64 	{%fd187, %fd188}, [%rd1+928];
	ld.local.v2.f64 	{%fd189, %fd190}, [%rd1+1120];
	ld.local.v2.f64 	{%fd191, %fd192}, [%rd1+176];
	ld.local.v2.f64 	{%fd193, %fd194}, [%rd1+368];
	ld.local.v2.f64 	{%fd195, %fd196}, [%rd1+560];
	ld.local.v2.f64 	{%fd197, %fd198}, [%rd1+752];
	ld.local.v2.f64 	{%fd199, %fd200}, [%rd1+944];
	ld.local.v2.f64 	{%fd201, %fd202}, [%rd1+1136];
	mov.b32 	%r296, 0;
$L__BB1_7:
	mul.wide.u32 	%rd94, %r296, 8;
	add.s64 	%rd95, %rd4, %rd94;
	mul.wide.u32 	%rd96, %r296, 192;
	add.s64 	%rd97, %rd5, %rd96;
	ld.local.f64 	%fd560, [%rd95];
	fma.rn.f64 	%fd561, %fd560, %fd59, 0d0000000000000000;
	ld.local.f64 	%fd562, [%rd95+192];
	fma.rn.f64 	%fd563, %fd562, %fd61, %fd561;
	ld.local.f64 	%fd564, [%rd95+384];
	fma.rn.f64 	%fd565, %fd564, %fd63, %fd563;
	ld.local.f64 	%fd566, [%rd95+576];
	fma.rn.f64 	%fd567, %fd566, %fd65, %fd565;
	ld.local.f64 	%fd568, [%rd95+768];
	fma.rn.f64 	%fd569, %fd568, %fd67, %fd567;
	ld.local.f64 	%fd570, [%rd95+960];
	fma.rn.f64 	%fd571, %fd570, %fd69, %fd569;
	ld.local.v2.f64 	{%fd572, %fd573}, [%rd97];
	fma.rn.f64 	%fd574, %fd34, %fd571, %fd572;
	fma.rn.f64 	%fd575, %fd560, %fd60, 0d0000000000000000;
	fma.rn.f64 	%fd576, %fd562, %fd62, %fd575;
	fma.rn.f64 	%fd577, %fd564, %fd64, %fd576;
	fma.rn.f64 	%fd578, %fd566, %fd66, %fd577;
	fma.rn.f64 	%fd579, %fd568, %fd68, %fd578;
	fma.rn.f64 	%fd580, %fd570, %fd70, %fd579;
	fma.rn.f64 	%fd581, %fd34, %fd580, %fd573;
	st.local.v2.f64 	[%rd97], {%fd574, %fd581};
	fma.rn.f64 	%fd582, %fd560, %fd71, 0d0000000000000000;
	fma.rn.f64 	%fd583, %fd562, %fd73, %fd582;
	fma.rn.f64 	%fd584, %fd564, %fd75, %fd583;
	fma.rn.f64 	%fd585, %fd566, %fd77, %fd584;
	fma.rn.f64 	%fd586, %fd568, %fd79, %fd585;
	fma.rn.f64 	%fd587, %fd570, %fd81, %fd586;
	ld.local.v2.f64 	{%fd588, %fd589}, [%rd97+16];
	fma.rn.f64 	%fd590, %fd34, %fd587, %fd588;
	fma.rn.f64 	%fd591, %fd560, %fd72, 0d0000000000000000;
	fma.rn.f64 	%fd592, %fd562, %fd74, %fd591;
	fma.rn.f64 	%fd593, %fd564, %fd76, %fd592;
	fma.rn.f64 	%fd594, %fd566, %fd78, %fd593;
	fma.rn.f64 	%fd595, %fd568, %fd80, %fd594;
	fma.rn.f64 	%fd596, %fd570, %fd82, %fd595;
	fma.rn.f64 	%fd597, %fd34, %fd596, %fd589;
	st.local.v2.f64 	[%rd97+16], {%fd590, %fd597};
	fma.rn.f64 	%fd598, %fd560, %fd83, 0d0000000000000000;
	fma.rn.f64 	%fd599, %fd562, %fd85, %fd598;
	fma.rn.f64 	%fd600, %fd564, %fd87, %fd599;
	fma.rn.f64 	%fd601, %fd566, %fd89, %fd600;
	fma.rn.f64 	%fd602, %fd568, %fd91, %fd601;
	fma.rn.f64 	%fd603, %fd570, %fd93, %fd602;
	ld.local.v2.f64 	{%fd604, %fd605}, [%rd97+32];
	fma.rn.f64 	%fd606, %fd34, %fd603, %fd604;
	fma.rn.f64 	%fd607, %fd560, %fd84, 0d0000000000000000;
	fma.rn.f64 	%fd608, %fd562, %fd86, %fd607;
	fma.rn.f64 	%fd609, %fd564, %fd88, %fd608;
	fma.rn.f64 	%fd610, %fd566, %fd90, %fd609;
	fma.rn.f64 	%fd611, %fd568, %fd92, %fd610;
	fma.rn.f64 	%fd612, %fd570, %fd94, %fd611;
	fma.rn.f64 	%fd613, %fd34, %fd612, %fd605;
	st.local.v2.f64 	[%rd97+32], {%fd606, %fd613};
	fma.rn.f64 	%fd614, %fd560, %fd95, 0d0000000000000000;
	fma.rn.f64 	%fd615, %fd562, %fd97, %fd614;
	fma.rn.f64 	%fd616, %fd564, %fd99, %fd615;
	fma.rn.f64 	%fd617, %fd566, %fd101, %fd616;
	fma.rn.f64 	%fd618, %fd568, %fd103, %fd617;
	fma.rn.f64 	%fd619, %fd570, %fd105, %fd618;
	ld.local.v2.f64 	{%fd620, %fd621}, [%rd97+48];
	fma.rn.f64 	%fd622, %fd34, %fd619, %fd620;
	fma.rn.f64 	%fd623, %fd560, %fd96, 0d0000000000000000;
	fma.rn.f64 	%fd624, %fd562, %fd98, %fd623;
	fma.rn.f64 	%fd625, %fd564, %fd100, %fd624;
	fma.rn.f64 	%fd626, %fd566, %fd102, %fd625;
	fma.rn.f64 	%fd627, %fd568, %fd104, %fd626;
	fma.rn.f64 	%fd628, %fd570, %fd106, %fd627;
	fma.rn.f64 	%fd629, %fd34, %fd628, %fd621;
	st.local.v2.f64 	[%rd97+48], {%fd622, %fd629};
	fma.rn.f64 	%fd630, %fd560, %fd107, 0d0000000000000000;
	fma.rn.f64 	%fd631, %fd562, %fd109, %fd630;
	fma.rn.f64 	%fd632, %fd564, %fd111, %fd631;
	fma.rn.f64 	%fd633, %fd566, %fd113, %fd632;
	fma.rn.f64 	%fd634, %fd568, %fd115, %fd633;
	fma.rn.f64 	%fd635, %fd570, %fd117, %fd634;
	ld.local.v2.f64 	{%fd636, %fd637}, [%rd97+64];
	fma.rn.f64 	%fd638, %fd34, %fd635, %fd636;
	fma.rn.f64 	%fd639, %fd560, %fd108, 0d0000000000000000;
	fma.rn.f64 	%fd640, %fd562, %fd110, %fd639;
	fma.rn.f64 	%fd641, %fd564, %fd112, %fd640;
	fma.rn.f64 	%fd642, %fd566, %fd114, %fd641;
	fma.rn.f64 	%fd643, %fd568, %fd116, %fd642;
	fma.rn.f64 	%fd644, %fd570, %fd118, %fd643;
	fma.rn.f64 	%fd645, %fd34, %fd644, %fd637;
	st.local.v2.f64 	[%rd97+64], {%fd638, %fd645};
	fma.rn.f64 	%fd646, %fd560, %fd119, 0d0000000000000000;
	fma.rn.f64 	%fd647, %fd562, %fd121, %fd646;
	fma.rn.f64 	%fd648, %fd564, %fd123, %fd647;
	fma.rn.f64 	%fd649, %fd566, %fd125, %fd648;
	fma.rn.f64 	%fd650, %fd568, %fd127, %fd649;
	fma.rn.f64 	%fd651, %fd570, %fd129, %fd650;
	ld.local.v2.f64 	{%fd652, %fd653}, [%rd97+80];
	fma.rn.f64 	%fd654, %fd34, %fd651, %fd652;
	fma.rn.f64 	%fd655, %fd560, %fd120, 0d0000000000000000;
	fma.rn.f64 	%fd656, %fd562, %fd122, %fd655;
	fma.rn.f64 	%fd657, %fd564, %fd124, %fd656;
	fma.rn.f64 	%fd658, %fd566, %fd126, %fd657;
	fma.rn.f64 	%fd659, %fd568, %fd128, %fd658;
	fma.rn.f64 	%fd660, %fd570, %fd130, %fd659;
	fma.rn.f64 	%fd661, %fd34, %fd660, %fd653;
	st.local.v2.f64 	[%rd97+80], {%fd654, %fd661};
	fma.rn.f64 	%fd662, %fd560, %fd131, 0d0000000000000000;
	fma.rn.f64 	%fd663, %fd562, %fd133, %fd662;
	fma.rn.f64 	%fd664, %fd564, %fd135, %fd663;
	fma.rn.f64 	%fd665, %fd566, %fd137, %fd664;
	fma.rn.f64 	%fd666, %fd568, %fd139, %fd665;
	fma.rn.f64 	%fd667, %fd570, %fd141, %fd666;
	ld.local.v2.f64 	{%fd668, %fd669}, [%rd97+96];
	fma.rn.f64 	%fd670, %fd34, %fd667, %fd668;
	fma.rn.f64 	%fd671, %fd560, %fd132, 0d0000000000000000;
	fma.rn.f64 	%fd672, %fd562, %fd134, %fd671;
	fma.rn.f64 	%fd673, %fd564, %fd136, %fd672;
	fma.rn.f64 	%fd674, %fd566, %fd138, %fd673;
	fma.rn.f64 	%fd675, %fd568, %fd140, %fd674;
	fma.rn.f64 	%fd676, %fd570, %fd142, %fd675;
	fma.rn.f64 	%fd677, %fd34, %fd676, %fd669;
	st.local.v2.f64 	[%rd97+96], {%fd670, %fd677};
	fma.rn.f64 	%fd678, %fd560, %fd143, 0d0000000000000000;
	fma.rn.f64 	%fd679, %fd562, %fd145, %fd678;
	fma.rn.f64 	%fd680, %fd564, %fd147, %fd679;
	fma.rn.f64 	%fd681, %fd566, %fd149, %fd680;
	fma.rn.f64 	%fd682, %fd568, %fd151, %fd681;
	fma.rn.f64 	%fd683, %fd570, %fd153, %fd682;
	ld.local.v2.f64 	{%fd684, %fd685}, [%rd97+112];
	fma.rn.f64 	%fd686, %fd34, %fd683, %fd684;
	fma.rn.f64 	%fd687, %fd560, %fd144, 0d0000000000000000;
	fma.rn.f64 	%fd688, %fd562, %fd146, %fd687;
	fma.rn.f64 	%fd689, %fd564, %fd148, %fd688;
	fma.rn.f64 	%fd690, %fd566, %fd150, %fd689;
	fma.rn.f64 	%fd691, %fd568, %fd152, %fd690;
	fma.rn.f64 	%fd692, %fd570, %fd154, %fd691;
	fma.rn.f64 	%fd693, %fd34, %fd692, %fd685;
	st.local.v2.f64 	[%rd97+112], {%fd686, %fd693};
	fma.rn.f64 	%fd694, %fd560, %fd155, 0d0000000000000000;
	fma.rn.f64 	%fd695, %fd562, %fd157, %fd694;
	fma.rn.f64 	%fd696, %fd564, %fd159, %fd695;
	fma.rn.f64 	%fd697, %fd566, %fd161, %fd696;
	fma.rn.f64 	%fd698, %fd568, %fd163, %fd697;
	fma.rn.f64 	%fd699, %fd570, %fd165, %fd698;
	ld.local.v2.f64 	{%fd700, %fd701}, [%rd97+128];
	fma.rn.f64 	%fd702, %fd34, %fd699, %fd700;
	fma.rn.f64 	%fd703, %fd560, %fd156, 0d0000000000000000;
	fma.rn.f64 	%fd704, %fd562, %fd158, %fd703;
	fma.rn.f64 	%fd705, %fd564, %fd160, %fd704;
	fma.rn.f64 	%fd706, %fd566, %fd162, %fd705;
	fma.rn.f64 	%fd707, %fd568, %fd164, %fd706;
	fma.rn.f64 	%fd708, %fd570, %fd166, %fd707;
	fma.rn.f64 	%fd709, %fd34, %fd708, %fd701;
	st.local.v2.f64 	[%rd97+128], {%fd702, %fd709};
	fma.rn.f64 	%fd710, %fd560, %fd167, 0d0000000000000000;
	fma.rn.f64 	%fd711, %fd562, %fd169, %fd710;
	fma.rn.f64 	%fd712, %fd564, %fd171, %fd711;
	fma.rn.f64 	%fd713, %fd566, %fd173, %fd712;
	fma.rn.f64 	%fd714, %fd568, %fd175, %fd713;
	fma.rn.f64 	%fd715, %fd570, %fd177, %fd714;
	ld.local.v2.f64 	{%fd716, %fd717}, [%rd97+144];
	fma.rn.f64 	%fd718, %fd34, %fd715, %fd716;
	fma.rn.f64 	%fd719, %fd560, %fd168, 0d0000000000000000;
	fma.rn.f64 	%fd720, %fd562, %fd170, %fd719;
	fma.rn.f64 	%fd721, %fd564, %fd172, %fd720;
	fma.rn.f64 	%fd722, %fd566, %fd174, %fd721;
	fma.rn.f64 	%fd723, %fd568, %fd176, %fd722;
	fma.rn.f64 	%fd724, %fd570, %fd178, %fd723;
	fma.rn.f64 	%fd725, %fd34, %fd724, %fd717;
	st.local.v2.f64 	[%rd97+144], {%fd718, %fd725};
	fma.rn.f64 	%fd726, %fd560, %fd179, 0d0000000000000000;
	fma.rn.f64 	%fd727, %fd562, %fd181, %fd726;
	fma.rn.f64 	%fd728, %fd564, %fd183, %fd727;
	fma.rn.f64 	%fd729, %fd566, %fd185, %fd728;
	fma.rn.f64 	%fd730, %fd568, %fd187, %fd729;
	fma.rn.f64 	%fd731, %fd570, %fd189, %fd730;
	ld.local.v2.f64 	{%fd732, %fd733}, [%rd97+160];
	fma.rn.f64 	%fd734, %fd34, %fd731, %fd732;
	fma.rn.f64 	%fd735, %fd560, %fd180, 0d0000000000000000;
	fma.rn.f64 	%fd736, %fd562, %fd182, %fd735;
	fma.rn.f64 	%fd737, %fd564, %fd184, %fd736;
	fma.rn.f64 	%fd738, %fd566, %fd186, %fd737;
	fma.rn.f64 	%fd739, %fd568, %fd188, %fd738;
	fma.rn.f64 	%fd740, %fd570, %fd190, %fd739;
	fma.rn.f64 	%fd741, %fd34, %fd740, %fd733;
	st.local.v2.f64 	[%rd97+160], {%fd734, %fd741};
	fma.rn.f64 	%fd742, %fd560, %fd191, 0d0000000000000000;
	fma.rn.f64 	%fd743, %fd562, %fd193, %fd742;
	fma.rn.f64 	%fd744, %fd564, %fd195, %fd743;
	fma.rn.f64 	%fd745, %fd566, %fd197, %fd744;
	fma.rn.f64 	%fd746, %fd568, %fd199, %fd745;
	fma.rn.f64 	%fd747, %fd570, %fd201, %fd746;
	ld.local.v2.f64 	{%fd748, %fd749}, [%rd97+176];
	fma.rn.f64 	%fd750, %fd34, %fd747, %fd748;
	fma.rn.f64 	%fd751, %fd560, %fd192, 0d0000000000000000;
	fma.rn.f64 	%fd752, %fd562, %fd194, %fd751;
	fma.rn.f64 	%fd753, %fd564, %fd196, %fd752;
	fma.rn.f64 	%fd754, %fd566, %fd198, %fd753;
	fma.rn.f64 	%fd755, %fd568, %fd200, %fd754;
	fma.rn.f64 	%fd756, %fd570, %fd202, %fd755;
	fma.rn.f64 	%fd757, %fd34, %fd756, %fd749;
	st.local.v2.f64 	[%rd97+176], {%fd750, %fd757};
	add.s32 	%r296, %r296, 1;
	setp.ne.s32 	%p9, %r296, 24;
	@%p9 bra 	$L__BB1_7;
	mov.b64 	%rd250, 1;
	mov.pred 	%p88, 0;
	@%p3 bra 	$L__BB1_4;
	mov.b64 	%rd249, 1;
	mov.pred 	%p87, 0;
	@%p2 bra 	$L__BB1_3;
	mov.b64 	%rd248, 1;
	mov.pred 	%p86, 0;
	@%p1 bra 	$L__BB1_2;
	ld.param.u64 	%rd247, [_Z29AssemblyStiffnessMatrixKerneliiiiiiPiPdS0_S0_S_i_param_10];
	ld.param.u32 	%r294, [_Z29AssemblyStiffnessMatrixKerneliiiiiiPiPdS0_S0_S_i_param_0];
	mul.lo.s32 	%r31, %r294, 3;
	cvta.to.global.u64 	%rd15, %rd247;
	mul.wide.s32 	%rd101, %r1, 4;
	add.s64 	%rd16, %rd15, %rd101;
	mov.b32 	%r297, 0;
$L__BB1_12:
	cvt.u64.u32 	%rd17, %r297;
	mul.wide.u32 	%rd102, %r297, 4;
	add.s64 	%rd103, %rd3, %rd102;
	ld.local.u32 	%r33, [%rd103];
	sub.s32 	%r34, %r3, %r33;
	ld.global.u32 	%r298, [%rd16];
	setp.eq.s32 	%p13, %r298, %r34;
	mov.u32 	%r303, %r1;
	@%p13 bra 	$L__BB1_15;
	mov.u32 	%r303, %r1;
$L__BB1_14:
	setp.lt.s32 	%p14, %r298, %r34;
	selp.b32 	%r245, 1, -1, %p14;
	add.s32 	%r303, %r245, %r303;
	mul.wide.s32 	%rd104, %r303, 4;
	add.s64 	%rd105, %rd15, %rd104;
	ld.global.u32 	%r298, [%rd105];
	setp.ne.s32 	%p15, %r298, %r34;
	@%p15 bra 	$L__BB1_14;
$L__BB1_15:
	ld.param.u64 	%rd246, [_Z29AssemblyStiffnessMatrixKerneliiiiiiPiPdS0_S0_S_i_param_9];
	mad.lo.s64 	%rd18, %rd17, 192, %rd5;
	ld.local.f64 	%fd758, [%rd18];
	mad.lo.s32 	%r246, %r31, %r303, %r33;
	cvta.to.global.u64 	%rd19, %rd246;
	mul.wide.s32 	%rd106, %r246, 8;
	add.s64 	%rd107, %rd19, %rd106;
	ld.global.f64 	%fd759, [%rd107];
	add.f64 	%fd760, %fd758, %fd759;
	st.global.f64 	[%rd107], %fd760;
	sub.s32 	%r41, %r4, %r33;
	mul.wide.s32 	%rd108, %r303, 4;
	add.s64 	%rd109, %rd15, %rd108;
	ld.global.u32 	%r301, [%rd109];
	setp.eq.s32 	%p16, %r301, %r41;
	@%p16 bra 	$L__BB1_17;
$L__BB1_16:
	setp.lt.s32 	%p17, %r301, %r41;
	selp.b32 	%r247, 1, -1, %p17;
	add.s32 	%r303, %r247, %r303;
	mul.wide.s32 	%rd110, %r303, 4;
	add.s64 	%rd111, %rd15, %rd110;
	ld.global.u32 	%r301, [%rd111];
	setp.ne.s32 	%p18, %r301, %r41;
	@%p18 bra 	$L__BB1_16;
$L__BB1_17:
	ld.local.f64 	%fd761, [%rd18+8];
	mad.lo.s32 	%r248, %r31, %r303, %r33;
	mul.wide.s32 	%rd112, %r248, 8;
	add.s64 	%rd113, %rd19, %rd112;
	ld.global.f64 	%fd762, [%rd113];
	add.f64 	%fd763, %fd761, %fd762;
	st.global.f64 	[%rd113], %fd763;
	sub.s32 	%r48, %r5, %r33;
	mul.wide.s32 	%rd114, %r303, 4;
	add.s64 	%rd115, %rd15, %rd114;
	ld.global.u32 	%r304, [%rd115];
	setp.eq.s32 	%p19, %r304, %r48;
	@%p19 bra 	$L__BB1_19;
$L__BB1_18:
	setp.lt.s32 	%p20, %r304, %r48;
	selp.b32 	%r249, 1, -1, %p20;
	add.s32 	%r303, %r249, %r303;
	mul.wide.s32 	%rd116, %r303, 4;
	add.s64 	%rd117, %rd15, %rd116;
	ld.global.u32 	%r304, [%rd117];
	setp.ne.s32 	%p21, %r304, %r48;
	@%p21 bra 	$L__BB1_18;
$L__BB1_19:
	ld.local.f64 	%fd764, [%rd18+16];
	mad.lo.s32 	%r250, %r31, %r303, %r33;
	mul.wide.s32 	%rd118, %r250, 8;
	add.s64 	%rd119, %rd19, %rd118;
	ld.global.f64 	%fd765, [%rd119];
	add.f64 	%fd766, %fd764, %fd765;
	st.global.f64 	[%rd119], %fd766;
	sub.s32 	%r55, %r6, %r33;
	mul.wide.s32 	%rd120, %r303, 4;
	add.s64 	%rd121, %rd15, %rd120;
	ld.global.u32 	%r307, [%rd121];
	setp.eq.s32 	%p22, %r307, %r55;
	@%p22 bra 	$L__BB1_21;
$L__BB1_20:
	setp.lt.s32 	%p23, %r307, %r55;
	selp.b32 	%r251, 1, -1, %p23;
	add.s32 	%r303, %r251, %r303;
	mul.wide.s32 	%rd122, %r303, 4;
	add.s64 	%rd123, %rd15, %rd122;
	ld.global.u32 	%r307, [%rd123];
	setp.ne.s32 	%p24, %r307, %r55;
	@%p24 bra 	$L__BB1_20;
$L__BB1_21:
	ld.local.f64 	%fd767, [%rd18+24];
	mad.lo.s32 	%r252, %r31, %r303, %r33;
	mul.wide.s32 	%rd124, %r252, 8;
	add.s64 	%rd125, %rd19, %rd124;
	ld.global.f64 	%fd768, [%rd125];
	add.f64 	%fd769, %fd767, %fd768;
	st.global.f64 	[%rd125], %fd769;
	sub.s32 	%r62, %r7, %r33;
	mul.wide.s32 	%rd126, %r303, 4;
	add.s64 	%rd127, %rd15, %rd126;
	ld.global.u32 	%r310, [%rd127];
	setp.eq.s32 	%p25, %r310, %r62;
	@%p25 bra 	$L__BB1_23;
$L__BB1_22:
	setp.lt.s32 	%p26, %r310, %r62;
	selp.b32 	%r253, 1, -1, %p26;
	add.s32 	%r303, %r253, %r303;
	mul.wide.s32 	%rd128, %r303, 4;
	add.s64 	%rd129, %rd15, %rd128;
	ld.global.u32 	%r310, [%rd129];
	setp.ne.s32 	%p27, %r310, %r62;
	@%p27 bra 	$L__BB1_22;
$L__BB1_23:
	ld.local.f64 	%fd770, [%rd18+32];
	mad.lo.s32 	%r254, %r31, %r303, %r33;
	mul.wide.s32 	%rd130, %r254, 8;
	add.s64 	%rd131, %rd19, %rd130;
	ld.global.f64 	%fd771, [%rd131];
	add.f64 	%fd772, %fd770, %fd771;
	st.global.f64 	[%rd131], %fd772;
	sub.s32 	%r69, %r8, %r33;
	mul.wide.s32 	%rd132, %r303, 4;
	add.s64 	%rd133, %rd15, %rd132;
	ld.global.u32 	%r313, [%rd133];
	setp.eq.s32 	%p28, %r313, %r69;
	@%p28 bra 	$L__BB1_25;
$L__BB1_24:
	setp.lt.s32 	%p29, %r313, %r69;
	selp.b32 	%r255, 1, -1, %p29;
	add.s32 	%r303, %r255, %r303;
	mul.wide.s32 	%rd134, %r303, 4;
	add.s64 	%rd135, %rd15, %rd134;
	ld.global.u32 	%r313, [%rd135];
	setp.ne.s32 	%p30, %r313, %r69;
	@%p30 bra 	$L__BB1_24;
$L__BB1_25:
	ld.local.f64 	%fd773, [%rd18+40];
	mad.lo.s32 	%r256, %r31, %r303, %r33;
	mul.wide.s32 	%rd136, %r256, 8;
	add.s64 	%rd137, %rd19, %rd136;
	ld.global.f64 	%fd774, [%rd137];
	add.f64 	%fd775, %fd773, %fd774;
	st.global.f64 	[%rd137], %fd775;
	sub.s32 	%r76, %r9, %r33;
	mul.wide.s32 	%rd138, %r303, 4;
	add.s64 	%rd139, %rd15, %rd138;
	ld.global.u32 	%r316, [%rd139];
	setp.eq.s32 	%p31, %r316, %r76;
	@%p31 bra 	$L__BB1_27;
$L__BB1_26:
	setp.lt.s32 	%p32, %r316, %r76;
	selp.b32 	%r257, 1, -1, %p32;
	add.s32 	%r303, %r257, %r303;
	mul.wide.s32 	%rd140, %r303, 4;
	add.s64 	%rd141, %rd15, %rd140;
	ld.global.u32 	%r316, [%rd141];
	setp.ne.s32 	%p33, %r316, %r76;
	@%p33 bra 	$L__BB1_26;
$L__BB1_27:
	ld.local.f64 	%fd776, [%rd18+48];
	mad.lo.s32 	%r258, %r31, %r303, %r33;
	mul.wide.s32 	%rd142, %r258, 8;
	add.s64 	%rd143, %rd19, %rd142;
	ld.global.f64 	%fd777, [%rd143];
	add.f64 	%fd778, %fd776, %fd777;
	st.global.f64 	[%rd143], %fd778;
	sub.s32 	%r83, %r10, %r33;
	mul.wide.s32 	%rd144, %r303, 4;
	add.s64 	%rd145, %rd15, %rd144;
	ld.global.u32 	%r319, [%rd145];
	setp.eq.s32 	%p34, %r319, %r83;
	@%p34 bra 	$L__BB1_29;
$L__BB1_28:
	setp.lt.s32 	%p35, %r319, %r83;
	selp.b32 	%r259, 1, -1, %p35;
	add.s32 	%r303, %r259, %r303;
	mul.wide.s32 	%rd146, %r303, 4;
	add.s64 	%rd147, %rd15, %rd146;
	ld.global.u32 	%r319, [%rd147];
	setp.ne.s32 	%p36, %r319, %r83;
	@%p36 bra 	$L__BB1_28;
$L__BB1_29:
	ld.local.f64 	%fd779, [%rd18+56];
	mad.lo.s32 	%r260, %r31, %r303, %r33;
	mul.wide.s32 	%rd148, %r260, 8;
	add.s64 	%rd149, %rd19, %rd148;
	ld.global.f64 	%fd780, [%rd149];
	add.f64 	%fd781, %fd779, %fd780;
	st.global.f64 	[%rd149], %fd781;
	sub.s32 	%r90, %r11, %r33;
	mul.wide.s32 	%rd150, %r303, 4;
	add.s64 	%rd151, %rd15, %rd150;
	ld.global.u32 	%r322, [%rd151];
	setp.eq.s32 	%p37, %r322, %r90;
	@%p37 bra 	$L__BB1_31;
$L__BB1_30:
	setp.lt.s32 	%p38, %r322, %r90;
	selp.b32 	%r261, 1, -1, %p38;
	add.s32 	%r303, %r261, %r303;
	mul.wide.s32 	%rd152, %r303, 4;
	add.s64 	%rd153, %rd15, %rd152;
	ld.global.u32 	%r322, [%rd153];
	setp.ne.s32 	%p39, %r322, %r90;
	@%p39 bra 	$L__BB1_30;
$L__BB1_31:
	ld.local.f64 	%fd782, [%rd18+64];
	mad.lo.s32 	%r262, %r31, %r303, %r33;
	mul.wide.s32 	%rd154, %r262, 8;
	add.s64 	%rd155, %rd19, %rd154;
	ld.global.f64 	%fd783, [%rd155];
	add.f64 	%fd784, %fd782, %fd783;
	st.global.f64 	[%rd155], %fd784;
	sub.s32 	%r97, %r12, %r33;
	mul.wide.s32 	%rd156, %r303, 4;
	add.s64 	%rd157, %rd15, %rd156;
	ld.global.u32 	%r325, [%rd157];
	setp.eq.s32 	%p40, %r325, %r97;
	@%p40 bra 	$L__BB1_33;
$L__BB1_32:
	setp.lt.s32 	%p41, %r325, %r97;
	selp.b32 	%r263, 1, -1, %p41;
	add.s32 	%r303, %r263, %r303;
	mul.wide.s32 	%rd158, %r303, 4;
	add.s64 	%rd159, %rd15, %rd158;
	ld.global.u32 	%r325, [%rd159];
	setp.ne.s32 	%p42, %r325, %r97;
	@%p42 bra 	$L__BB1_32;
$L__BB1_33:
	ld.local.f64 	%fd785, [%rd18+72];
	mad.lo.s32 	%r264, %r31, %r303, %r33;
	mul.wide.s32 	%rd160, %r264, 8;
	add.s64 	%rd161, %rd19, %rd160;
	ld.global.f64 	%fd786, [%rd161];
	add.f64 	%fd787, %fd785, %fd786;
	st.global.f64 	[%rd161], %fd787;
	sub.s32 	%r104, %r13, %r33;
	mul.wide.s32 	%rd162, %r303, 4;
	add.s64 	%rd163, %rd15, %rd162;
	ld.global.u32 	%r328, [%rd163];
	setp.eq.s32 	%p43, %r328, %r104;
	@%p43 bra 	$L__BB1_35;
$L__BB1_34:
	setp.lt.s32 	%p44, %r328, %r104;
	selp.b32 	%r265, 1, -1, %p44;
	add.s32 	%r303, %r265, %r303;
	mul.wide.s32 	%rd164, %r303, 4;
	add.s64 	%rd165, %rd15, %rd164;
	ld.global.u32 	%r328, [%rd165];
	setp.ne.s32 	%p45, %r328, %r104;
	@%p45 bra 	$L__BB1_34;
$L__BB1_35:
	ld.local.f64 	%fd788, [%rd18+80];
	mad.lo.s32 	%r266, %r31, %r303, %r33;
	mul.wide.s32 	%rd166, %r266, 8;
	add.s64 	%rd167, %rd19, %rd166;
	ld.global.f64 	%fd789, [%rd167];
	add.f64 	%fd790, %fd788, %fd789;
	st.global.f64 	[%rd167], %fd790;
	sub.s32 	%r111, %r14, %r33;
	mul.wide.s32 	%rd168, %r303, 4;
	add.s64 	%rd169, %rd15, %rd168;
	ld.global.u32 	%r331, [%rd169];
	setp.eq.s32 	%p46, %r331, %r111;
	@%p46 bra 	$L__BB1_37;
$L__BB1_36:
	setp.lt.s32 	%p47, %r331, %r111;
	selp.b32 	%r267, 1, -1, %p47;
	add.s32 	%r303, %r267, %r303;
	mul.wide.s32 	%rd170, %r303, 4;
	add.s64 	%rd171, %rd15, %rd170;
	ld.global.u32 	%r331, [%rd171];
	setp.ne.s32 	%p48, %r331, %r111;
	@%p48 bra 	$L__BB1_36;
$L__BB1_37:
	ld.local.f64 	%fd791, [%rd18+88];
	mad.lo.s32 	%r268, %r31, %r303, %r33;
	mul.wide.s32 	%rd172, %r268, 8;
	add.s64 	%rd173, %rd19, %rd172;
	ld.global.f64 	%fd792, [%rd173];
	add.f64 	%fd793, %fd791, %fd792;
	st.global.f64 	[%rd173], %fd793;
	sub.s32 	%r118, %r15, %r33;
	mul.wide.s32 	%rd174, %r303, 4;
	add.s64 	%rd175, %rd15, %rd174;
	ld.global.u32 	%r334, [%rd175];
	setp.eq.s32 	%p49, %r334, %r118;
	@%p49 bra 	$L__BB1_39;
$L__BB1_38:
	setp.lt.s32 	%p50, %r334, %r118;
	selp.b32 	%r269, 1, -1, %p50;
	add.s32 	%r303, %r269, %r303;
	mul.wide.s32 	%rd176, %r303, 4;
	add.s64 	%rd177, %rd15, %rd176;
	ld.global.u32 	%r334, [%rd177];
	setp.ne.s32 	%p51, %r334, %r118;
	@%p51 bra 	$L__BB1_38;
$L__BB1_39:
	ld.local.f64 	%fd794, [%rd18+96];
	mad.lo.s32 	%r270, %r31, %r303, %r33;
	mul.wide.s32 	%rd178, %r270, 8;
	add.s64 	%rd179, %rd19, %rd178;
	ld.global.f64 	%fd795, [%rd179];
	add.f64 	%fd796, %fd794, %fd795;
	st.global.f64 	[%rd179], %fd796;
	sub.s32 	%r125, %r16, %r33;
	mul.wide.s32 	%rd180, %r303, 4;
	add.s64 	%rd181, %rd15, %rd180;
	ld.global.u32 	%r337, [%rd181];
	setp.eq.s32 	%p52, %r337, %r125;
	@%p52 bra 	$L__BB1_41;
$L__BB1_40:
	setp.lt.s32 	%p53, %r337, %r125;
	selp.b32 	%r271, 1, -1, %p53;
	add.s32 	%r303, %r271, %r303;
	mul.wide.s32 	%rd182, %r303, 4;
	add.s64 	%rd183, %rd15, %rd182;
	ld.global.u32 	%r337, [%rd183];
	setp.ne.s32 	%p54, %r337, %r125;
	@%p54 bra 	$L__BB1_40;
$L__BB1_41:
	ld.local.f64 	%fd797, [%rd18+104];
	mad.lo.s32 	%r272, %r31, %r303, %r33;
	mul.wide.s32 	%rd184, %r272, 8;
	add.s64 	%rd185, %rd19, %rd184;
	ld.global.f64 	%fd798, [%rd185];
	add.f64 	%fd799, %fd797, %fd798;
	st.global.f64 	[%rd185], %fd799;
	sub.s32 	%r132, %r17, %r33;
	mul.wide.s32 	%rd186, %r303, 4;
	add.s64 	%rd187, %rd15, %rd186;
	ld.global.u32 	%r340, [%rd187];
	setp.eq.s32 	%p55, %r340, %r132;
	@%p55 bra 	$L__BB1_43;
$L__BB1_42:
	setp.lt.s32 	%p56, %r340, %r132;
	selp.b32 	%r273, 1, -1, %p56;
	add.s32 	%r303, %r273, %r303;
	mul.wide.s32 	%rd188, %r303, 4;
	add.s64 	%rd189, %rd15, %rd188;
	ld.global.u32 	%r340, [%rd189];
	setp.ne.s32 	%p57, %r340, %r132;
	@%p57 bra 	$L__BB1_42;
$L__BB1_43:
	ld.local.f64 	%fd800, [%rd18+112];
	mad.lo.s32 	%r274, %r31, %r303, %r33;
	mul.wide.s32 	%rd190, %r274, 8;
	add.s64 	%rd191, %rd19, %rd190;
	ld.global.f64 	%fd801, [%rd191];
	add.f64 	%fd802, %fd800, %fd801;
	st.global.f64 	[%rd191], %fd802;
	sub.s32 	%r139, %r18, %r33;
	mul.wide.s32 	%rd192, %r303, 4;
	add.s64 	%rd193, %rd15, %rd192;
	ld.global.u32 	%r343, [%rd193];
	setp.eq.s32 	%p58, %r343, %r139;
	@%p58 bra 	$L__BB1_45;
$L__BB1_44:
	setp.lt.s32 	%p59, %r343, %r139;
	selp.b32 	%r275, 1, -1, %p59;
	add.s32 	%r303, %r275, %r303;
	mul.wide.s32 	%rd194, %r303, 4;
	add.s64 	%rd195, %rd15, %rd194;
	ld.global.u32 	%r343, [%rd195];
	setp.ne.s32 	%p60, %r343, %r139;
	@%p60 bra 	$L__BB1_44;
$L__BB1_45:
	ld.local.f64 	%fd803, [%rd18+120];
	mad.lo.s32 	%r276, %r31, %r303, %r33;
	mul.wide.s32 	%rd196, %r276, 8;
	add.s64 	%rd197, %rd19, %rd196;
	ld.global.f64 	%fd804, [%rd197];
	add.f64 	%fd805, %fd803, %fd804;
	st.global.f64 	[%rd197], %fd805;
	sub.s32 	%r146, %r19, %r33;
	mul.wide.s32 	%rd198, %r303, 4;
	add.s64 	%rd199, %rd15, %rd198;
	ld.global.u32 	%r346, [%rd199];
	setp.eq.s32 	%p61, %r346, %r146;
	@%p61 bra 	$L__BB1_47;
$L__BB1_46:
	setp.lt.s32 	%p62, %r346, %r146;
	selp.b32 	%r277, 1, -1, %p62;
	add.s32 	%r303, %r277, %r303;
	mul.wide.s32 	%rd200, %r303, 4;
	add.s64 	%rd201, %rd15, %rd200;
	ld.global.u32 	%r346, [%rd201];
	setp.ne.s32 	%p63, %r346, %r146;
	@%p63 bra 	$L__BB1_46;
$L__BB1_47:
	ld.local.f64 	%fd806, [%rd18+128];
	mad.lo.s32 	%r278, %r31, %r303, %r33;
	mul.wide.s32 	%rd202, %r278, 8;
	add.s64 	%rd203, %rd19, %rd202;
	ld.global.f64 	%fd807, [%rd203];
	add.f64 	%fd808, %fd806, %fd807;
	st.global.f64 	[%rd203], %fd808;
	sub.s32 	%r153, %r20, %r33;
	mul.wide.s32 	%rd204, %r303, 4;
	add.s64 	%rd205, %rd15, %rd204;
	ld.global.u32 	%r349, [%rd205];
	setp.eq.s32 	%p64, %r349, %r153;
	@%p64 bra 	$L__BB1_49;
$L__BB1_48:
	setp.lt.s32 	%p65, %r349, %r153;
	selp.b32 	%r279, 1, -1, %p65;
	add.s32 	%r303, %r279, %r303;
	mul.wide.s32 	%rd206, %r303, 4;
	add.s64 	%rd207, %rd15, %rd206;
	ld.global.u32 	%r349, [%rd207];
	setp.ne.s32 	%p66, %r349, %r153;
	@%p66 bra 	$L__BB1_48;
$L__BB1_49:
	ld.local.f64 	%fd809, [%rd18+136];
	mad.lo.s32 	%r280, %r31, %r303, %r33;
	mul.wide.s32 	%rd208, %r280, 8;
	add.s64 	%rd209, %rd19, %rd208;
	ld.global.f64 	%fd810, [%rd209];
	add.f64 	%fd811, %fd809, %fd810;
	st.global.f64 	[%rd209], %fd811;
	sub.s32 	%r160, %r21, %r33;
	mul.wide.s32 	%rd210, %r303, 4;
	add.s64 	%rd211, %rd15, %rd210;
	ld.global.u32 	%r352, [%rd211];
	setp.eq.s32 	%p67, %r352, %r160;
	@%p67 bra 	$L__BB1_51;
$L__BB1_50:
	setp.lt.s32 	%p68, %r352, %r160;
	selp.b32 	%r281, 1, -1, %p68;
	add.s32 	%r303, %r281, %r303;
	mul.wide.s32 	%rd212, %r303, 4;
	add.s64 	%rd213, %rd15, %rd212;
	ld.global.u32 	%r352, [%rd213];
	setp.ne.s32 	%p69, %r352, %r160;
	@%p69 bra 	$L__BB1_50;
$L__BB1_51:
	ld.local.f64 	%fd812, [%rd18+144];
	mad.lo.s32 	%r282, %r31, %r303, %r33;
	mul.wide.s32 	%rd214, %r282, 8;
	add.s64 	%rd215, %rd19, %rd214;
	ld.global.f64 	%fd813, [%rd215];
	add.f64 	%fd814, %fd812, %fd813;
	st.global.f64 	[%rd215], %fd814;
	sub.s32 	%r167, %r22, %r33;
	mul.wide.s32 	%rd216, %r303, 4;
	add.s64 	%rd217, %rd15, %rd216;
	ld.global.u32 	%r355, [%rd217];
	setp.eq.s32 	%p70, %r355, %r167;
	@%p70 bra 	$L__BB1_53;
$L__BB1_52:
	setp.lt.s32 	%p71, %r355, %r167;
	selp.b32 	%r283, 1, -1, %p71;
	add.s32 	%r303, %r283, %r303;
	mul.wide.s32 	%rd218, %r303, 4;
	add.s64 	%rd219, %rd15, %rd218;
	ld.global.u32 	%r355, [%rd219];
	setp.ne.s32 	%p72, %r355, %r167;
	@%p72 bra 	$L__BB1_52;
$L__BB1_53:
	ld.local.f64 	%fd815, [%rd18+152];
	mad.lo.s32 	%r284, %r31, %r303, %r33;
	mul.wide.s32 	%rd220, %r284, 8;
	add.s64 	%rd221, %rd19, %rd220;
	ld.global.f64 	%fd816, [%rd221];
	add.f64 	%fd817, %fd815, %fd816;
	st.global.f64 	[%rd221], %fd817;
	sub.s32 	%r174, %r23, %r33;
	mul.wide.s32 	%rd222, %r303, 4;
	add.s64 	%rd223, %rd15, %rd222;
	ld.global.u32 	%r358, [%rd223];
	setp.eq.s32 	%p73, %r358, %r174;
	@%p73 bra 	$L__BB1_55;
$L__BB1_54:
	setp.lt.s32 	%p74, %r358, %r174;
	selp.b32 	%r285, 1, -1, %p74;
	add.s32 	%r303, %r285, %r303;
	mul.wide.s32 	%rd224, %r303, 4;
	add.s64 	%rd225, %rd15, %rd224;
	ld.global.u32 	%r358, [%rd225];
	setp.ne.s32 	%p75, %r358, %r174;
	@%p75 bra 	$L__BB1_54;
$L__BB1_55:
	ld.local.f64 	%fd818, [%rd18+160];
	mad.lo.s32 	%r286, %r31, %r303, %r33;
	mul.wide.s32 	%rd226, %r286, 8;
	add.s64 	%rd227, %rd19, %rd226;
	ld.global.f64 	%fd819, [%rd227];
	add.f64 	%fd820, %fd818, %fd819;
	st.global.f64 	[%rd227], %fd820;
	sub.s32 	%r181, %r24, %r33;
	mul.wide.s32 	%rd228, %r303, 4;
	add.s64 	%rd229, %rd15, %rd228;
	ld.global.u32 	%r361, [%rd229];
	setp.eq.s32 	%p76, %r361, %r181;
	@%p76 bra 	$L__BB1_57;
$L__BB1_56:
	setp.lt.s32 	%p77, %r361, %r181;
	selp.b32 	%r287, 1, -1, %p77;
	add.s32 	%r303, %r287, %r303;
	mul.wide.s32 	%rd230, %r303, 4;
	add.s64 	%rd231, %rd15, %rd230;
	ld.global.u32 	%r361, [%rd231];
	setp.ne.s32 	%p78, %r361, %r181;
	@%p78 bra 	$L__BB1_56;
$L__BB1_57:
	ld.local.f64 	%fd821, [%rd18+168];
	mad.lo.s32 	%r288, %r31, %r303, %r33;
	mul.wide.s32 	%rd232, %r288, 8;
	add.s64 	%rd233, %rd19, %rd232;
	ld.global.f64 	%fd822, [%rd233];
	add.f64 	%fd823, %fd821, %fd822;
	st.global.f64 	[%rd233], %fd823;
	sub.s32 	%r188, %r25, %r33;
	mul.wide.s32 	%rd234, %r303, 4;
	add.s64 	%rd235, %rd15, %rd234;
	ld.global.u32 	%r364, [%rd235];
	setp.eq.s32 	%p79, %r364, %r188;
	@%p79 bra 	$L__BB1_59;
$L__BB1_58:
	setp.lt.s32 	%p80, %r364, %r188;
	selp.b32 	%r289, 1, -1, %p80;
	add.s32 	%r303, %r289, %r303;
	mul.wide.s32 	%rd236, %r303, 4;
	add.s64 	%rd237, %rd15, %rd236;
	ld.global.u32 	%r364, [%rd237];
	setp.ne.s32 	%p81, %r364, %r188;
	@%p81 bra 	$L__BB1_58;
$L__BB1_59:
	ld.local.f64 	%fd824, [%rd18+176];
	mad.lo.s32 	%r290, %r31, %r303, %r33;
	mul.wide.s32 	%rd238, %r290, 8;
	add.s64 	%rd239, %rd19, %rd238;
	ld.global.f64 	%fd825, [%rd239];
	add.f64 	%fd826, %fd824, %fd825;
	st.global.f64 	[%rd239], %fd826;
	sub.s32 	%r195, %r26, %r33;
	mul.wide.s32 	%rd240, %r303, 4;
	add.s64 	%rd241, %rd15, %rd240;
	ld.global.u32 	%r367, [%rd241];
	setp.eq.s32 	%p82, %r367, %r195;
	@%p82 bra 	$L__BB1_61;
$L__BB1_60:
	setp.lt.s32 	%p83, %r367, %r195;
	selp.b32 	%r291, 1, -1, %p83;
	add.s32 	%r303, %r291, %r303;
	mul.wide.s32 	%rd242, %r303, 4;
	add.s64 	%rd243, %rd15, %rd242;
	ld.global.u32 	%r367, [%rd243];
	setp.ne.s32 	%p84, %r367, %r195;
	@%p84 bra 	$L__BB1_60;
$L__BB1_61:
	ld.local.f64 	%fd827, [%rd18+184];
	mad.lo.s32 	%r292, %r31, %r303, %r33;
	mul.wide.s32 	%rd244, %r292, 8;
	add.s64 	%rd245, %rd19, %rd244;
	ld.global.f64 	%fd828, [%rd245];
	add.f64 	%fd829, %fd827, %fd828;
	st.global.f64 	[%rd245], %fd829;
	add.s32 	%r297, %r297, 1;
	setp.ne.s32 	%p85, %r297, 24;
	@%p85 bra 	$L__BB1_12;
$L__BB1_62:
	ret;

}
	// .globl	_Z25EvaluateStrainStateKerneliiiiiiPiPdS0_S0_
.visible .entry _Z25EvaluateStrainStateKerneliiiiiiPiPdS0_S0_(
	.param .u32 _Z25EvaluateStrainStateKerneliiiiiiPiPdS0_S0__param_0,
	.param .u32 _Z25EvaluateStrainStateKerneliiiiiiPiPdS0_S0__param_1,
	.param .u32 _Z25EvaluateStrainStateKerneliiiiiiPiPdS0_S0__param_2,
	.param .u32 _Z25EvaluateStrainStateKerneliiiiiiPiPdS0_S0__param_3,
	.param .u32 _Z25EvaluateStrainStateKerneliiiiiiPiPdS0_S0__param_4,
	.param .u32 _Z25EvaluateStrainStateKerneliiiiiiPiPdS0_S0__param_5,
	.param .u64 .ptr .align 1 _Z25EvaluateStrainStateKerneliiiiiiPiPdS0_S0__param_6,
	.param .u64 .ptr .align 1 _Z25EvaluateStrainStateKerneliiiiiiPiPdS0_S0__param_7,
	.param .u64 .ptr .align 1 _Z25EvaluateStrainStateKerneliiiiiiPiPdS0_S0__param_8,
	.param .u64 .ptr .align 1 _Z25EvaluateStrainStateKerneliiiiiiPiPdS0_S0__param_9
)
{
	.local .align 16 .b8 	__local_depot2[16];
	.reg .b64 	%SP;
	.reg .b64 	%SPL;
	.reg .pred 	%p<14>;
	.reg .b32 	%r<257>;
	.reg .b64 	%rd<277>;
	.reg .b64 	%fd<483>;

	mov.u64 	%SPL, __local_depot2;
	ld.param.u32 	%r23, [_Z25EvaluateStrainStateKerneliiiiiiPiPdS0_S0__param_0];
	ld.param.u32 	%r26, [_Z25EvaluateStrainStateKerneliiiiiiPiPdS0_S0__param_2];
	ld.param.u32 	%r25, [_Z25EvaluateStrainStateKerneliiiiiiPiPdS0_S0__param_3];
	ld.param.u64 	%rd7, [_Z25EvaluateStrainStateKerneliiiiiiPiPdS0_S0__param_6];
	ld.param.u64 	%rd8, [_Z25EvaluateStrainStateKerneliiiiiiPiPdS0_S0__param_7];
	add.u64 	%rd1, %SPL, 0;
	mov.u32 	%r27, %ctaid.x;
	mov.u32 	%r28, %ntid.x;
	mov.u32 	%r29, %tid.x;
	mov.u32 	%r30, %ctaid.y;
	mov.u32 	%r31, %ntid.y;
	mov.u32 	%r32, %tid.y;
	mad.lo.s32 	%r33, %r30, %r31, %r32;
	mov.u32 	%r34, %nctaid.x;
	mad.lo.s32 	%r35, %r33, %r34, %r27;
	mad.lo.s32 	%r1, %r35, %r28, %r29;
	setp.ge.s32 	%p4, %r1, %r26;
	@%p4 bra 	$L__BB2_7;
	ld.param.u32 	%r246, [_Z25EvaluateStrainStateKerneliiiiiiPiPdS0_S0__param_1];
	cvta.to.global.u64 	%rd13, %rd7;
	cvta.to.global.u64 	%rd14, %rd8;
	add.s32 	%r37, %r1, %r25;
	shl.b32 	%r38, %r23, 1;
	mad.lo.s32 	%r39, %r246, 3, %r37;
	mul.wide.s32 	%rd15, %r39, 4;
	add.s64 	%rd2, %rd13, %rd15;
	ld.global.u32 	%r40, [%rd2];
	mul.wide.s32 	%rd16, %r40, 8;
	add.s64 	%rd17, %rd14, %rd16;
	ld.global.f64 	%fd1, [%rd17+-8];
	mul.wide.s32 	%rd18, %r23, 8;
	add.s64 	%rd19, %rd17, %rd18;
	ld.global.f64 	%fd2, [%rd19+-8];
	mul.wide.s32 	%rd20, %r38, 8;
	add.s64 	%rd21, %rd17, %rd20;
	ld.global.f64 	%fd3, [%rd21+-8];
	mul.wide.s32 	%rd22, %r246, 4;
	add.s64 	%rd23, %rd2, %rd22;
	ld.global.u32 	%r41, [%rd23];
	mul.wide.s32 	%rd24, %r41, 8;
	add.s64 	%rd25, %rd14, %rd24;
	ld.global.f64 	%fd4, [%rd25+-8];
	add.s64 	%rd26, %rd25, %rd18;
	ld.global.f64 	%fd5, [%rd26+-8];
	add.s64 	%rd27, %rd25, %rd20;
	ld.global.f64 	%fd6, [%rd27+-8];
	add.s64 	%rd28, %rd23, %rd22;
	ld.global.u32 	%r42, [%rd28];
	mul.wide.s32 	%rd29, %r42, 8;
	add.s64 	%rd30, %rd14, %rd29;
	ld.global.f64 	%fd7, [%rd30+-8];
	add.s64 	%rd31, %rd30, %rd18;
	ld.global.f64 	%fd8, [%rd31+-8];
	add.s64 	%rd32, %rd30, %rd20;
	ld.global.f64 	%fd9, [%rd32+-8];
	add.s64 	%rd33, %rd28, %rd22;
	ld.global.u32 	%r43, [%rd33];
	mul.wide.s32 	%rd34, %r43, 8;
	add.s64 	%rd35, %rd14, %rd34;
	ld.global.f64 	%fd10, [%rd35+-8];
	add.s64 	%rd36, %rd35, %rd18;
	ld.global.f64 	%fd11, [%rd36+-8];
	add.s64 	%rd37, %rd35, %rd20;
	ld.global.f64 	%fd12, [%rd37+-8];
	add.s64 	%rd38, %rd33, %rd22;
	ld.global.u32 	%r44, [%rd38];
	mul.wide.s32 	%rd39, %r44, 8;
	add.s64 	%rd40, %rd14, %rd39;
	ld.global.f64 	%fd13, [%rd40+-8];
	add.s64 	%rd41, %rd40, %rd18;
	ld.global.f64 	%fd14, [%rd41+-8];
	add.s64 	%rd42, %rd40, %rd20;
	ld.global.f64 	%fd15, [%rd42+-8];
	add.s64 	%rd43, %rd38, %rd22;
	ld.global.u32 	%r45, [%rd43];
	mul.wide.s32 	%rd44, %r45, 8;
	add.s64 	%rd45, %rd14, %rd44;
	ld.global.f64 	%fd16, [%rd45+-8];
	add.s64 	%rd46, %rd45, %rd18;
	ld.global.f64 	%fd17, [%rd46+-8];
	add.s64 	%rd47, %rd45, %rd20;
	ld.global.f64 	%fd18, [%rd47+-8];
	add.s64 	%rd48, %rd43, %rd22;
	ld.global.u32 	%r46, [%rd48];
	mul.wide.s32 	%rd49, %r46, 8;
	add.s64 	%rd50, %rd14, %rd49;
	ld.global.f64 	%fd19, [%rd50+-8];
	add.s64 	%rd51, %rd50, %rd18;
	ld.global.f64 	%fd20, [%rd51+-8];
	add.s64 	%rd52, %rd50, %rd20;
	ld.global.f64 	%fd21, [%rd52+-8];
	add.s64 	%rd53, %rd48, %rd22;
	ld.global.u32 	%r47, [%rd53];
	mul.wide.s32 	%rd54, %r47, 8;
	add.s64 	%rd55, %rd14, %rd54;
	ld.global.f64 	%fd22, [%rd55+-8];
	add.s64 	%rd56, %rd55, %rd18;
	ld.global.f64 	%fd23, [%rd56+-8];
	add.s64 	%rd57, %rd55, %rd20;
	ld.global.f64 	%fd24, [%rd57+-8];
	mov.f64 	%fd34, 0d3FE279A74590331E;
	mov.f64 	%fd35, 0dBFE279A74590331E;
	st.local.v2.f64 	[%rd1], {%fd35, %fd34};
	mul.wide.s32 	%rd58, %r37, 4;
	add.s64 	%rd3, %rd13, %rd58;
	mov.b64 	%rd274, 0;
	mov.pred 	%p11, -1;
	mov.b32 	%r250, 0;
$L__BB2_2:
	mov.pred 	%p1, %p11;
	shl.b64 	%rd60, %rd274, 3;
	add.s64 	%rd61, %rd1, %rd60;
	ld.local.f64 	%fd36, [%rd61];
	mov.f64 	%fd37, 0d3FF0000000000000;
	sub.f64 	%fd25, %fd37, %fd36;
	add.f64 	%fd26, %fd36, 0d3FF0000000000000;
	mov.b64 	%rd275, 0;
	mov.pred 	%p12, -1;
$L__BB2_3:
	mov.pred 	%p2, %p12;
	ld.param.u32 	%r247, [_Z25EvaluateStrainStateKerneliiiiiiPiPdS0_S0__param_1];
	shl.b64 	%rd63, %rd275, 3;
	add.s64 	%rd64, %rd1, %rd63;
	ld.local.f64 	%fd38, [%rd64];
	mov.f64 	%fd39, 0d3FF0000000000000;
	sub.f64 	%fd40, %fd39, %fd38;
	mul.f64 	%fd27, %fd40, 0dBFC0000000000000;
	add.f64 	%fd41, %fd38, 0d3FF0000000000000;
	mul.f64 	%fd28, %fd41, 0dBFC0000000000000;
	mul.f64 	%fd29, %fd41, 0d3FC0000000000000;
	mul.f64 	%fd30, %fd40, 0d3FC0000000000000;
	mul.f64 	%fd42, %fd25, %fd27;
	mul.f64 	%fd43, %fd25, %fd28;
	mul.f64 	%fd44, %fd26, %fd28;
	mul.f64 	%fd45, %fd26, %fd27;
	mul.f64 	%fd46, %fd25, %fd30;
	mul.f64 	%fd47, %fd25, %fd29;
	mul.f64 	%fd48, %fd26, %fd29;
	mul.f64 	%fd49, %fd26, %fd30;
	fma.rn.f64 	%fd50, %fd42, %fd1, 0d0000000000000000;
	fma.rn.f64 	%fd51, %fd42, %fd2, 0d0000000000000000;
	fma.rn.f64 	%fd52, %fd42, %fd3, 0d0000000000000000;
	fma.rn.f64 	%fd53, %fd43, %fd4, %fd50;
	fma.rn.f64 	%fd54, %fd43, %fd5, %fd51;
	fma.rn.f64 	%fd55, %fd43, %fd6, %fd52;
	fma.rn.f64 	%fd56, %fd44, %fd7, %fd53;
	fma.rn.f64 	%fd57, %fd44, %fd8, %fd54;
	fma.rn.f64 	%fd58, %fd44, %fd9, %fd55;
	fma.rn.f64 	%fd59, %fd45, %fd10, %fd56;
	fma.rn.f64 	%fd60, %fd45, %fd11, %fd57;
	fma.rn.f64 	%fd61, %fd45, %fd12, %fd58;
	fma.rn.f64 	%fd62, %fd46, %fd13, %fd59;
	fma.rn.f64 	%fd63, %fd46, %fd14, %fd60;
	fma.rn.f64 	%fd64, %fd46, %fd15, %fd61;
	fma.rn.f64 	%fd65, %fd47, %fd16, %fd62;
	fma.rn.f64 	%fd66, %fd47, %fd17, %fd63;
	fma.rn.f64 	%fd67, %fd47, %fd18, %fd64;
	fma.rn.f64 	%fd68, %fd48, %fd19, %fd65;
	fma.rn.f64 	%fd69, %fd48, %fd20, %fd66;
	fma.rn.f64 	%fd70, %fd48, %fd21, %fd67;
	fma.rn.f64 	%fd31, %fd49, %fd22, %fd68;
	fma.rn.f64 	%fd32, %fd49, %fd23, %fd69;
	fma.rn.f64 	%fd33, %fd49, %fd24, %fd70;
	mul.lo.s32 	%r48, %r250, 6;
	add.s32 	%r49, %r48, 2;
	mad.lo.s32 	%r256, %r247, %r49, -1;
	add.s32 	%r50, %r48, 3;
	mad.lo.s32 	%r255, %r247, %r50, -1;
	add.s32 	%r51, %r48, 4;
	mad.lo.s32 	%r254, %r247, %r51, -1;
	add.s32 	%r52, %r48, 5;
	mad.lo.s32 	%r253, %r247, %r52, -1;
	mad.lo.s32 	%r251, %r48, %r247, -1;
	add.s32 	%r252, %r251, %r247;
	add.s32 	%r250, %r250, 2;
	mov.b64 	%rd276, 0;
	mov.pred 	%p13, -1;
$L__BB2_4:
	mov.pred 	%p3, %p13;
	ld.param.u64 	%rd273, [_Z25EvaluateStrainStateKerneliiiiiiPiPdS0_S0__param_9];
	ld.param.u64 	%rd272, [_Z25EvaluateStrainStateKerneliiiiiiPiPdS0_S0__param_8];
	ld.param.u32 	%r248, [_Z25EvaluateStrainStateKerneliiiiiiPiPdS0_S0__param_1];
	shl.b64 	%rd66, %rd276, 3;
	add.s64 	%rd67, %rd1, %rd66;
	ld.local.f64 	%fd71, [%rd67];
	mov.f64 	%fd72, 0d3FF0000000000000;
	sub.f64 	%fd73, %fd72, %fd71;
	mul.f64 	%fd74, %fd25, 0dBFC0000000000000;
	mul.f64 	%fd75, %fd74, %fd73;
	mul.f64 	%fd76, %fd25, 0d3FC0000000000000;
	mul.f64 	%fd77, %fd76, %fd73;
	mul.f64 	%fd78, %fd26, 0d3FC0000000000000;
	mul.f64 	%fd79, %fd78, %fd73;
	mul.f64 	%fd80, %fd26, 0dBFC0000000000000;
	mul.f64 	%fd81, %fd80, %fd73;
	add.f64 	%fd82, %fd71, 0d3FF0000000000000;
	mul.f64 	%fd83, %fd74, %fd82;
	mul.f64 	%fd84, %fd76, %fd82;
	mul.f64 	%fd85, %fd78, %fd82;
	mul.f64 	%fd86, %fd80, %fd82;
	mul.f64 	%fd87, %fd27, %fd73;
	mul.f64 	%fd88, %fd28, %fd73;
	mul.f64 	%fd89, %fd29, %fd73;
	mul.f64 	%fd90, %fd30, %fd73;
	mul.f64 	%fd91, %fd27, %fd82;
	mul.f64 	%fd92, %fd28, %fd82;
	mul.f64 	%fd93, %fd29, %fd82;
	mul.f64 	%fd94, %fd30, %fd82;
	fma.rn.f64 	%fd95, %fd75, %fd1, 0d0000000000000000;
	fma.rn.f64 	%fd96, %fd75, %fd2, 0d0000000000000000;
	fma.rn.f64 	%fd97, %fd75, %fd3, 0d0000000000000000;
	fma.rn.f64 	%fd98, %fd87, %fd1, 0d0000000000000000;
	fma.rn.f64 	%fd99, %fd87, %fd2, 0d0000000000000000;
	fma.rn.f64 	%fd100, %fd87, %fd3, 0d0000000000000000;
	fma.rn.f64 	%fd101, %fd77, %fd4, %fd95;
	fma.rn.f64 	%fd102, %fd77, %fd5, %fd96;
	fma.rn.f64 	%fd103, %fd77, %fd6, %fd97;
	fma.rn.f64 	%fd104, %fd88, %fd4, %fd98;
	fma.rn.f64 	%fd105, %fd88, %fd5, %fd99;
	fma.rn.f64 	%fd106, %fd88, %fd6, %fd100;
	fma.rn.f64 	%fd107, %fd79, %fd7, %fd101;
	fma.rn.f64 	%fd108, %fd79, %fd8, %fd102;
	fma.rn.f64 	%fd109, %fd79, %fd9, %fd103;
	fma.rn.f64 	%fd110, %fd89, %fd7, %fd104;
	fma.rn.f64 	%fd111, %fd89, %fd8, %fd105;
	fma.rn.f64 	%fd112, %fd89, %fd9, %fd106;
	fma.rn.f64 	%fd113, %fd81, %fd10, %fd107;
	fma.rn.f64 	%fd114, %fd81, %fd11, %fd108;
	fma.rn.f64 	%fd115, %fd81, %fd12, %fd109;
	fma.rn.f64 	%fd116, %fd90, %fd10, %fd110;
	fma.rn.f64 	%fd117, %fd90, %fd11, %fd111;
	fma.rn.f64 	%fd118, %fd90, %fd12, %fd112;
	fma.rn.f64 	%fd119, %fd83, %fd13, %fd113;
	fma.rn.f64 	%fd120, %fd83, %fd14, %fd114;
	fma.rn.f64 	%fd121, %fd83, %fd15, %fd115;
	fma.rn.f64 	%fd122, %fd91, %fd13, %fd116;
	fma.rn.f64 	%fd123, %fd91, %fd14, %fd117;
	fma.rn.f64 	%fd124, %fd91, %fd15, %fd118;
	fma.rn.f64 	%fd125, %fd84, %fd16, %fd119;
	fma.rn.f64 	%fd126, %fd84, %fd17, %fd120;
	fma.rn.f64 	%fd127, %fd84, %fd18, %fd121;
	fma.rn.f64 	%fd128, %fd92, %fd16, %fd122;
	fma.rn.f64 	%fd129, %fd92, %fd17, %fd123;
	fma.rn.f64 	%fd130, %fd92, %fd18, %fd124;
	fma.rn.f64 	%fd131, %fd85, %fd19, %fd125;
	fma.rn.f64 	%fd132, %fd85, %fd20, %fd126;
	fma.rn.f64 	%fd133, %fd85, %fd21, %fd127;
	fma.rn.f64 	%fd134, %fd93, %fd19, %fd128;
	fma.rn.f64 	%fd135, %fd93, %fd20, %fd129;
	fma.rn.f64 	%fd136, %fd93, %fd21, %fd130;
	fma.rn.f64 	%fd137, %fd86, %fd22, %fd131;
	fma.rn.f64 	%fd138, %fd86, %fd23, %fd132;
	fma.rn.f64 	%fd139, %fd86, %fd24, %fd133;
	fma.rn.f64 	%fd140, %fd94, %fd22, %fd134;
	fma.rn.f64 	%fd141, %fd94, %fd23, %fd135;
	fma.rn.f64 	%fd142, %fd94, %fd24, %fd136;
	mul.f64 	%fd143, %fd141, %fd33;
	mul.f64 	%fd144, %fd142, %fd32;
	sub.f64 	%fd145, %fd143, %fd144;
	mul.f64 	%fd146, %fd137, %fd145;
	mul.f64 	%fd147, %fd140, %fd33;
	mul.f64 	%fd148, %fd142, %fd31;
	sub.f64 	%fd149, %fd147, %fd148;
	mul.f64 	%fd150, %fd138, %fd149;
	sub.f64 	%fd151, %fd146, %fd150;
	mul.f64 	%fd152, %fd140, %fd32;
	mul.f64 	%fd153, %fd141, %fd31;
	sub.f64 	%fd154, %fd152, %fd153;
	fma.rn.f64 	%fd155, %fd139, %fd154, %fd151;
	div.rn.f64 	%fd156, %fd145, %fd155;
	mul.f64 	%fd157, %fd138, %fd33;
	mul.f64 	%fd158, %fd139, %fd32;
	sub.f64 	%fd159, %fd157, %fd158;
	neg.f64 	%fd160, %fd159;
	div.rn.f64 	%fd161, %fd160, %fd155;
	mul.f64 	%fd162, %fd138, %fd142;
	mul.f64 	%fd163, %fd139, %fd141;
	sub.f64 	%fd164, %fd162, %fd163;
	div.rn.f64 	%fd165, %fd164, %fd155;
	neg.f64 	%fd166, %fd149;
	div.rn.f64 	%fd167, %fd166, %fd155;
	mul.f64 	%fd168, %fd137, %fd33;
	mul.f64 	%fd169, %fd139, %fd31;
	sub.f64 	%fd170, %fd168, %fd169;
	div.rn.f64 	%fd171, %fd170, %fd155;
	mul.f64 	%fd172, %fd137, %fd142;
	mul.f64 	%fd173, %fd139, %fd140;
	sub.f64 	%fd174, %fd172, %fd173;
	neg.f64 	%fd175, %fd174;
	div.rn.f64 	%fd176, %fd175, %fd155;
	div.rn.f64 	%fd177, %fd154, %fd155;
	mul.f64 	%fd178, %fd137, %fd32;
	mul.f64 	%fd179, %fd138, %fd31;
	sub.f64 	%fd180, %fd178, %fd179;
	neg.f64 	%fd181, %fd180;
	div.rn.f64 	%fd182, %fd181, %fd155;
	mul.f64 	%fd183, %fd137, %fd141;
	mul.f64 	%fd184, %fd138, %fd140;
	sub.f64 	%fd185, %fd183, %fd184;
	div.rn.f64 	%fd186, %fd185, %fd155;
	mul.f64 	%fd187, %fd161, %fd87;
	fma.rn.f64 	%fd188, %fd156, %fd75, %fd187;
	mul.f64 	%fd189, %fd25, %fd27;
	fma.rn.f64 	%fd190, %fd165, %fd189, %fd188;
	mul.f64 	%fd191, %fd171, %fd87;
	fma.rn.f64 	%fd192, %fd167, %fd75, %fd191;
	fma.rn.f64 	%fd193, %fd176, %fd189, %fd192;
	mul.f64 	%fd194, %fd182, %fd87;
	fma.rn.f64 	%fd195, %fd177, %fd75, %fd194;
	fma.rn.f64 	%fd196, %fd186, %fd189, %fd195;
	mul.f64 	%fd197, %fd161, %fd88;
	fma.rn.f64 	%fd198, %fd156, %fd77, %fd197;
	mul.f64 	%fd199, %fd25, %fd28;
	fma.rn.f64 	%fd200, %fd165, %fd199, %fd198;
	mul.f64 	%fd201, %fd171, %fd88;
	fma.rn.f64 	%fd202, %fd167, %fd77, %fd201;
	fma.rn.f64 	%fd203, %fd176, %fd199, %fd202;
	mul.f64 	%fd204, %fd182, %fd88;
	fma.rn.f64 	%fd205, %fd177, %fd77, %fd204;
	fma.rn.f64 	%fd206, %fd186, %fd199, %fd205;
	mul.f64 	%fd207, %fd161, %fd89;
	fma.rn.f64 	%fd208, %fd156, %fd79, %fd207;
	mul.f64 	%fd209, %fd26, %fd28;
	fma.rn.f64 	%fd210, %fd165, %fd209, %fd208;
	mul.f64 	%fd211, %fd171, %fd89;
	fma.rn.f64 	%fd212, %fd167, %fd79, %fd211;
	fma.rn.f64 	%fd213, %fd176, %fd209, %fd212;
	mul.f64 	%fd214, %fd182, %fd89;
	fma.rn.f64 	%fd215, %fd177, %fd79, %fd214;
	fma.rn.f64 	%fd216, %fd186, %fd209, %fd215;
	mul.f64 	%fd217, %fd161, %fd90;
	fma.rn.f64 	%fd218, %fd156, %fd81, %fd217;
	mul.f64 	%fd219, %fd26, %fd27;
	fma.rn.f64 	%fd220, %fd165, %fd219, %fd218;
	mul.f64 	%fd221, %fd171, %fd90;
	fma.rn.f64 	%fd222, %fd167, %fd81, %fd221;
	fma.rn.f64 	%fd223, %fd176, %fd219, %fd222;
	mul.f64 	%fd224, %fd182, %fd90;
	fma.rn.f64 	%fd225, %fd177, %fd81, %fd224;
	fma.rn.f64 	%fd226, %fd186, %fd219, %fd225;
	mul.f64 	%fd227, %fd161, %fd91;
	fma.rn.f64 	%fd228, %fd156, %fd83, %fd227;
	mul.f64 	%fd229, %fd25, %fd30;
	fma.rn.f64 	%fd230, %fd165, %fd229, %fd228;
	mul.f64 	%fd231, %fd171, %fd91;
	fma.rn.f64 	%fd232, %fd167, %fd83, %fd231;
	fma.rn.f64 	%fd233, %fd176, %fd229, %fd232;
	mul.f64 	%fd234, %fd182, %fd91;
	fma.rn.f64 	%fd235, %fd177, %fd83, %fd234;
	fma.rn.f64 	%fd236, %fd186, %fd229, %fd235;
	mul.f64 	%fd237, %fd161, %fd92;
	fma.rn.f64 	%fd238, %fd156, %fd84, %fd237;
	mul.f64 	%fd239, %fd25, %fd29;
	fma.rn.f64 	%fd240, %fd165, %fd239, %fd238;
	mul.f64 	%fd241, %fd171, %fd92;
	fma.rn.f64 	%fd242, %fd167, %fd84, %fd241;
	fma.rn.f64 	%fd243, %fd176, %fd239, %fd242;
	mul.f64 	%fd244, %fd182, %fd92;
	fma.rn.f64 	%fd245, %fd177, %fd84, %fd244;
	fma.rn.f64 	%fd246, %fd186, %fd239, %fd245;
	mul.f64 	%fd247, %fd161, %fd93;
	fma.rn.f64 	%fd248, %fd156, %fd85, %fd247;
	mul.f64 	%fd249, %fd26, %fd29;
	fma.rn.f64 	%fd250, %fd165, %fd249, %fd248;
	mul.f64 	%fd251, %fd171, %fd93;
	fma.rn.f64 	%fd252, %fd167, %fd85, %fd251;
	fma.rn.f64 	%fd253, %fd176, %fd249, %fd252;
	mul.f64 	%fd254, %fd182, %fd93;
	fma.rn.f64 	%fd255, %fd177, %fd85, %fd254;
	fma.rn.f64 	%fd256, %fd186, %fd249, %fd255;
	mul.f64 	%fd257, %fd161, %fd94;
	fma.rn.f64 	%fd258, %fd156, %fd86, %fd257;
	mul.f64 	%fd259, %fd26, %fd30;
	fma.rn.f64 	%fd260, %fd165, %fd259, %fd258;
	mul.f64 	%fd261, %fd171, %fd94;
	fma.rn.f64 	%fd262, %fd167, %fd86, %fd261;
	fma.rn.f64 	%fd263, %fd176, %fd259, %fd262;
	mul.f64 	%fd264, %fd182, %fd94;
	fma.rn.f64 	%fd265, %fd177, %fd86, %fd264;
	fma.rn.f64 	%fd266, %fd186, %fd259, %fd265;
	ld.global.u32 	%r53, [%rd2];
	mad.lo.s32 	%r54, %r53, 3, -3;
	cvta.to.global.u64 	%rd68, %rd272;
	mul.wide.s32 	%rd69, %r54, 8;
	add.s64 	%rd70, %rd68, %rd69;
	ld.global.f64 	%fd267, [%rd70];
	ld.global.u32 	%r55, [%rd3];
	add.s32 	%r56, %r251, %r55;
	cvta.to.global.u64 	%rd71, %rd273;
	mul.wide.s32 	%rd72, %r56, 8;
	add.s64 	%rd73, %rd71, %rd72;
	ld.global.f64 	%fd268, [%rd73];
	fma.rn.f64 	%fd269, %fd190, %fd267, %fd268;
	st.global.f64 	[%rd73], %fd269;
	ld.global.u32 	%r57, [%rd2];
	mad.lo.s32 	%r58, %r57, 3, -2;
	mul.wide.s32 	%rd74, %r58, 8;
	add.s64 	%rd75, %rd68, %rd74;
	ld.global.f64 	%fd270, [%rd75];
	ld.global.u32 	%r59, [%rd3];
	add.s32 	%r60, %r252, %r59;
	mul.wide.s32 	%rd76, %r60, 8;
	add.s64 	%rd77, %rd71, %rd76;
	ld.global.f64 	%fd271, [%rd77];
	fma.rn.f64 	%fd272, %fd193, %fd270, %fd271;
	st.global.f64 	[%rd77], %fd272;
	ld.global.u32 	%r61, [%rd2];
	mad.lo.s32 	%r62, %r61, 3, -1;
	mul.wide.s32 	%rd78, %r62, 8;
	add.s64 	%rd79, %rd68, %rd78;
	ld.global.f64 	%fd273, [%rd79];
	ld.global.u32 	%r63, [%rd3];
	add.s32 	%r64, %r256, %r63;
	mul.wide.s32 	%rd80, %r64, 8;
	add.s64 	%rd81, %rd71, %rd80;
	ld.global.f64 	%fd274, [%rd81];
	fma.rn.f64 	%fd275, %fd196, %fd273, %fd274;
	st.global.f64 	[%rd81], %fd275;
	ld.global.u32 	%r65, [%rd2];
	mad.lo.s32 	%r66, %r65, 3, -3;
	mul.wide.s32 	%rd82, %r66, 8;
	add.s64 	%rd83, %rd68, %rd82;
	ld.global.f64 	%fd276, [%rd83];
	ld.global.f64 	%fd277, [%rd83+8];
	mul.f64 	%fd278, %fd190, %fd277;
	fma.rn.f64 	%fd279, %fd193, %fd276, %fd278;
	ld.global.u32 	%r67, [%rd3];
	add.s32 	%r68, %r255, %r67;
	mul.wide.s32 	%rd84, %r68, 8;
	add.s64 	%rd85, %rd71, %rd84;
	ld.global.f64 	%fd280, [%rd85];
	add.f64 	%fd281, %fd280, %fd279;
	st.global.f64 	[%rd85], %fd281;
	ld.global.u32 	%r69, [%rd2];
	mad.lo.s32 	%r70, %r69, 3, -2;
	mul.wide.s32 	%rd86, %r70, 8;
	add.s64 	%rd87, %rd68, %rd86;
	ld.global.f64 	%fd282, [%rd87];
	ld.global.f64 	%fd283, [%rd87+8];
	mul.f64 	%fd284, %fd193, %fd283;
	fma.rn.f64 	%fd285, %fd196, %fd282, %fd284;
	ld.global.u32 	%r71, [%rd3];
	add.s32 	%r72, %r254, %r71;
	mul.wide.s32 	%rd88, %r72, 8;
	add.s64 	%rd89, %rd71, %rd88;
	ld.global.f64 	%fd286, [%rd89];
	add.f64 	%fd287, %fd286, %fd285;
	st.global.f64 	[%rd89], %fd287;
	ld.global.u32 	%r73, [%rd2];
	mad.lo.s32 	%r74, %r73, 3, -3;
	mul.wide.s32 	%rd90, %r74, 8;
	add.s64 	%rd91, %rd68, %rd90;
	ld.global.f64 	%fd288, [%rd91];
	ld.global.f64 	%fd289, [%rd91+16];
	mul.f64 	%fd290, %fd190, %fd289;
	fma.rn.f64 	%fd291, %fd196, %fd288, %fd290;
	ld.global.u32 	%r75, [%rd3];
	add.s32 	%r76, %r253, %r75;
	mul.wide.s32 	%rd92, %r76, 8;
	add.s64 	%rd93, %rd71, %rd92;
	ld.global.f64 	%fd292, [%rd93];
	add.f64 	%fd293, %fd292, %fd291;
	st.global.f64 	[%rd93], %fd293;
	mul.wide.s32 	%rd94, %r248, 4;
	add.s64 	%rd95, %rd2, %rd94;
	ld.global.u32 	%r77, [%rd95];
	mad.lo.s32 	%r78, %r77, 3, -3;
	mul.wide.s32 	%rd96, %r78, 8;
	add.s64 	%rd97, %rd68, %rd96;
	ld.global.f64 	%fd294, [%rd97];
	ld.global.u32 	%r79, [%rd3];
	add.s32 	%r80, %r251, %r79;
	mul.wide.s32 	%rd98, %r80, 8;
	add.s64 	%rd99, %rd71, %rd98;
	ld.global.f64 	%fd295, [%rd99];
	fma.rn.f64 	%fd296, %fd200, %fd294, %fd295;
	st.global.f64 	[%rd99], %fd296;
	ld.global.u32 	%r81, [%rd95];
	mad.lo.s32 	%r82, %r81, 3, -2;
	mul.wide.s32 	%rd100, %r82, 8;
	add.s64 	%rd101, %rd68, %rd100;
	ld.global.f64 	%fd297, [%rd101];
	ld.global.u32 	%r83, [%rd3];
	add.s32 	%r84, %r252, %r83;
	mul.wide.s32 	%rd102, %r84, 8;
	add.s64 	%rd103, %rd71, %rd102;
	ld.global.f64 	%fd298, [%rd103];
	fma.rn.f64 	%fd299, %fd203, %fd297, %fd298;
	st.global.f64 	[%rd103], %fd299;
	ld.global.u32 	%r85, [%rd95];
	mad.lo.s32 	%r86, %r85, 3, -1;
	mul.wide.s32 	%rd104, %r86, 8;
	add.s64 	%rd105, %rd68, %rd104;
	ld.global.f64 	%fd300, [%rd105];
	ld.global.u32 	%r87, [%rd3];
	add.s32 	%r88, %r256, %r87;
	mul.wide.s32 	%rd106, %r88, 8;
	add.s64 	%rd107, %rd71, %rd106;
	ld.global.f64 	%fd301, [%rd107];
	fma.rn.f64 	%fd302, %fd206, %fd300, %fd301;
	st.global.f64 	[%rd107], %fd302;
	ld.global.u32 	%r89, [%rd95];
	mad.lo.s32 	%r90, %r89, 3, -3;
	mul.wide.s32 	%rd108, %r90, 8;
	add.s64 	%rd109, %rd68, %rd108;
	ld.global.f64 	%fd303, [%rd109];
	ld.global.f64 	%fd304, [%rd109+8];
	mul.f64 	%fd305, %fd200, %fd304;
	fma.rn.f64 	%fd306, %fd203, %fd303, %fd305;
	ld.global.u32 	%r91, [%rd3];
	add.s32 	%r92, %r255, %r91;
	mul.wide.s32 	%rd110, %r92, 8;
	add.s64 	%rd111, %rd71, %rd110;
	ld.global.f64 	%fd307, [%rd111];
	add.f64 	%fd308, %fd307, %fd306;
	st.global.f64 	[%rd111], %fd308;
	ld.global.u32 	%r93, [%rd95];
	mad.lo.s32 	%r94, %r93, 3, -2;
	mul.wide.s32 	%rd112, %r94, 8;
	add.s64 	%rd113, %rd68, %rd112;
	ld.global.f64 	%fd309, [%rd113];
	ld.global.f64 	%fd310, [%rd113+8];
	mul.f64 	%fd311, %fd203, %fd310;
	fma.rn.f64 	%fd312, %fd206, %fd309, %fd311;
	ld.global.u32 	%r95, [%rd3];
	add.s32 	%r96, %r254, %r95;
	mul.wide.s32 	%rd114, %r96, 8;
	add.s64 	%rd115, %rd71, %rd114;
	ld.global.f64 	%fd313, [%rd115];
	add.f64 	%fd314, %fd313, %fd312;
	st.global.f64 	[%rd115], %fd314;
	ld.global.u32 	%r97, [%rd95];
	mad.lo.s32 	%r98, %r97, 3, -3;
	mul.wide.s32 	%rd116, %r98, 8;
	add.s64 	%rd117, %rd68, %rd116;
	ld.global.f64 	%fd315, [%rd117];
	ld.global.f64 	%fd316, [%rd117+16];
	mul.f64 	%fd317, %fd200, %fd316;
	fma.rn.f64 	%fd318, %fd206, %fd315, %fd317;
	ld.global.u32 	%r99, [%rd3];
	add.s32 	%r100, %r253, %r99;
	mul.wide.s32 	%rd118, %r100, 8;
	add.s64 	%rd119, %rd71, %rd118;
	ld.global.f64 	%fd319, [%rd119];
	add.f64 	%fd320, %fd319, %fd318;
	st.global.f64 	[%rd119], %fd320;
	add.s64 	%rd120, %rd95, %rd94;
	ld.global.u32 	%r101, [%rd120];
	mad.lo.s32 	%r102, %r101, 3, -3;
	mul.wide.s32 	%rd121, %r102, 8;
	add.s64 	%rd122, %rd68, %rd121;
	ld.global.f64 	%fd321, [%rd122];
	ld.global.u32 	%r103, [%rd3];
	add.s32 	%r104, %r251, %r103;
	mul.wide.s32 	%rd123, %r104, 8;
	add.s64 	%rd124, %rd71, %rd123;
	ld.global.f64 	%fd322, [%rd124];
	fma.rn.f64 	%fd323, %fd210, %fd321, %fd322;
	st.global.f64 	[%rd124], %fd323;
	ld.global.u32 	%r105, [%rd120];
	mad.lo.s32 	%r106, %r105, 3, -2;
	mul.wide.s32 	%rd125, %r106, 8;
	add.s64 	%rd126, %rd68, %rd125;
	ld.global.f64 	%fd324, [%rd126];
	ld.global.u32 	%r107, [%rd3];
	add.s32 	%r108, %r252, %r107;
	mul.wide.s32 	%rd127, %r108, 8;
	add.s64 	%rd128, %rd71, %rd127;
	ld.global.f64 	%fd325, [%rd128];
	fma.rn.f64 	%fd326, %fd213, %fd324, %fd325;
	st.global.f64 	[%rd128], %fd326;
	ld.global.u32 	%r109, [%rd120];
	mad.lo.s32 	%r110, %r109, 3, -1;
	mul.wide.s32 	%rd129, %r110, 8;
	add.s64 	%rd130, %rd68, %rd129;
	ld.global.f64 	%fd327, [%rd130];
	ld.global.u32 	%r111, [%rd3];
	add.s32 	%r112, %r256, %r111;
	mul.wide.s32 	%rd131, %r112, 8;
	add.s64 	%rd132, %rd71, %rd131;
	ld.global.f64 	%fd328, [%rd132];
	fma.rn.f64 	%fd329, %fd216, %fd327, %fd328;
	st.global.f64 	[%rd132], %fd329;
	ld.global.u32 	%r113, [%rd120];
	mad.lo.s32 	%r114, %r113, 3, -3;
	mul.wide.s32 	%rd133, %r114, 8;
	add.s64 	%rd134, %rd68, %rd133;
	ld.global.f64 	%fd330, [%rd134];
	ld.global.f64 	%fd331, [%rd134+8];
	mul.f64 	%fd332, %fd210, %fd331;
	fma.rn.f64 	%fd333, %fd213, %fd330, %fd332;
	ld.global.u32 	%r115, [%rd3];
	add.s32 	%r116, %r255, %r115;
	mul.wide.s32 	%rd135, %r116, 8;
	add.s64 	%rd136, %rd71, %rd135;
	ld.global.f64 	%fd334, [%rd136];
	add.f64 	%fd335, %fd334, %fd333;
	st.global.f64 	[%rd136], %fd335;
	ld.global.u32 	%r117, [%rd120];
	mad.lo.s32 	%r118, %r117, 3, -2;
	mul.wide.s32 	%rd137, %r118, 8;
	add.s64 	%rd138, %rd68, %rd137;
	ld.global.f64 	%fd336, [%rd138];
	ld.global.f64 	%fd337, [%rd138+8];
	mul.f64 	%fd338, %fd213, %fd337;
	fma.rn.f64 	%fd339, %fd216, %fd336, %fd338;
	ld.global.u32 	%r119, [%rd3];
	add.s32 	%r120, %r254, %r119;
	mul.wide.s32 	%rd139, %r120, 8;
	add.s64 	%rd140, %rd71, %rd139;
	ld.global.f64 	%fd340, [%rd140];
	add.f64 	%fd341, %fd340, %fd339;
	st.global.f64 	[%rd140], %fd341;
	ld.global.u32 	%r121, [%rd120];
	mad.lo.s32 	%r122, %r121, 3, -3;
	mul.wide.s32 	%rd141, %r122, 8;
	add.s64 	%rd142, %rd68, %rd141;
	ld.global.f64 	%fd342, [%rd142];
	ld.global.f64 	%fd343, [%rd142+16];
	mul.f64 	%fd344, %fd210, %fd343;
	fma.rn.f64 	%fd345, %fd216, %fd342, %fd344;
	ld.global.u32 	%r123, [%rd3];
	add.s32 	%r124, %r253, %r123;
	mul.wide.s32 	%rd143, %r124, 8;
	add.s64 	%rd144, %rd71, %rd143;
	ld.global.f64 	%fd346, [%rd144];
	add.f64 	%fd347, %fd346, %fd345;
	st.global.f64 	[%rd144], %fd347;
	add.s64 	%rd145, %rd120, %rd94;
	ld.global.u32 	%r125, [%rd145];
	mad.lo.s32 	%r126, %r125, 3, -3;
	mul.wide.s32 	%rd146, %r126, 8;
	add.s64 	%rd147, %rd68, %rd146;
	ld.global.f64 	%fd348, [%rd147];
	ld.global.u32 	%r127, [%rd3];
	add.s32 	%r128, %r251, %r127;
	mul.wide.s32 	%rd148, %r128, 8;
	add.s64 	%rd149, %rd71, %rd148;
	ld.global.f64 	%fd349, [%rd149];
	fma.rn.f64 	%fd350, %fd220, %fd348, %fd349;
	st.global.f64 	[%rd149], %fd350;
	ld.global.u32 	%r129, [%rd145];
	mad.lo.s32 	%r130, %r129, 3, -2;
	mul.wide.s32 	%rd150, %r130, 8;
	add.s64 	%rd151, %rd68, %rd150;
	ld.global.f64 	%fd351, [%rd151];
	ld.global.u32 	%r131, [%rd3];
	add.s32 	%r132, %r252, %r131;
	mul.wide.s32 	%rd152, %r132, 8;
	add.s64 	%rd153, %rd71, %rd152;
	ld.global.f64 	%fd352, [%rd153];
	fma.rn.f64 	%fd353, %fd223, %fd351, %fd352;
	st.global.f64 	[%rd153], %fd353;
	ld.global.u32 	%r133, [%rd145];
	mad.lo.s32 	%r134, %r133, 3, -1;
	mul.wide.s32 	%rd154, %r134, 8;
	add.s64 	%rd155, %rd68, %rd154;
	ld.global.f64 	%fd354, [%rd155];
	ld.global.u32 	%r135, [%rd3];
	add.s32 	%r136, %r256, %r135;
	mul.wide.s32 	%rd156, %r136, 8;
	add.s64 	%rd157, %rd71, %rd156;
	ld.global.f64 	%fd355, [%rd157];
	fma.rn.f64 	%fd356, %fd226, %fd354, %fd355;
	st.global.f64 	[%rd157], %fd356;
	ld.global.u32 	%r137, [%rd145];
	mad.lo.s32 	%r138, %r137, 3, -3;
	mul.wide.s32 	%rd158, %r138, 8;
	add.s64 	%rd159, %rd68, %rd158;
	ld.global.f64 	%fd357, [%rd159];
	ld.global.f64 	%fd358, [%rd159+8];
	mul.f64 	%fd359, %fd220, %fd358;
	fma.rn.f64 	%fd360, %fd223, %fd357, %fd359;
	ld.global.u32 	%r139, [%rd3];
	add.s32 	%r140, %r255, %r139;
	mul.wide.s32 	%rd160, %r140, 8;
	add.s64 	%rd161, %rd71, %rd160;
	ld.global.f64 	%fd361, [%rd161];
	add.f64 	%fd362, %fd361, %fd360;
	st.global.f64 	[%rd161], %fd362;
	ld.global.u32 	%r141, [%rd145];
	mad.lo.s32 	%r142, %r141, 3, -2;
	mul.wide.s32 	%rd162, %r142, 8;
	add.s64 	%rd163, %rd68, %rd162;
	ld.global.f64 	%fd363, [%rd163];
	ld.global.f64 	%fd364, [%rd163+8];
	mul.f64 	%fd365, %fd223, %fd364;
	fma.rn.f64 	%fd366, %fd226, %fd363, %fd365;
	ld.global.u32 	%r143, [%rd3];
	add.s32 	%r144, %r254, %r143;
	mul.wide.s32 	%rd164, %r144, 8;
	add.s64 	%rd165, %rd71, %rd164;
	ld.global.f64 	%fd367, [%rd165];
	add.f64 	%fd368, %fd367, %fd366;
	st.global.f64 	[%rd165], %fd368;
	ld.global.u32 	%r145, [%rd145];
	mad.lo.s32 	%r146, %r145, 3, -3;
	mul.wide.s32 	%rd166, %r146, 8;
	add.s64 	%rd167, %rd68, %rd166;
	ld.global.f64 	%fd369, [%rd167];
	ld.global.f64 	%fd370, [%rd167+16];
	mul.f64 	%fd371, %fd220, %fd370;
	fma.rn.f64 	%fd372, %fd226, %fd369, %fd371;
	ld.global.u32 	%r147, [%rd3];
	add.s32 	%r148, %r253, %r147;
	mul.wide.s32 	%rd168, %r148, 8;
	add.s64 	%rd169, %rd71, %rd168;
	ld.global.f64 	%fd373, [%rd169];
	add.f64 	%fd374, %fd373, %fd372;
	st.global.f64 	[%rd169], %fd374;
	add.s64 	%rd170, %rd145, %rd94;
	ld.global.u32 	%r149, [%rd170];
	mad.lo.s32 	%r150, %r149, 3, -3;
	mul.wide.s32 	%rd171, %r150, 8;
	add.s64 	%rd172, %rd68, %rd171;
	ld.global.f64 	%fd375, [%rd172];
	ld.global.u32 	%r151, [%rd3];
	add.s32 	%r152, %r251, %r151;
	mul.wide.s32 	%rd173, %r152, 8;
	add.s64 	%rd174, %rd71, %rd173;
	ld.global.f64 	%fd376, [%rd174];
	fma.rn.f64 	%fd377, %fd230, %fd375, %fd376;
	st.global.f64 	[%rd174], %fd377;
	ld.global.u32 	%r153, [%rd170];
	mad.lo.s32 	%r154, %r153, 3, -2;
	mul.wide.s32 	%rd175, %r154, 8;
	add.s64 	%rd176, %rd68, %rd175;
	ld.global.f64 	%fd378, [%rd176];
	ld.global.u32 	%r155, [%rd3];
	add.s32 	%r156, %r252, %r155;
	mul.wide.s32 	%rd177, %r156, 8;
	add.s64 	%rd178, %rd71, %rd177;
	ld.global.f64 	%fd379, [%rd178];
	fma.rn.f64 	%fd380, %fd233, %fd378, %fd379;
	st.global.f64 	[%rd178], %fd380;
	ld.global.u32 	%r157, [%rd170];
	mad.lo.s32 	%r158, %r157, 3, -1;
	mul.wide.s32 	%rd179, %r158, 8;
	add.s64 	%rd180, %rd68, %rd179;
	ld.global.f64 	%fd381, [%rd180];
	ld.global.u32 	%r159, [%rd3];
	add.s32 	%r160, %r256, %r159;
	mul.wide.s32 	%rd181, %r160, 8;
	add.s64 	%rd182, %rd71, %rd181;
	ld.global.f64 	%fd382, [%rd182];
	fma.rn.f64 	%fd383, %fd236, %fd381, %fd382;
	st.global.f64 	[%rd182], %fd383;
	ld.global.u32 	%r161, [%rd170];
	mad.lo.s32 	%r162, %r161, 3, -3;
	mul.wide.s32 	%rd183, %r162, 8;
	add.s64 	%rd184, %rd68, %rd183;
	ld.global.f64 	%fd384, [%rd184];
	ld.global.f64 	%fd385, [%rd184+8];
	mul.f64 	%fd386, %fd230, %fd385;
	fma.rn.f64 	%fd387, %fd233, %fd384, %fd386;
	ld.global.u32 	%r163, [%rd3];
	add.s32 	%r164, %r255, %r163;
	mul.wide.s32 	%rd185, %r164, 8;
	add.s64 	%rd186, %rd71, %rd185;
	ld.global.f64 	%fd388, [%rd186];
	add.f64 	%fd389, %fd388, %fd387;
	st.global.f64 	[%rd186], %fd389;
	ld.global.u32 	%r165, [%rd170];
	mad.lo.s32 	%r166, %r165, 3, -2;
	mul.wide.s32 	%rd187, %r166, 8;
	add.s64 	%rd188, %rd68, %rd187;
	ld.global.f64 	%fd390, [%rd188];
	ld.global.f64 	%fd391, [%rd188+8];
	mul.f64 	%fd392, %fd233, %fd391;
	fma.rn.f64 	%fd393, %fd236, %fd390, %fd392;
	ld.global.u32 	%r167, [%rd3];
	add.s32 	%r168, %r254, %r167;
	mul.wide.s32 	%rd189, %r168, 8;
	add.s64 	%rd190, %rd71, %rd189;
	ld.global.f64 	%fd394, [%rd190];
	add.f64 	%fd395, %fd394, %fd393;
	st.global.f64 	[%rd190], %fd395;
	ld.global.u32 	%r169, [%rd170];
	mad.lo.s32 	%r170, %r169, 3, -3;
	mul.wide.s32 	%rd191, %r170, 8;
	add.s64 	%rd192, %rd68, %rd191;
	ld.global.f64 	%fd396, [%rd192];
	ld.global.f64 	%fd397, [%rd192+16];
	mul.f64 	%fd398, %fd230, %fd397;
	fma.rn.f64 	%fd399, %fd236, %fd396, %fd398;
	ld.global.u32 	%r171, [%rd3];
	add.s32 	%r172, %r253, %r171;
	mul.wide.s32 	%rd193, %r172, 8;
	add.s64 	%rd194, %rd71, %rd193;
	ld.global.f64 	%fd400, [%rd194];
	add.f64 	%fd401, %fd400, %fd399;
	st.global.f64 	[%rd194], %fd401;
	add.s64 	%rd195, %rd170, %rd94;
	ld.global.u32 	%r173, [%rd195];
	mad.lo.s32 	%r174, %r173, 3, -3;
	mul.wide.s32 	%rd196, %r174, 8;
	add.s64 	%rd197, %rd68, %rd196;
	ld.global.f64 	%fd402, [%rd197];
	ld.global.u32 	%r175, [%rd3];
	add.s32 	%r176, %r251, %r175;
	mul.wide.s32 	%rd198, %r176, 8;
	add.s64 	%rd199, %rd71, %rd198;
	ld.global.f64 	%fd403, [%rd199];
	fma.rn.f64 	%fd404, %fd240, %fd402, %fd403;
	st.global.f64 	[%rd199], %fd404;
	ld.global.u32 	%r177, [%rd195];
	mad.lo.s32 	%r178, %r177, 3, -2;
	mul.wide.s32 	%rd200, %r178, 8;
	add.s64 	%rd201, %rd68, %rd200;
	ld.global.f64 	%fd405, [%rd201];
	ld.global.u32 	%r179, [%rd3];
	add.s32 	%r180, %r252, %r179;
	mul.wide.s32 	%rd202, %r180, 8;
	add.s64 	%rd203, %rd71, %rd202;
	ld.global.f64 	%fd406, [%rd203];
	fma.rn.f64 	%fd407, %fd243, %fd405, %fd406;
	st.global.f64 	[%rd203], %fd407;
	ld.global.u32 	%r181, [%rd195];
	mad.lo.s32 	%r182, %r181, 3, -1;
	mul.wide.s32 	%rd204, %r182, 8;
	add.s64 	%rd205, %rd68, %rd204;
	ld.global.f64 	%fd408, [%rd205];
	ld.global.u32 	%r183, [%rd3];
	add.s32 	%r184, %r256, %r183;
	mul.wide.s32 	%rd206, %r184, 8;
	add.s64 	%rd207, %rd71, %rd206;
	ld.global.f64 	%fd409, [%rd207];
	fma.rn.f64 	%fd410, %fd246, %fd408, %fd409;
	st.global.f64 	[%rd207], %fd410;
	ld.global.u32 	%r185, [%rd195];
	mad.lo.s32 	%r186, %r185, 3, -3;
	mul.wide.s32 	%rd208, %r186, 8;
	add.s64 	%rd209, %rd68, %rd208;
	ld.global.f64 	%fd411, [%rd209];
	ld.global.f64 	%fd412, [%rd209+8];
	mul.f64 	%fd413, %fd240, %fd412;
	fma.rn.f64 	%fd414, %fd243, %fd411, %fd413;
	ld.global.u32 	%r187, [%rd3];
	add.s32 	%r188, %r255, %r187;
	mul.wide.s32 	%rd210, %r188, 8;
	add.s64 	%rd211, %rd71, %rd210;
	ld.global.f64 	%fd415, [%rd211];
	add.f64 	%fd416, %fd415, %fd414;
	st.global.f64 	[%rd211], %fd416;
	ld.global.u32 	%r189, [%rd195];
	mad.lo.s32 	%r190, %r189, 3, -2;
	mul.wide.s32 	%rd212, %r190, 8;
	add.s64 	%rd213, %rd68, %rd212;
	ld.global.f64 	%fd417, [%rd213];
	ld.global.f64 	%fd418, [%rd213+8];
	mul.f64 	%fd419, %fd243, %fd418;
	fma.rn.f64 	%fd420, %fd246, %fd417, %fd419;
	ld.global.u32 	%r191, [%rd3];
	add.s32 	%r192, %r254, %r191;
	mul.wide.s32 	%rd214, %r192, 8;
	add.s64 	%rd215, %rd71, %rd214;
	ld.global.f64 	%fd421, [%rd215];
	add.f64 	%fd422, %fd421, %fd420;
	st.global.f64 	[%rd215], %fd422;
	ld.global.u32 	%r193, [%rd195];
	mad.lo.s32 	%r194, %r193, 3, -3;
	mul.wide.s32 	%rd216, %r194, 8;
	add.s64 	%rd217, %rd68, %rd216;
	ld.global.f64 	%fd423, [%rd217];
	ld.global.f64 	%fd424, [%rd217+16];
	mul.f64 	%fd425, %fd240, %fd424;
	fma.rn.f64 	%fd426, %fd246, %fd423, %fd425;
	ld.global.u32 	%r195, [%rd3];
	add.s32 	%r196, %r253, %r195;
	mul.wide.s32 	%rd218, %r196, 8;
	add.s64 	%rd219, %rd71, %rd218;
	ld.global.f64 	%fd427, [%rd219];
	add.f64 	%fd428, %fd427, %fd426;
	st.global.f64 	[%rd219], %fd428;
	add.s64 	%rd220, %rd195, %rd94;
	ld.global.u32 	%r197, [%rd220];
	mad.lo.s32 	%r198, %r197, 3, -3;
	mul.wide.s32 	%rd221, %r198, 8;
	add.s64 	%rd222, %rd68, %rd221;
	ld.global.f64 	%fd429, [%rd222];
	ld.global.u32 	%r199, [%rd3];
	add.s32 	%r200, %r251, %r199;
	mul.wide.s32 	%rd223, %r200, 8;
	add.s64 	%rd224, %rd71, %rd223;
	ld.global.f64 	%fd430, [%rd224];
	fma.rn.f64 	%fd431, %fd250, %fd429, %fd430;
	st.global.f64 	[%rd224], %fd431;
	ld.global.u32 	%r201, [%rd220];
	mad.lo.s32 	%r202, %r201, 3, -2;
	mul.wide.s32 	%rd225, %r202, 8;
	add.s64 	%rd226, %rd68, %rd225;
	ld.global.f64 	%fd432, [%rd226];
	ld.global.u32 	%r203, [%rd3];
	add.s32 	%r204, %r252, %r203;
	mul.wide.s32 	%rd227, %r204, 8;
	add.s64 	%rd228, %rd71, %rd227;
	ld.global.f64 	%fd433, [%rd228];
	fma.rn.f64 	%fd434, %fd253, %fd432, %fd433;
	st.global.f64 	[%rd228], %fd434;
	ld.global.u32 	%r205, [%rd220];
	mad.lo.s32 	%r206, %r205, 3, -1;
	mul.wide.s32 	%rd229, %r206, 8;
	add.s64 	%rd230, %rd68, %rd229;
	ld.global.f64 	%fd435, [%rd230];
	ld.global.u32 	%r207, [%rd3];
	add.s32 	%r208, %r256, %r207;
	mul.wide.s32 	%rd231, %r208, 8;
	add.s64 	%rd232, %rd71, %rd231;
	ld.global.f64 	%fd436, [%rd232];
	fma.rn.f64 	%fd437, %fd256, %fd435, %fd436;
	st.global.f64 	[%rd232], %fd437;
	ld.global.u32 	%r209, [%rd220];
	mad.lo.s32 	%r210, %r209, 3, -3;
	mul.wide.s32 	%rd233, %r210, 8;
	add.s64 	%rd234, %rd68, %rd233;
	ld.global.f64 	%fd438, [%rd234];
	ld.global.f64 	%fd439, [%rd234+8];
	mul.f64 	%fd440, %fd250, %fd439;
	fma.rn.f64 	%fd441, %fd253, %fd438, %fd440;
	ld.global.u32 	%r211, [%rd3];
	add.s32 	%r212, %r255, %r211;
	mul.wide.s32 	%rd235, %r212, 8;
	add.s64 	%rd236, %rd71, %rd235;
	ld.global.f64 	%fd442, [%rd236];
	add.f64 	%fd443, %fd442, %fd441;
	st.global.f64 	[%rd236], %fd443;
	ld.global.u32 	%r213, [%rd220];
	mad.lo.s32 	%r214, %r213, 3, -2;
	mul.wide.s32 	%rd237, %r214, 8;
	add.s64 	%rd238, %rd68, %rd237;
	ld.global.f64 	%fd444, [%rd238];
	ld.global.f64 	%fd445, [%rd238+8];
	mul.f64 	%fd446, %fd253, %fd445;
	fma.rn.f64 	%fd447, %fd256, %fd444, %fd446;
	ld.global.u32 	%r215, [%rd3];
	add.s32 	%r216, %r254, %r215;
	mul.wide.s32 	%rd239, %r216, 8;
	add.s64 	%rd240, %rd71, %rd239;
	ld.global.f64 	%fd448, [%rd240];
	add.f64 	%fd449, %fd448, %fd447;
	st.global.f64 	[%rd240], %fd449;
	ld.global.u32 	%r217, [%rd220];
	mad.lo.s32 	%r218, %r217, 3, -3;
	mul.wide.s32 	%rd241, %r218, 8;
	add.s64 	%rd242, %rd68, %rd241;
	ld.global.f64 	%fd450, [%rd242];
	ld.global.f64 	%fd451, [%rd242+16];
	mul.f64 	%fd452, %fd250, %fd451;
	fma.rn.f64 	%fd453, %fd256, %fd450, %fd452;
	ld.global.u32 	%r219, [%rd3];
	add.s32 	%r220, %r253, %r219;
	mul.wide.s32 	%rd243, %r220, 8;
	add.s64 	%rd244, %rd71, %rd243;
	ld.global.f64 	%fd454, [%rd244];
	add.f64 	%fd455, %fd454, %fd453;
	st.global.f64 	[%rd244], %fd455;
	add.s64 	%rd245, %rd220, %rd94;
	ld.global.u32 	%r221, [%rd245];
	mad.lo.s32 	%r222, %r221, 3, -3;
	mul.wide.s32 	%rd246, %r222, 8;
	add.s64 	%rd247, %rd68, %rd246;
	ld.global.f64 	%fd456, [%rd247];
	ld.global.u32 	%r223, [%rd3];
	add.s32 	%r224, %r251, %r223;
	mul.wide.s32 	%rd248, %r224, 8;
	add.s64 	%rd249, %rd71, %rd248;
	ld.global.f64 	%fd457, [%rd249];
	fma.rn.f64 	%fd458, %fd260, %fd456, %fd457;
	st.global.f64 	[%rd249], %fd458;
	ld.global.u32 	%r225, [%rd245];
	mad.lo.s32 	%r226, %r225, 3, -2;
	mul.wide.s32 	%rd250, %r226, 8;
	add.s64 	%rd251, %rd68, %rd250;
	ld.global.f64 	%fd459, [%rd251];
	ld.global.u32 	%r227, [%rd3];
	add.s32 	%r228, %r252, %r227;
	mul.wide.s32 	%rd252, %r228, 8;
	add.s64 	%rd253, %rd71, %rd252;
	ld.global.f64 	%fd460, [%rd253];
	fma.rn.f64 	%fd461, %fd263, %fd459, %fd460;
	st.global.f64 	[%rd253], %fd461;
	ld.global.u32 	%r229, [%rd245];
	mad.lo.s32 	%r230, %r229, 3, -1;
	mul.wide.s32 	%rd254, %r230, 8;
	add.s64 	%rd255, %rd68, %rd254;
	ld.global.f64 	%fd462, [%rd255];
	ld.global.u32 	%r231, [%rd3];
	add.s32 	%r232, %r256, %r231;
	mul.wide.s32 	%rd256, %r232, 8;
	add.s64 	%rd257, %rd71, %rd256;
	ld.global.f64 	%fd463, [%rd257];
	fma.rn.f64 	%fd464, %fd266, %fd462, %fd463;
	st.global.f64 	[%rd257], %fd464;
	ld.global.u32 	%r233, [%rd245];
	mad.lo.s32 	%r234, %r233, 3, -3;
	mul.wide.s32 	%rd258, %r234, 8;
	add.s64 	%rd259, %rd68, %rd258;
	ld.global.f64 	%fd465, [%rd259];
	ld.global.f64 	%fd466, [%rd259+8];
	mul.f64 	%fd467, %fd260, %fd466;
	fma.rn.f64 	%fd468, %fd263, %fd465, %fd467;
	ld.global.u32 	%r235, [%rd3];
	add.s32 	%r236, %r255, %r235;
	mul.wide.s32 	%rd260, %r236, 8;
	add.s64 	%rd261, %rd71, %rd260;
	ld.global.f64 	%fd469, [%rd261];
	add.f64 	%fd470, %fd469, %fd468;
	st.global.f64 	[%rd261], %fd470;
	ld.global.u32 	%r237, [%rd245];
	mad.lo.s32 	%r238, %r237, 3, -2;
	mul.wide.s32 	%rd262, %r238, 8;
	add.s64 	%rd263, %rd68, %rd262;
	ld.global.f64 	%fd471, [%rd263];
	ld.global.f64 	%fd472, [%rd263+8];
	mul.f64 	%fd473, %fd263, %fd472;
	fma.rn.f64 	%fd474, %fd266, %fd471, %fd473;
	ld.global.u32 	%r239, [%rd3];
	add.s32 	%r240, %r254, %r239;
	mul.wide.s32 	%rd264, %r240, 8;
	add.s64 	%rd265, %rd71, %rd264;
	ld.global.f64 	%fd475, [%rd265];
	add.f64 	%fd476, %fd475, %fd474;
	st.global.f64 	[%rd265], %fd476;
	ld.global.u32 	%r241, [%rd245];
	mad.lo.s32 	%r242, %r241, 3, -3;
	mul.wide.s32 	%rd266, %r242, 8;
	add.s64 	%rd267, %rd68, %rd266;
	ld.global.f64 	%fd477, [%rd267];
	ld.global.f64 	%fd478, [%rd267+16];
	mul.f64 	%fd479, %fd260, %fd478;
	fma.rn.f64 	%fd480, %fd266, %fd477, %fd479;
	ld.global.u32 	%r243, [%rd3];
	add.s32 	%r244, %r253, %r243;
	mul.wide.s32 	%rd268, %r244, 8;
	add.s64 	%rd269, %rd71, %rd268;
	ld.global.f64 	%fd481, [%rd269];
	add.f64 	%fd482, %fd481, %fd480;
	st.global.f64 	[%rd269], %fd482;
	mul.lo.s32 	%r245, %r248, 6;
	add.s32 	%r256, %r256, %r245;
	add.s32 	%r255, %r255, %r245;
	add.s32 	%r254, %r254, %r245;
	add.s32 	%r253, %r253, %r245;
	add.s32 	%r252, %r252, %r245;
	add.s32 	%r251, %r251, %r245;
	mov.b64 	%rd276, 1;
	mov.pred 	%p13, 0;
	@%p3 bra 	$L__BB2_4;
	mov.b64 	%rd275, 1;
	mov.pred 	%p12, 0;
	@%p2 bra 	$L__BB2_3;
	mov.b64 	%rd274, 1;
	mov.pred 	%p11, 0;
	@%p1 bra 	$L__BB2_2;
$L__BB2_7:
	ret;

}
	// .globl	_Z32EvaluateAverageStrainStateKerneliiiiiiPiPdS0_S0_
.visible .entry _Z32EvaluateAverageStrainStateKerneliiiiiiPiPdS0_S0_(
	.param .u32 _Z32EvaluateAverageStrainStateKerneliiiiiiPiPdS0_S0__param_0,
	.param .u32 _Z32EvaluateAverageStrainStateKerneliiiiiiPiPdS0_S0__param_1,
	.param .u32 _Z32EvaluateAverageStrainStateKerneliiiiiiPiPdS0_S0__param_2,
	.param .u32 _Z32EvaluateAverageStrainStateKerneliiiiiiPiPdS0_S0__param_3,
	.param .u32 _Z32EvaluateAverageStrainStateKerneliiiiiiPiPdS0_S0__param_4,
	.param .u32 _Z32EvaluateAverageStrainStateKerneliiiiiiPiPdS0_S0__param_5,
	.param .u64 .ptr .align 1 _Z32EvaluateAverageStrainStateKerneliiiiiiPiPdS0_S0__param_6,
	.param .u64 .ptr .align 1 _Z32EvaluateAverageStrainStateKerneliiiiiiPiPdS0_S0__param_7,
	.param .u64 .ptr .align 1 _Z32EvaluateAverageStrainStateKerneliiiiiiPiPdS0_S0__param_8,
	.param .u64 .ptr .align 1 _Z32EvaluateAverageStrainStateKerneliiiiiiPiPdS0_S0__param_9
)
{
	.local .align 16 .b8 	__local_depot3[16];
	.reg .b64 	%SP;
	.reg .b64 	%SPL;
	.reg .pred 	%p<14>;
	.reg .b32 	%r<217>;
	.reg .b64 	%rd<277>;
	.reg .b64 	%fd<507>;

	mov.u64 	%SPL, __local_depot3;
	ld.param.u32 	%r2, [_Z32EvaluateAverageStrainStateKerneliiiiiiPiPdS0_S0__param_0];
	ld.param.u32 	%r5, [_Z32EvaluateAverageStrainStateKerneliiiiiiPiPdS0_S0__param_2];
	ld.param.u32 	%r4, [_Z32EvaluateAverageStrainStateKerneliiiiiiPiPdS0_S0__param_3];
	ld.param.u64 	%rd7, [_Z32EvaluateAverageStrainStateKerneliiiiiiPiPdS0_S0__param_6];
	ld.param.u64 	%rd8, [_Z32EvaluateAverageStrainStateKerneliiiiiiPiPdS0_S0__param_7];
	add.u64 	%rd1, %SPL, 0;
	mov.u32 	%r6, %ctaid.x;
	mov.u32 	%r7, %ntid.x;
	mov.u32 	%r8, %tid.x;
	mov.u32 	%r9, %ctaid.y;
	mov.u32 	%r10, %ntid.y;
	mov.u32 	%r11, %tid.y;
	mad.lo.s32 	%r12, %r9, %r10, %r11;
	mov.u32 	%r13, %nctaid.x;
	mad.lo.s32 	%r14, %r12, %r13, %r6;
	mad.lo.s32 	%r1, %r14, %r7, %r8;
	setp.ge.s32 	%p4, %r1, %r5;
	@%p4 bra 	$L__BB3_7;
	ld.param.u32 	%r215, [_Z32EvaluateAverageStrainStateKerneliiiiiiPiPdS0_S0__param_1];
	cvta.to.global.u64 	%rd13, %rd7;
	cvta.to.global.u64 	%rd14, %rd8;
	add.s32 	%r15, %r1, %r4;
	shl.b32 	%r16, %r2, 1;
	mad.lo.s32 	%r17, %r215, 3, %r15;
	mul.wide.s32 	%rd15, %r17, 4;
	add.s64 	%rd2, %rd13, %rd15;
	ld.global.u32 	%r18, [%rd2];
	mul.wide.s32 	%rd16, %r18, 8;
	add.s64 	%rd17, %rd14, %rd16;
	ld.global.f64 	%fd1, [%rd17+-8];
	mul.wide.s32 	%rd18, %r2, 8;
	add.s64 	%rd19, %rd17, %rd18;
	ld.global.f64 	%fd2, [%rd19+-8];
	mul.wide.s32 	%rd20, %r16, 8;
	add.s64 	%rd21, %rd17, %rd20;
	ld.global.f64 	%fd3, [%rd21+-8];
	mul.wide.s32 	%rd22, %r215, 4;
	add.s64 	%rd23, %rd2, %rd22;
	ld.global.u32 	%r19, [%rd23];
	mul.wide.s32 	%rd24, %r19, 8;
	add.s64 	%rd25, %rd14, %rd24;
	ld.global.f64 	%fd4, [%rd25+-8];
	add.s64 	%rd26, %rd25, %rd18;
	ld.global.f64 	%fd5, [%rd26+-8];
	add.s64 	%rd27, %rd25, %rd20;
	ld.global.f64 	%fd6, [%rd27+-8];
	add.s64 	%rd28, %rd23, %rd22;
	ld.global.u32 	%r20, [%rd28];
	mul.wide.s32 	%rd29, %r20, 8;
	add.s64 	%rd30, %rd14, %rd29;
	ld.global.f64 	%fd7, [%rd30+-8];
	add.s64 	%rd31, %rd30, %rd18;
	ld.global.f64 	%fd8, [%rd31+-8];
	add.s64 	%rd32, %rd30, %rd20;
	ld.global.f64 	%fd9, [%rd32+-8];
	add.s64 	%rd33, %rd28, %rd22;
	ld.global.u32 	%r21, [%rd33];
	mul.wide.s32 	%rd34, %r21, 8;
	add.s64 	%rd35, %rd14, %rd34;
	ld.global.f64 	%fd10, [%rd35+-8];
	add.s64 	%rd36, %rd35, %rd18;
	ld.global.f64 	%fd11, [%rd36+-8];
	add.s64 	%rd37, %rd35, %rd20;
	ld.global.f64 	%fd12, [%rd37+-8];
	add.s64 	%rd38, %rd33, %rd22;
	ld.global.u32 	%r22, [%rd38];
	mul.wide.s32 	%rd39, %r22, 8;
	add.s64 	%rd40, %rd14, %rd39;
	ld.global.f64 	%fd13, [%rd40+-8];
	add.s64 	%rd41, %rd40, %rd18;
	ld.global.f64 	%fd14, [%rd41+-8];
	add.s64 	%rd42, %rd40, %rd20;
	ld.global.f64 	%fd15, [%rd42+-8];
	add.s64 	%rd43, %rd38, %rd22;
	ld.global.u32 	%r23, [%rd43];
	mul.wide.s32 	%rd44, %r23, 8;
	add.s64 	%rd45, %rd14, %rd44;
	ld.global.f64 	%fd16, [%rd45+-8];
	add.s64 	%rd46, %rd45, %rd18;
	ld.global.f64 	%fd17, [%rd46+-8];
	add.s64 	%rd47, %rd45, %rd20;
	ld.global.f64 	%fd18, [%rd47+-8];
	add.s64 	%rd48, %rd43, %rd22;
	ld.global.u32 	%r24, [%rd48];
	mul.wide.s32 	%rd49, %r24, 8;
	add.s64 	%rd50, %rd14, %rd49;
	ld.global.f64 	%fd19, [%rd50+-8];
	add.s64 	%rd51, %rd50, %rd18;
	ld.global.f64 	%fd20, [%rd51+-8];
	add.s64 	%rd52, %rd50, %rd20;
	ld.global.f64 	%fd21, [%rd52+-8];
	add.s64 	%rd53, %rd48, %rd22;
	ld.global.u32 	%r25, [%rd53];
	mul.wide.s32 	%rd54, %r25, 8;
	add.s64 	%rd55, %rd14, %rd54;
	ld.global.f64 	%fd22, [%rd55+-8];
	add.s64 	%rd56, %rd55, %rd18;
	ld.global.f64 	%fd23, [%rd56+-8];
	add.s64 	%rd57, %rd55, %rd20;
	ld.global.f64 	%fd24, [%rd57+-8];
	mov.f64 	%fd34, 0d3FE279A74590331E;
	mov.f64 	%fd35, 0dBFE279A74590331E;
	st.local.v2.f64 	[%rd1], {%fd35, %fd34};
	mul.wide.s32 	%rd58, %r15, 4;
	add.s64 	%rd3, %rd13, %rd58;
	mov.b64 	%rd274, 0;
	mov.pred 	%p11, -1;
$L__BB3_2:
	mov.pred 	%p1, %p11;
	shl.b64 	%rd60, %rd274, 3;
	add.s64 	%rd61, %rd1, %rd60;
	ld.local.f64 	%fd36, [%rd61];
	mov.f64 	%fd37, 0d3FF0000000000000;
	sub.f64 	%fd25, %fd37, %fd36;
	add.f64 	%fd26, %fd36, 0d3FF0000000000000;
	mov.b64 	%rd275, 0;
	mov.pred 	%p12, -1;
$L__BB3_3:
	mov.pred 	%p2, %p12;
	shl.b64 	%rd63, %rd275, 3;
	add.s64 	%rd64, %rd1, %rd63;
	ld.local.f64 	%fd38, [%rd64];
	mov.f64 	%fd39, 0d3FF0000000000000;
	sub.f64 	%fd40, %fd39, %fd38;
	mul.f64 	%fd27, %fd40, 0dBFC0000000000000;
	add.f64 	%fd41, %fd38, 0d3FF0000000000000;
	mul.f64 	%fd28, %fd41, 0dBFC0000000000000;
	mul.f64 	%fd29, %fd41, 0d3FC0000000000000;
	mul.f64 	%fd30, %fd40, 0d3FC0000000000000;
	mul.f64 	%fd42, %fd25, %fd27;
	mul.f64 	%fd43, %fd25, %fd28;
	mul.f64 	%fd44, %fd26, %fd28;
	mul.f64 	%fd45, %fd26, %fd27;
	mul.f64 	%fd46, %fd25, %fd30;
	mul.f64 	%fd47, %fd25, %fd29;
	mul.f64 	%fd48, %fd26, %fd29;
	mul.f64 	%fd49, %fd26, %fd30;
	fma.rn.f64 	%fd50, %fd42, %fd1, 0d0000000000000000;
	fma.rn.f64 	%fd51, %fd42, %fd2, 0d0000000000000000;
	fma.rn.f64 	%fd52, %fd42, %fd3, 0d0000000000000000;
	fma.rn.f64 	%fd53, %fd43, %fd4, %fd50;
	fma.rn.f64 	%fd54, %fd43, %fd5, %fd51;
	fma.rn.f64 	%fd55, %fd43, %fd6, %fd52;
	fma.rn.f64 	%fd56, %fd44, %fd7, %fd53;
	fma.rn.f64 	%fd57, %fd44, %fd8, %fd54;
	fma.rn.f64 	%fd58, %fd44, %fd9, %fd55;
	fma.rn.f64 	%fd59, %fd45, %fd10, %fd56;
	fma.rn.f64 	%fd60, %fd45, %fd11, %fd57;
	fma.rn.f64 	%fd61, %fd45, %fd12, %fd58;
	fma.rn.f64 	%fd62, %fd46, %fd13, %fd59;
	fma.rn.f64 	%fd63, %fd46, %fd14, %fd60;
	fma.rn.f64 	%fd64, %fd46, %fd15, %fd61;
	fma.rn.f64 	%fd65, %fd47, %fd16, %fd62;
	fma.rn.f64 	%fd66, %fd47, %fd17, %fd63;
	fma.rn.f64 	%fd67, %fd47, %fd18, %fd64;
	fma.rn.f64 	%fd68, %fd48, %fd19, %fd65;
	fma.rn.f64 	%fd69, %fd48, %fd20, %fd66;
	fma.rn.f64 	%fd70, %fd48, %fd21, %fd67;
	fma.rn.f64 	%fd31, %fd49, %fd22, %fd68;
	fma.rn.f64 	%fd32, %fd49, %fd23, %fd69;
	fma.rn.f64 	%fd33, %fd49, %fd24, %fd70;
	mov.b64 	%rd276, 0;
	mov.pred 	%p13, -1;
$L__BB3_4:
	mov.pred 	%p3, %p13;
	ld.param.u64 	%rd273, [_Z32EvaluateAverageStrainStateKerneliiiiiiPiPdS0_S0__param_9];
	ld.param.u64 	%rd272, [_Z32EvaluateAverageStrainStateKerneliiiiiiPiPdS0_S0__param_8];
	ld.param.u32 	%r216, [_Z32EvaluateAverageStrainStateKerneliiiiiiPiPdS0_S0__param_1];
	shl.b64 	%rd66, %rd276, 3;
	add.s64 	%rd67, %rd1, %rd66;
	ld.local.f64 	%fd71, [%rd67];
	mov.f64 	%fd72, 0d3FF0000000000000;
	sub.f64 	%fd73, %fd72, %fd71;
	mul.f64 	%fd74, %fd25, 0dBFC0000000000000;
	mul.f64 	%fd75, %fd74, %fd73;
	mul.f64 	%fd76, %fd25, 0d3FC0000000000000;
	mul.f64 	%fd77, %fd76, %fd73;
	mul.f64 	%fd78, %fd26, 0d3FC0000000000000;
	mul.f64 	%fd79, %fd78, %fd73;
	mul.f64 	%fd80, %fd26, 0dBFC0000000000000;
	mul.f64 	%fd81, %fd80, %fd73;
	add.f64 	%fd82, %fd71, 0d3FF0000000000000;
	mul.f64 	%fd83, %fd74, %fd82;
	mul.f64 	%fd84, %fd76, %fd82;
	mul.f64 	%fd85, %fd78, %fd82;
	mul.f64 	%fd86, %fd80, %fd82;
	mul.f64 	%fd87, %fd27, %fd73;
	mul.f64 	%fd88, %fd28, %fd73;
	mul.f64 	%fd89, %fd29, %fd73;
	mul.f64 	%fd90, %fd30, %fd73;
	mul.f64 	%fd91, %fd27, %fd82;
	mul.f64 	%fd92, %fd28, %fd82;
	mul.f64 	%fd93, %fd29, %fd82;
	mul.f64 	%fd94, %fd30, %fd82;
	fma.rn.f64 	%fd95, %fd75, %fd1, 0d0000000000000000;
	fma.rn.f64 	%fd96, %fd75, %fd2, 0d0000000000000000;
	fma.rn.f64 	%fd97, %fd75, %fd3, 0d0000000000000000;
	fma.rn.f64 	%fd98, %fd87, %fd1, 0d0000000000000000;
	fma.rn.f64 	%fd99, %fd87, %fd2, 0d0000000000000000;
	fma.rn.f64 	%fd100, %fd87, %fd3, 0d0000000000000000;
	fma.rn.f64 	%fd101, %fd77, %fd4, %fd95;
	fma.rn.f64 	%fd102, %fd77, %fd5, %fd96;
	fma.rn.f64 	%fd103, %fd77, %fd6, %fd97;
	fma.rn.f64 	%fd104, %fd88, %fd4, %fd98;
	fma.rn.f64 	%fd105, %fd88, %fd5, %fd99;
	fma.rn.f64 	%fd106, %fd88, %fd6, %fd100;
	fma.rn.f64 	%fd107, %fd79, %fd7, %fd101;
	fma.rn.f64 	%fd108, %fd79, %fd8, %fd102;
	fma.rn.f64 	%fd109, %fd79, %fd9, %fd103;
	fma.rn.f64 	%fd110, %fd89, %fd7, %fd104;
	fma.rn.f64 	%fd111, %fd89, %fd8, %fd105;
	fma.rn.f64 	%fd112, %fd89, %fd9, %fd106;
	fma.rn.f64 	%fd113, %fd81, %fd10, %fd107;
	fma.rn.f64 	%fd114, %fd81, %fd11, %fd108;
	fma.rn.f64 	%fd115, %fd81, %fd12, %fd109;
	fma.rn.f64 	%fd116, %fd90, %fd10, %fd110;
	fma.rn.f64 	%fd117, %fd90, %fd11, %fd111;
	fma.rn.f64 	%fd118, %fd90, %fd12, %fd112;
	fma.rn.f64 	%fd119, %fd83, %fd13, %fd113;
	fma.rn.f64 	%fd120, %fd83, %fd14, %fd114;
	fma.rn.f64 	%fd121, %fd83, %fd15, %fd115;
	fma.rn.f64 	%fd122, %fd91, %fd13, %fd116;
	fma.rn.f64 	%fd123, %fd91, %fd14, %fd117;
	fma.rn.f64 	%fd124, %fd91, %fd15, %fd118;
	fma.rn.f64 	%fd125, %fd84, %fd16, %fd119;
	fma.rn.f64 	%fd126, %fd84, %fd17, %fd120;
	fma.rn.f64 	%fd127, %fd84, %fd18, %fd121;
	fma.rn.f64 	%fd128, %fd92, %fd16, %fd122;
	fma.rn.f64 	%fd129, %fd92, %fd17, %fd123;
	fma.rn.f64 	%fd130, %fd92, %fd18, %fd124;
	fma.rn.f64 	%fd131, %fd85, %fd19, %fd125;
	fma.rn.f64 	%fd132, %fd85, %fd20, %fd126;
	fma.rn.f64 	%fd133, %fd85, %fd21, %fd127;
	fma.rn.f64 	%fd134, %fd93, %fd19, %fd128;
	fma.rn.f64 	%fd135, %fd93, %fd20, %fd129;
	fma.rn.f64 	%fd136, %fd93, %fd21, %fd130;
	fma.rn.f64 	%fd137, %fd86, %fd22, %fd131;
	fma.rn.f64 	%fd138, %fd86, %fd23, %fd132;
	fma.rn.f64 	%fd139, %fd86, %fd24, %fd133;
	fma.rn.f64 	%fd140, %fd94, %fd22, %fd134;
	fma.rn.f64 	%fd141, %fd94, %fd23, %fd135;
	fma.rn.f64 	%fd142, %fd94, %fd24, %fd136;
	mul.f64 	%fd143, %fd141, %fd33;
	mul.f64 	%fd144, %fd142, %fd32;
	sub.f64 	%fd145, %fd143, %fd144;
	mul.f64 	%fd146, %fd137, %fd145;
	mul.f64 	%fd147, %fd140, %fd33;
	mul.f64 	%fd148, %fd142, %fd31;
	sub.f64 	%fd149, %fd147, %fd148;
	mul.f64 	%fd150, %fd138, %fd149;
	sub.f64 	%fd151, %fd146, %fd150;
	mul.f64 	%fd152, %fd140, %fd32;
	mul.f64 	%fd153, %fd141, %fd31;
	sub.f64 	%fd154, %fd152, %fd153;
	fma.rn.f64 	%fd155, %fd139, %fd154, %fd151;
	div.rn.f64 	%fd156, %fd145, %fd155;
	mul.f64 	%fd157, %fd138, %fd33;
	mul.f64 	%fd158, %fd139, %fd32;
	sub.f64 	%fd159, %fd157, %fd158;
	neg.f64 	%fd160, %fd159;
	div.rn.f64 	%fd161, %fd160, %fd155;
	mul.f64 	%fd162, %fd138, %fd142;
	mul.f64 	%fd163, %fd139, %fd141;
	sub.f64 	%fd164, %fd162, %fd163;
	div.rn.f64 	%fd165, %fd164, %fd155;
	neg.f64 	%fd166, %fd149;
	div.rn.f64 	%fd167, %fd166, %fd155;
	mul.f64 	%fd168, %fd137, %fd33;
	mul.f64 	%fd169, %fd139, %fd31;
	sub.f64 	%fd170, %fd168, %fd169;
	div.rn.f64 	%fd171, %fd170, %fd155;
	mul.f64 	%fd172, %fd137, %fd142;
	mul.f64 	%fd173, %fd139, %fd140;
	sub.f64 	%fd174, %fd172, %fd173;
	neg.f64 	%fd175, %fd174;
	div.rn.f64 	%fd176, %fd175, %fd155;
	div.rn.f64 	%fd177, %fd154, %fd155;
	mul.f64 	%fd178, %fd137, %fd32;
	mul.f64 	%fd179, %fd138, %fd31;
	sub.f64 	%fd180, %fd178, %fd179;
	neg.f64 	%fd181, %fd180;
	div.rn.f64 	%fd182, %fd181, %fd155;
	mul.f64 	%fd183, %fd137, %fd141;
	mul.f64 	%fd184, %fd138, %fd140;
	sub.f64 	%fd185, %fd183, %fd184;
	div.rn.f64 	%fd186, %fd185, %fd155;
	mul.f64 	%fd187, %fd161, %fd87;
	fma.rn.f64 	%fd188, %fd156, %fd75, %fd187;
	mul.f64 	%fd189, %fd25, %fd27;
	fma.rn.f64 	%fd190, %fd165, %fd189, %fd188;
	mul.f64 	%fd191, %fd171, %fd87;
	fma.rn.f64 	%fd192, %fd167, %fd75, %fd191;
	fma.rn.f64 	%fd193, %fd176, %fd189, %fd192;
	mul.f64 	%fd194, %fd182, %fd87;
	fma.rn.f64 	%fd195, %fd177, %fd75, %fd194;
	fma.rn.f64 	%fd196, %fd186, %fd189, %fd195;
	mul.f64 	%fd197, %fd161, %fd88;
	fma.rn.f64 	%fd198, %fd156, %fd77, %fd197;
	mul.f64 	%fd199, %fd25, %fd28;
	fma.rn.f64 	%fd200, %fd165, %fd199, %fd198;
	mul.f64 	%fd201, %fd171, %fd88;
	fma.rn.f64 	%fd202, %fd167, %fd77, %fd201;
	fma.rn.f64 	%fd203, %fd176, %fd199, %fd202;
	mul.f64 	%fd204, %fd182, %fd88;
	fma.rn.f64 	%fd205, %fd177, %fd77, %fd204;
	fma.rn.f64 	%fd206, %fd186, %fd199, %fd205;
	mul.f64 	%fd207, %fd161, %fd89;
	fma.rn.f64 	%fd208, %fd156, %fd79, %fd207;
	mul.f64 	%fd209, %fd26, %fd28;
	fma.rn.f64 	%fd210, %fd165, %fd209, %fd208;
	mul.f64 	%fd211, %fd171, %fd89;
	fma.rn.f64 	%fd212, %fd167, %fd79, %fd211;
	fma.rn.f64 	%fd213, %fd176, %fd209, %fd212;
	mul.f64 	%fd214, %fd182, %fd89;
	fma.rn.f64 	%fd215, %fd177, %fd79, %fd214;
	fma.rn.f64 	%fd216, %fd186, %fd209, %fd215;
	mul.f64 	%fd217, %fd161, %fd90;
	fma.rn.f64 	%fd218, %fd156, %fd81, %fd217;
	mul.f64 	%fd219, %fd26, %fd27;
	fma.rn.f64 	%fd220, %fd165, %fd219, %fd218;
	mul.f64 	%fd221, %fd171, %fd90;
	fma.rn.f64 	%fd222, %fd167, %fd81, %fd221;
	fma.rn.f64 	%fd223, %fd176, %fd219, %fd222;
	mul.f64 	%fd224, %fd182, %fd90;
	fma.rn.f64 	%fd225, %fd177, %fd81, %fd224;
	fma.rn.f64 	%fd226, %fd186, %fd219, %fd225;
	mul.f64 	%fd227, %fd161, %fd91;
	fma.rn.f64 	%fd228, %fd156, %fd83, %fd227;
	mul.f64 	%fd229, %fd25, %fd30;
	fma.rn.f64 	%fd230, %fd165, %fd229, %fd228;
	mul.f64 	%fd231, %fd171, %fd91;
	fma.rn.f64 	%fd232, %fd167, %fd83, %fd231;
	fma.rn.f64 	%fd233, %fd176, %fd229, %fd232;
	mul.f64 	%fd234, %fd182, %fd91;
	fma.rn.f64 	%fd235, %fd177, %fd83, %fd234;
	fma.rn.f64 	%fd236, %fd186, %fd229, %fd235;
	mul.f64 	%fd237, %fd161, %fd92;
	fma.rn.f64 	%fd238, %fd156, %fd84, %fd237;
	mul.f64 	%fd239, %fd25, %fd29;
	fma.rn.f64 	%fd240, %fd165, %fd239, %fd238;
	mul.f64 	%fd241, %fd171, %fd92;
	fma.rn.f64 	%fd242, %fd167, %fd84, %fd241;
	fma.rn.f64 	%fd243, %fd176, %fd239, %fd242;
	mul.f64 	%fd244, %fd182, %fd92;
	fma.rn.f64 	%fd245, %fd177, %fd84, %fd244;
	fma.rn.f64 	%fd246, %fd186, %fd239, %fd245;
	mul.f64 	%fd247, %fd161, %fd93;
	fma.rn.f64 	%fd248, %fd156, %fd85, %fd247;
	mul.f64 	%fd249, %fd26, %fd29;
	fma.rn.f64 	%fd250, %fd165, %fd249, %fd248;
	mul.f64 	%fd251, %fd171, %fd93;
	fma.rn.f64 	%fd252, %fd167, %fd85, %fd251;
	fma.rn.f64 	%fd253, %fd176, %fd249, %fd252;
	mul.f64 	%fd254, %fd182, %fd93;
	fma.rn.f64 	%fd255, %fd177, %fd85, %fd254;
	fma.rn.f64 	%fd256, %fd186, %fd249, %fd255;
	mul.f64 	%fd257, %fd161, %fd94;
	fma.rn.f64 	%fd258, %fd156, %fd86, %fd257;
	mul.f64 	%fd259, %fd26, %fd30;
	fma.rn.f64 	%fd260, %fd165, %fd259, %fd258;
	mul.f64 	%fd261, %fd171, %fd94;
	fma.rn.f64 	%fd262, %fd167, %fd86, %fd261;
	fma.rn.f64 	%fd263, %fd176, %fd259, %fd262;
	mul.f64 	%fd264, %fd182, %fd94;
	fma.rn.f64 	%fd265, %fd177, %fd86, %fd264;
	fma.rn.f64 	%fd266, %fd186, %fd259, %fd265;
	ld.global.u32 	%r26, [%rd2];
	mad.lo.s32 	%r27, %r26, 3, -3;
	cvta.to.global.u64 	%rd68, %rd272;
	mul.wide.s32 	%rd69, %r27, 8;
	add.s64 	%rd70, %rd68, %rd69;
	ld.global.f64 	%fd267, [%rd70];
	mul.f64 	%fd268, %fd190, %fd267;
	ld.global.u32 	%r28, [%rd3];
	cvta.to.global.u64 	%rd71, %rd273;
	mul.wide.s32 	%rd72, %r28, 8;
	add.s64 	%rd73, %rd71, %rd72;
	ld.global.f64 	%fd269, [%rd73+-8];
	fma.rn.f64 	%fd270, %fd268, 0d3FC0000000000000, %fd269;
	st.global.f64 	[%rd73+-8], %fd270;
	ld.global.u32 	%r29, [%rd2];
	mad.lo.s32 	%r30, %r29, 3, -2;
	mul.wide.s32 	%rd74, %r30, 8;
	add.s64 	%rd75, %rd68, %rd74;
	ld.global.f64 	%fd271, [%rd75];
	mul.f64 	%fd272, %fd193, %fd271;
	ld.global.u32 	%r31, [%rd3];
	add.s32 	%r32, %r216, -1;
	add.s32 	%r33, %r32, %r31;
	mul.wide.s32 	%rd76, %r33, 8;
	add.s64 	%rd77, %rd71, %rd76;
	ld.global.f64 	%fd273, [%rd77];
	fma.rn.f64 	%fd274, %fd272, 0d3FC0000000000000, %fd273;
	st.global.f64 	[%rd77], %fd274;
	ld.global.u32 	%r34, [%rd2];
	mad.lo.s32 	%r35, %r34, 3, -1;
	mul.wide.s32 	%rd78, %r35, 8;
	add.s64 	%rd79, %rd68, %rd78;
	ld.global.f64 	%fd275, [%rd79];
	mul.f64 	%fd276, %fd196, %fd275;
	ld.global.u32 	%r36, [%rd3];
	add.s32 	%r37, %r32, %r216;
	add.s32 	%r38, %r37, %r36;
	mul.wide.s32 	%rd80, %r38, 8;
	add.s64 	%rd81, %rd71, %rd80;
	ld.global.f64 	%fd277, [%rd81];
	fma.rn.f64 	%fd278, %fd276, 0d3FC0000000000000, %fd277;
	st.global.f64 	[%rd81], %fd278;
	ld.global.u32 	%r39, [%rd2];
	mad.lo.s32 	%r40, %r39, 3, -3;
	mul.wide.s32 	%rd82, %r40, 8;
	add.s64 	%rd83, %rd68, %rd82;
	ld.global.f64 	%fd279, [%rd83];
	ld.global.f64 	%fd280, [%rd83+8];
	mul.f64 	%fd281, %fd190, %fd280;
	fma.rn.f64 	%fd282, %fd193, %fd279, %fd281;
	ld.global.u32 	%r41, [%rd3];
	add.s32 	%r42, %r37, %r216;
	add.s32 	%r43, %r42, %r41;
	mul.wide.s32 	%rd84, %r43, 8;
	add.s64 	%rd85, %rd71, %rd84;
	ld.global.f64 	%fd283, [%rd85];
	fma.rn.f64 	%fd284, %fd282, 0d3FC0000000000000, %fd283;
	st.global.f64 	[%rd85], %fd284;
	ld.global.u32 	%r44, [%rd2];
	mad.lo.s32 	%r45, %r44, 3, -2;
	mul.wide.s32 	%rd86, %r45, 8;
	add.s64 	%rd87, %rd68, %rd86;
	ld.global.f64 	%fd285, [%rd87];
	ld.global.f64 	%fd286, [%rd87+8];
	mul.f64 	%fd287, %fd193, %fd286;
	fma.rn.f64 	%fd288, %fd196, %fd285, %fd287;
	ld.global.u32 	%r46, [%rd3];
	add.s32 	%r47, %r42, %r216;
	add.s32 	%r48, %r47, %r46;
	mul.wide.s32 	%rd88, %r48, 8;
	add.s64 	%rd89, %rd71, %rd88;
	ld.global.f64 	%fd289, [%rd89];
	fma.rn.f64 	%fd290, %fd288, 0d3FC0000000000000, %fd289;
	st.global.f64 	[%rd89], %fd290;
	ld.global.u32 	%r49, [%rd2];
	mad.lo.s32 	%r50, %r49, 3, -3;
	mul.wide.s32 	%rd90, %r50, 8;
	add.s64 	%rd91, %rd68, %rd90;
	ld.global.f64 	%fd291, [%rd91];
	ld.global.f64 	%fd292, [%rd91+16];
	mul.f64 	%fd293, %fd190, %fd292;
	fma.rn.f64 	%fd294, %fd196, %fd291, %fd293;
	ld.global.u32 	%r51, [%rd3];
	add.s32 	%r52, %r47, %r216;
	add.s32 	%r53, %r52, %r51;
	mul.wide.s32 	%rd92, %r53, 8;
	add.s64 	%rd93, %rd71, %rd92;
	ld.global.f64 	%fd295, [%rd93];
	fma.rn.f64 	%fd296, %fd294, 0d3FC0000000000000, %fd295;
	st.global.f64 	[%rd93], %fd296;
	mul.wide.s32 	%rd94, %r216, 4;
	add.s64 	%rd95, %rd2, %rd94;
	ld.global.u32 	%r54, [%rd95];
	mad.lo.s32 	%r55, %r54, 3, -3;
	mul.wide.s32 	%rd96, %r55, 8;
	add.s64 	%rd97, %rd68, %rd96;
	ld.global.f64 	%fd297, [%rd97];
	mul.f64 	%fd298, %fd200, %fd297;
	ld.global.u32 	%r56, [%rd3];
	mul.wide.s32 	%rd98, %r56, 8;
	add.s64 	%rd99, %rd71, %rd98;
	ld.global.f64 	%fd299, [%rd99+-8];
	fma.rn.f64 	%fd300, %fd298, 0d3FC0000000000000, %fd299;
	st.global.f64 	[%rd99+-8], %fd300;
	ld.global.u32 	%r57, [%rd95];
	mad.lo.s32 	%r58, %r57, 3, -2;
	mul.wide.s32 	%rd100, %r58, 8;
	add.s64 	%rd101, %rd68, %rd100;
	ld.global.f64 	%fd301, [%rd101];
	mul.f64 	%fd302, %fd203, %fd301;
	ld.global.u32 	%r59, [%rd3];
	add.s32 	%r60, %r32, %r59;
	mul.wide.s32 	%rd102, %r60, 8;
	add.s64 	%rd103, %rd71, %rd102;
	ld.global.f64 	%fd303, [%rd103];
	fma.rn.f64 	%fd304, %fd302, 0d3FC0000000000000, %fd303;
	st.global.f64 	[%rd103], %fd304;
	ld.global.u32 	%r61, [%rd95];
	mad.lo.s32 	%r62, %r61, 3, -1;
	mul.wide.s32 	%rd104, %r62, 8;
	add.s64 	%rd105, %rd68, %rd104;
	ld.global.f64 	%fd305, [%rd105];
	mul.f64 	%fd306, %fd206, %fd305;
	ld.global.u32 	%r63, [%rd3];
	add.s32 	%r64, %r37, %r63;
	mul.wide.s32 	%rd106, %r64, 8;
	add.s64 	%rd107, %rd71, %rd106;
	ld.global.f64 	%fd307, [%rd107];
	fma.rn.f64 	%fd308, %fd306, 0d3FC0000000000000, %fd307;
	st.global.f64 	[%rd107], %fd308;
	ld.global.u32 	%r65, [%rd95];
	mad.lo.s32 	%r66, %r65, 3, -3;
	mul.wide.s32 	%rd108, %r66, 8;
	add.s64 	%rd109, %rd68, %rd108;
	ld.global.f64 	%fd309, [%rd109];
	ld.global.f64 	%fd310, [%rd109+8];
	mul.f64 	%fd311, %fd200, %fd310;
	fma.rn.f64 	%fd312, %fd203, %fd309, %fd311;
	ld.global.u32 	%r67, [%rd3];
	add.s32 	%r68, %r42, %r67;
	mul.wide.s32 	%rd110, %r68, 8;
	add.s64 	%rd111, %rd71, %rd110;
	ld.global.f64 	%fd313, [%rd111];
	fma.rn.f64 	%fd314, %fd312, 0d3FC0000000000000, %fd313;
	st.global.f64 	[%rd111], %fd314;
	ld.global.u32 	%r69, [%rd95];
	mad.lo.s32 	%r70, %r69, 3, -2;
	mul.wide.s32 	%rd112, %r70, 8;
	add.s64 	%rd113, %rd68, %rd112;
	ld.global.f64 	%fd315, [%rd113];
	ld.global.f64 	%fd316, [%rd113+8];
	mul.f64 	%fd317, %fd203, %fd316;
	fma.rn.f64 	%fd318, %fd206, %fd315, %fd317;
	ld.global.u32 	%r71, [%rd3];
	add.s32 	%r72, %r47, %r71;
	mul.wide.s32 	%rd114, %r72, 8;
	add.s64 	%rd115, %rd71, %rd114;
	ld.global.f64 	%fd319, [%rd115];
	fma.rn.f64 	%fd320, %fd318, 0d3FC0000000000000, %fd319;
	st.global.f64 	[%rd115], %fd320;
	ld.global.u32 	%r73, [%rd95];
	mad.lo.s32 	%r74, %r73, 3, -3;
	mul.wide.s32 	%rd116, %r74, 8;
	add.s64 	%rd117, %rd68, %rd116;
	ld.global.f64 	%fd321, [%rd117];
	ld.global.f64 	%fd322, [%rd117+16];
	mul.f64 	%fd323, %fd200, %fd322;
	fma.rn.f64 	%fd324, %fd206, %fd321, %fd323;
	ld.global.u32 	%r75, [%rd3];
	add.s32 	%r76, %r52, %r75;
	mul.wide.s32 	%rd118, %r76, 8;
	add.s64 	%rd119, %rd71, %rd118;
	ld.global.f64 	%fd325, [%rd119];
	fma.rn.f64 	%fd326, %fd324, 0d3FC0000000000000, %fd325;
	st.global.f64 	[%rd119], %fd326;
	add.s64 	%rd120, %rd95, %rd94;
	ld.global.u32 	%r77, [%rd120];
	mad.lo.s32 	%r78, %r77, 3, -3;
	mul.wide.s32 	%rd121, %r78, 8;
	add.s64 	%rd122, %rd68, %rd121;
	ld.global.f64 	%fd327, [%rd122];
	mul.f64 	%fd328, %fd210, %fd327;
	ld.global.u32 	%r79, [%rd3];
	mul.wide.s32 	%rd123, %r79, 8;
	add.s64 	%rd124, %rd71, %rd123;
	ld.global.f64 	%fd329, [%rd124+-8];
	fma.rn.f64 	%fd330, %fd328, 0d3FC0000000000000, %fd329;
	st.global.f64 	[%rd124+-8], %fd330;
	ld.global.u32 	%r80, [%rd120];
	mad.lo.s32 	%r81, %r80, 3, -2;
	mul.wide.s32 	%rd125, %r81, 8;
	add.s64 	%rd126, %rd68, %rd125;
	ld.global.f64 	%fd331, [%rd126];
	mul.f64 	%fd332, %fd213, %fd331;
	ld.global.u32 	%r82, [%rd3];
	add.s32 	%r83, %r32, %r82;
	mul.wide.s32 	%rd127, %r83, 8;
	add.s64 	%rd128, %rd71, %rd127;
	ld.global.f64 	%fd333, [%rd128];
	fma.rn.f64 	%fd334, %fd332, 0d3FC0000000000000, %fd333;
	st.global.f64 	[%rd128], %fd334;
	ld.global.u32 	%r84, [%rd120];
	mad.lo.s32 	%r85, %r84, 3, -1;
	mul.wide.s32 	%rd129, %r85, 8;
	add.s64 	%rd130, %rd68, %rd129;
	ld.global.f64 	%fd335, [%rd130];
	mul.f64 	%fd336, %fd216, %fd335;
	ld.global.u32 	%r86, [%rd3];
	add.s32 	%r87, %r37, %r86;
	mul.wide.s32 	%rd131, %r87, 8;
	add.s64 	%rd132, %rd71, %rd131;
	ld.global.f64 	%fd337, [%rd132];
	fma.rn.f64 	%fd338, %fd336, 0d3FC0000000000000, %fd337;
	st.global.f64 	[%rd132], %fd338;
	ld.global.u32 	%r88, [%rd120];
	mad.lo.s32 	%r89, %r88, 3, -3;
	mul.wide.s32 	%rd133, %r89, 8;
	add.s64 	%rd134, %rd68, %rd133;
	ld.global.f64 	%fd339, [%rd134];
	ld.global.f64 	%fd340, [%rd134+8];
	mul.f64 	%fd341, %fd210, %fd340;
	fma.rn.f64 	%fd342, %fd213, %fd339, %fd341;
	ld.global.u32 	%r90, [%rd3];
	add.s32 	%r91, %r42, %r90;
	mul.wide.s32 	%rd135, %r91, 8;
	add.s64 	%rd136, %rd71, %rd135;
	ld.global.f64 	%fd343, [%rd136];
	fma.rn.f64 	%fd344, %fd342, 0d3FC0000000000000, %fd343;
	st.global.f64 	[%rd136], %fd344;
	ld.global.u32 	%r92, [%rd120];
	mad.lo.s32 	%r93, %r92, 3, -2;
	mul.wide.s32 	%rd137, %r93, 8;
	add.s64 	%rd138, %rd68, %rd137;
	ld.global.f64 	%fd345, [%rd138];
	ld.global.f64 	%fd346, [%rd138+8];
	mul.f64 	%fd347, %fd213, %fd346;
	fma.rn.f64 	%fd348, %fd216, %fd345, %fd347;
	ld.global.u32 	%r94, [%rd3];
	add.s32 	%r95, %r47, %r94;
	mul.wide.s32 	%rd139, %r95, 8;
	add.s64 	%rd140, %rd71, %rd139;
	ld.global.f64 	%fd349, [%rd140];
	fma.rn.f64 	%fd350, %fd348, 0d3FC0000000000000, %fd349;
	st.global.f64 	[%rd140], %fd350;
	ld.global.u32 	%r96, [%rd120];
	mad.lo.s32 	%r97, %r96, 3, -3;
	mul.wide.s32 	%rd141, %r97, 8;
	add.s64 	%rd142, %rd68, %rd141;
	ld.global.f64 	%fd351, [%rd142];
	ld.global.f64 	%fd352, [%rd142+16];
	mul.f64 	%fd353, %fd210, %fd352;
	fma.rn.f64 	%fd354, %fd216, %fd351, %fd353;
	ld.global.u32 	%r98, [%rd3];
	add.s32 	%r99, %r52, %r98;
	mul.wide.s32 	%rd143, %r99, 8;
	add.s64 	%rd144, %rd71, %rd143;
	ld.global.f64 	%fd355, [%rd144];
	fma.rn.f64 	%fd356, %fd354, 0d3FC0000000000000, %fd355;
	st.global.f64 	[%rd144], %fd356;
	add.s64 	%rd145, %rd120, %rd94;
	ld.global.u32 	%r100, [%rd145];
	mad.lo.s32 	%r101, %r100, 3, -3;
	mul.wide.s32 	%rd146, %r101, 8;
	add.s64 	%rd147, %rd68, %rd146;
	ld.global.f64 	%fd357, [%rd147];
	mul.f64 	%fd358, %fd220, %fd357;
	ld.global.u32 	%r102, [%rd3];
	mul.wide.s32 	%rd148, %r102, 8;
	add.s64 	%rd149, %rd71, %rd148;
	ld.global.f64 	%fd359, [%rd149+-8];
	fma.rn.f64 	%fd360, %fd358, 0d3FC0000000000000, %fd359;
	st.global.f64 	[%rd149+-8], %fd360;
	ld.global.u32 	%r103, [%rd145];
	mad.lo.s32 	%r104, %r103, 3, -2;
	mul.wide.s32 	%rd150, %r104, 8;
	add.s64 	%rd151, %rd68, %rd150;
	ld.global.f64 	%fd361, [%rd151];
	mul.f64 	%fd362, %fd223, %fd361;
	ld.global.u32 	%r105, [%rd3];
	add.s32 	%r106, %r32, %r105;
	mul.wide.s32 	%rd152, %r106, 8;
	add.s64 	%rd153, %rd71, %rd152;
	ld.global.f64 	%fd363, [%rd153];
	fma.rn.f64 	%fd364, %fd362, 0d3FC0000000000000, %fd363;
	st.global.f64 	[%rd153], %fd364;
	ld.global.u32 	%r107, [%rd145];
	mad.lo.s32 	%r108, %r107, 3, -1;
	mul.wide.s32 	%rd154, %r108, 8;
	add.s64 	%rd155, %rd68, %rd154;
	ld.global.f64 	%fd365, [%rd155];
	mul.f64 	%fd366, %fd226, %fd365;
	ld.global.u32 	%r109, [%rd3];
	add.s32 	%r110, %r37, %r109;
	mul.wide.s32 	%rd156, %r110, 8;
	add.s64 	%rd157, %rd71, %rd156;
	ld.global.f64 	%fd367, [%rd157];
	fma.rn.f64 	%fd368, %fd366, 0d3FC0000000000000, %fd367;
	st.global.f64 	[%rd157], %fd368;
	ld.global.u32 	%r111, [%rd145];
	mad.lo.s32 	%r112, %r111, 3, -3;
	mul.wide.s32 	%rd158, %r112, 8;
	add.s64 	%rd159, %rd68, %rd158;
	ld.global.f64 	%fd369, [%rd159];
	ld.global.f64 	%fd370, [%rd159+8];
	mul.f64 	%fd371, %fd220, %fd370;
	fma.rn.f64 	%fd372, %fd223, %fd369, %fd371;
	ld.global.u32 	%r113, [%rd3];
	add.s32 	%r114, %r42, %r113;
	mul.wide.s32 	%rd160, %r114, 8;
	add.s64 	%rd161, %rd71, %rd160;
	ld.global.f64 	%fd373, [%rd161];
	fma.rn.f64 	%fd374, %fd372, 0d3FC0000000000000, %fd373;
	st.global.f64 	[%rd161], %fd374;
	ld.global.u32 	%r115, [%rd145];
	mad.lo.s32 	%r116, %r115, 3, -2;
	mul.wide.s32 	%rd162, %r116, 8;
	add.s64 	%rd163, %rd68, %rd162;
	ld.global.f64 	%fd375, [%rd163];
	ld.global.f64 	%fd376, [%rd163+8];
	mul.f64 	%fd377, %fd223, %fd376;
	fma.rn.f64 	%fd378, %fd226, %fd375, %fd377;
	ld.global.u32 	%r117, [%rd3];
	add.s32 	%r118, %r47, %r117;
	mul.wide.s32 	%rd164, %r118, 8;
	add.s64 	%rd165, %rd71, %rd164;
	ld.global.f64 	%fd379, [%rd165];
	fma.rn.f64 	%fd380, %fd378, 0d3FC0000000000000, %fd379;
	st.global.f64 	[%rd165], %fd380;
	ld.global.u32 	%r119, [%rd145];
	mad.lo.s32 	%r120, %r119, 3, -3;
	mul.wide.s32 	%rd166, %r120, 8;
	add.s64 	%rd167, %rd68, %rd166;
	ld.global.f64 	%fd381, [%rd167];
	ld.global.f64 	%fd382, [%rd167+16];
	mul.f64 	%fd383, %fd220, %fd382;
	fma.rn.f64 	%fd384, %fd226, %fd381, %fd383;
	ld.global.u32 	%r121, [%rd3];
	add.s32 	%r122, %r52, %r121;
	mul.wide.s32 	%rd168, %r122, 8;
	add.s64 	%rd169, %rd71, %rd168;
	ld.global.f64 	%fd385, [%rd169];
	fma.rn.f64 	%fd386, %fd384, 0d3FC0000000000000, %fd385;
	st.global.f64 	[%rd169], %fd386;
	add.s64 	%rd170, %rd145, %rd94;
	ld.global.u32 	%r123, [%rd170];
	mad.lo.s32 	%r124, %r123, 3, -3;
	mul.wide.s32 	%rd171, %r124, 8;
	add.s64 	%rd172, %rd68, %rd171;
	ld.global.f64 	%fd387, [%rd172];
	mul.f64 	%fd388, %fd230, %fd387;
	ld.global.u32 	%r125, [%rd3];
	mul.wide.s32 	%rd173, %r125, 8;
	add.s64 	%rd174, %rd71, %rd173;
	ld.global.f64 	%fd389, [%rd174+-8];
	fma.rn.f64 	%fd390, %fd388, 0d3FC0000000000000, %fd389;
	st.global.f64 	[%rd174+-8], %fd390;
	ld.global.u32 	%r126, [%rd170];
	mad.lo.s32 	%r127, %r126, 3, -2;
	mul.wide.s32 	%rd175, %r127, 8;
	add.s64 	%rd176, %rd68, %rd175;
	ld.global.f64 	%fd391, [%rd176];
	mul.f64 	%fd392, %fd233, %fd391;
	ld.global.u32 	%r128, [%rd3];
	add.s32 	%r129, %r32, %r128;
	mul.wide.s32 	%rd177, %r129, 8;
	add.s64 	%rd178, %rd71, %rd177;
	ld.global.f64 	%fd393, [%rd178];
	fma.rn.f64 	%fd394, %fd392, 0d3FC0000000000000, %fd393;
	st.global.f64 	[%rd178], %fd394;
	ld.global.u32 	%r130, [%rd170];
	mad.lo.s32 	%r131, %r130, 3, -1;
	mul.wide.s32 	%rd179, %r131, 8;
	add.s64 	%rd180, %rd68, %rd179;
	ld.global.f64 	%fd395, [%rd180];
	mul.f64 	%fd396, %fd236, %fd395;
	ld.global.u32 	%r132, [%rd3];
	add.s32 	%r133, %r37, %r132;
	mul.wide.s32 	%rd181, %r133, 8;
	add.s64 	%rd182, %rd71, %rd181;
	ld.global.f64 	%fd397, [%rd182];
	fma.rn.f64 	%fd398, %fd396, 0d3FC0000000000000, %fd397;
	st.global.f64 	[%rd182], %fd398;
	ld.global.u32 	%r134, [%rd170];
	mad.lo.s32 	%r135, %r134, 3, -3;
	mul.wide.s32 	%rd183, %r135, 8;
	add.s64 	%rd184, %rd68, %rd183;
	ld.global.f64 	%fd399, [%rd184];
	ld.global.f64 	%fd400, [%rd184+8];
	mul.f64 	%fd401, %fd230, %fd400;
	fma.rn.f64 	%fd402, %fd233, %fd399, %fd401;
	ld.global.u32 	%r136, [%rd3];
	add.s32 	%r137, %r42, %r136;
	mul.wide.s32 	%rd185, %r137, 8;
	add.s64 	%rd186, %rd71, %rd185;
	ld.global.f64 	%fd403, [%rd186];
	fma.rn.f64 	%fd404, %fd402, 0d3FC0000000000000, %fd403;
	st.global.f64 	[%rd186], %fd404;
	ld.global.u32 	%r138, [%rd170];
	mad.lo.s32 	%r139, %r138, 3, -2;
	mul.wide.s32 	%rd187, %r139, 8;
	add.s64 	%rd188, %rd68, %rd187;
	ld.global.f64 	%fd405, [%rd188];
	ld.global.f64 	%fd406, [%rd188+8];
	mul.f64 	%fd407, %fd233, %fd406;
	fma.rn.f64 	%fd408, %fd236, %fd405, %fd407;
	ld.global.u32 	%r140, [%rd3];
	add.s32 	%r141, %r47, %r140;
	mul.wide.s32 	%rd189, %r141, 8;
	add.s64 	%rd190, %rd71, %rd189;
	ld.global.f64 	%fd409, [%rd190];
	fma.rn.f64 	%fd410, %fd408, 0d3FC0000000000000, %fd409;
	st.global.f64 	[%rd190], %fd410;
	ld.global.u32 	%r142, [%rd170];
	mad.lo.s32 	%r143, %r142, 3, -3;
	mul.wide.s32 	%rd191, %r143, 8;
	add.s64 	%rd192, %rd68, %rd191;
	ld.global.f64 	%fd411, [%rd192];
	ld.global.f64 	%fd412, [%rd192+16];
	mul.f64 	%fd413, %fd230, %fd412;
	fma.rn.f64 	%fd414, %fd236, %fd411, %fd413;
	ld.global.u32 	%r144, [%rd3];
	add.s32 	%r145, %r52, %r144;
	mul.wide.s32 	%rd193, %r145, 8;
	add.s64 	%rd194, %rd71, %rd193;
	ld.global.f64 	%fd415, [%rd194];
	fma.rn.f64 	%fd416, %fd414, 0d3FC0000000000000, %fd415;
	st.global.f64 	[%rd194], %fd416;
	add.s64 	%rd195, %rd170, %rd94;
	ld.global.u32 	%r146, [%rd195];
	mad.lo.s32 	%r147, %r146, 3, -3;
	mul.wide.s32 	%rd196, %r147, 8;
	add.s64 	%rd197, %rd68, %rd196;
	ld.global.f64 	%fd417, [%rd197];
	mul.f64 	%fd418, %fd240, %fd417;
	ld.global.u32 	%r148, [%rd3];
	mul.wide.s32 	%rd198, %r148, 8;
	add.s64 	%rd199, %rd71, %rd198;
	ld.global.f64 	%fd419, [%rd199+-8];
	fma.rn.f64 	%fd420, %fd418, 0d3FC0000000000000, %fd419;
	st.global.f64 	[%rd199+-8], %fd420;
	ld.global.u32 	%r149, [%rd195];
	mad.lo.s32 	%r150, %r149, 3, -2;
	mul.wide.s32 	%rd200, %r150, 8;
	add.s64 	%rd201, %rd68, %rd200;
	ld.global.f64 	%fd421, [%rd201];
	mul.f64 	%fd422, %fd243, %fd421;
	ld.global.u32 	%r151, [%rd3];
	add.s32 	%r152, %r32, %r151;
	mul.wide.s32 	%rd202, %r152, 8;
	add.s64 	%rd203, %rd71, %rd202;
	ld.global.f64 	%fd423, [%rd203];
	fma.rn.f64 	%fd424, %fd422, 0d3FC0000000000000, %fd423;
	st.global.f64 	[%rd203], %fd424;
	ld.global.u32 	%r153, [%rd195];
	mad.lo.s32 	%r154, %r153, 3, -1;
	mul.wide.s32 	%rd204, %r154, 8;
	add.s64 	%rd205, %rd68, %rd204;
	ld.global.f64 	%fd425, [%rd205];
	mul.f64 	%fd426, %fd246, %fd425;
	ld.global.u32 	%r155, [%rd3];
	add.s32 	%r156, %r37, %r155;
	mul.wide.s32 	%rd206, %r156, 8;
	add.s64 	%rd207, %rd71, %rd206;
	ld.global.f64 	%fd427, [%rd207];
	fma.rn.f64 	%fd428, %fd426, 0d3FC0000000000000, %fd427;
	st.global.f64 	[%rd207], %fd428;
	ld.global.u32 	%r157, [%rd195];
	mad.lo.s32 	%r158, %r157, 3, -3;
	mul.wide.s32 	%rd208, %r158, 8;
	add.s64 	%rd209, %rd68, %rd208;
	ld.global.f64 	%fd429, [%rd209];
	ld.global.f64 	%fd430, [%rd209+8];
	mul.f64 	%fd431, %fd240, %fd430;
	fma.rn.f64 	%fd432, %fd243, %fd429, %fd431;
	ld.global.u32 	%r159, [%rd3];
	add.s32 	%r160, %r42, %r159;
	mul.wide.s32 	%rd210, %r160, 8;
	add.s64 	%rd211, %rd71, %rd210;
	ld.global.f64 	%fd433, [%rd211];
	fma.rn.f64 	%fd434, %fd432, 0d3FC0000000000000, %fd433;
	st.global.f64 	[%rd211], %fd434;
	ld.global.u32 	%r161, [%rd195];
	mad.lo.s32 	%r162, %r161, 3, -2;
	mul.wide.s32 	%rd212, %r162, 8;
	add.s64 	%rd213, %rd68, %rd212;
	ld.global.f64 	%fd435, [%rd213];
	ld.global.f64 	%fd436, [%rd213+8];
	mul.f64 	%fd437, %fd243, %fd436;
	fma.rn.f64 	%fd438, %fd246, %fd435, %fd437;
	ld.global.u32 	%r163, [%rd3];
	add.s32 	%r164, %r47, %r163;
	mul.wide.s32 	%rd214, %r164, 8;
	add.s64 	%rd215, %rd71, %rd214;
	ld.global.f64 	%fd439, [%rd215];
	fma.rn.f64 	%fd440, %fd438, 0d3FC0000000000000, %fd439;
	st.global.f64 	[%rd215], %fd440;
	ld.global.u32 	%r165, [%rd195];
	mad.lo.s32 	%r166, %r165, 3, -3;
	mul.wide.s32 	%rd216, %r166, 8;
	add.s64 	%rd217, %rd68, %rd216;
	ld.global.f64 	%fd441, [%rd217];
	ld.global.f64 	%fd442, [%rd217+16];
	mul.f64 	%fd443, %fd240, %fd442;
	fma.rn.f64 	%fd444, %fd246, %fd441, %fd443;
	ld.global.u32 	%r167, [%rd3];
	add.s32 	%r168, %r52, %r167;
	mul.wide.s32 	%rd218, %r168, 8;
	add.s64 	%rd219, %rd71, %rd218;
	ld.global.f64 	%fd445, [%rd219];
	fma.rn.f64 	%fd446, %fd444, 0d3FC0000000000000, %fd445;
	st.global.f64 	[%rd219], %fd446;
	add.s64 	%rd220, %rd195, %rd94;
	ld.global.u32 	%r169, [%rd220];
	mad.lo.s32 	%r170, %r169, 3, -3;
	mul.wide.s32 	%rd221, %r170, 8;
	add.s64 	%rd222, %rd68, %rd221;
	ld.global.f64 	%fd447, [%rd222];
	mul.f64 	%fd448, %fd250, %fd447;
	ld.global.u32 	%r171, [%rd3];
	mul.wide.s32 	%rd223, %r171, 8;
	add.s64 	%rd224, %rd71, %rd223;
	ld.global.f64 	%fd449, [%rd224+-8];
	fma.rn.f64 	%fd450, %fd448, 0d3FC0000000000000, %fd449;
	st.global.f64 	[%rd224+-8], %fd450;
	ld.global.u32 	%r172, [%rd220];
	mad.lo.s32 	%r173, %r172, 3, -2;
	mul.wide.s32 	%rd225, %r173, 8;
	add.s64 	%rd226, %rd68, %rd225;
	ld.global.f64 	%fd451, [%rd226];
	mul.f64 	%fd452, %fd253, %fd451;
	ld.global.u32 	%r174, [%rd3];
	add.s32 	%r175, %r32, %r174;
	mul.wide.s32 	%rd227, %r175, 8;
	add.s64 	%rd228, %rd71, %rd227;
	ld.global.f64 	%fd453, [%rd228];
	fma.rn.f64 	%fd454, %fd452, 0d3FC0000000000000, %fd453;
	st.global.f64 	[%rd228], %fd454;
	ld.global.u32 	%r176, [%rd220];
	mad.lo.s32 	%r177, %r176, 3, -1;
	mul.wide.s32 	%rd229, %r177, 8;
	add.s64 	%rd230, %rd68, %rd229;
	ld.global.f64 	%fd455, [%rd230];
	mul.f64 	%fd456, %fd256, %fd455;
	ld.global.u32 	%r178, [%rd3];
	add.s32 	%r179, %r37, %r178;
	mul.wide.s32 	%rd231, %r179, 8;
	add.s64 	%rd232, %rd71, %rd231;
	ld.global.f64 	%fd457, [%rd232];
	fma.rn.f64 	%fd458, %fd456, 0d3FC0000000000000, %fd457;
	st.global.f64 	[%rd232], %fd458;
	ld.global.u32 	%r180, [%rd220];
	mad.lo.s32 	%r181, %r180, 3, -3;
	mul.wide.s32 	%rd233, %r181, 8;
	add.s64 	%rd234, %rd68, %rd233;
	ld.global.f64 	%fd459, [%rd234];
	ld.global.f64 	%fd460, [%rd234+8];
	mul.f64 	%fd461, %fd250, %fd460;
	fma.rn.f64 	%fd462, %fd253, %fd459, %fd461;
	ld.global.u32 	%r182, [%rd3];
	add.s32 	%r183, %r42, %r182;
	mul.wide.s32 	%rd235, %r183, 8;
	add.s64 	%rd236, %rd71, %rd235;
	ld.global.f64 	%fd463, [%rd236];
	fma.rn.f64 	%fd464, %fd462, 0d3FC0000000000000, %fd463;
	st.global.f64 	[%rd236], %fd464;
	ld.global.u32 	%r184, [%rd220];
	mad.lo.s32 	%r185, %r184, 3, -2;
	mul.wide.s32 	%rd237, %r185, 8;
	add.s64 	%rd238, %rd68, %rd237;
	ld.global.f64 	%fd465, [%rd238];
	ld.global.f64 	%fd466, [%rd238+8];
	mul.f64 	%fd467, %fd253, %fd466;
	fma.rn.f64 	%fd468, %fd256, %fd465, %fd467;
	ld.global.u32 	%r186, [%rd3];
	add.s32 	%r187, %r47, %r186;
	mul.wide.s32 	%rd239, %r187, 8;
	add.s64 	%rd240, %rd71, %rd239;
	ld.global.f64 	%fd469, [%rd240];
	fma.rn.f64 	%fd470, %fd468, 0d3FC0000000000000, %fd469;
	st.global.f64 	[%rd240], %fd470;
	ld.global.u32 	%r188, [%rd220];
	mad.lo.s32 	%r189, %r188, 3, -3;
	mul.wide.s32 	%rd241, %r189, 8;
	add.s64 	%rd242, %rd68, %rd241;
	ld.global.f64 	%fd471, [%rd242];
	ld.global.f64 	%fd472, [%rd242+16];
	mul.f64 	%fd473, %fd250, %fd472;
	fma.rn.f64 	%fd474, %fd256, %fd471, %fd473;
	ld.global.u32 	%r190, [%rd3];
	add.s32 	%r191, %r52, %r190;
	mul.wide.s32 	%rd243, %r191, 8;
	add.s64 	%rd244, %rd71, %rd243;
	ld.global.f64 	%fd475, [%rd244];
	fma.rn.f64 	%fd476, %fd474, 0d3FC0000000000000, %fd475;
	st.global.f64 	[%rd244], %fd476;
	add.s64 	%rd245, %rd220, %rd94;
	ld.global.u32 	%r192, [%rd245];
	mad.lo.s32 	%r193, %r192, 3, -3;
	mul.wide.s32 	%rd246, %r193, 8;
	add.s64 	%rd247, %rd68, %rd246;
	ld.global.f64 	%fd477, [%rd247];
	mul.f64 	%fd478, %fd260, %fd477;
	ld.global.u32 	%r194, [%rd3];
	mul.wide.s32 	%rd248, %r194, 8;
	add.s64 	%rd249, %rd71, %rd248;
	ld.global.f64 	%fd479, [%rd249+-8];
	fma.rn.f64 	%fd480, %fd478, 0d3FC0000000000000, %fd479;
	st.global.f64 	[%rd249+-8], %fd480;
	ld.global.u32 	%r195, [%rd245];
	mad.lo.s32 	%r196, %r195, 3, -2;
	mul.wide.s32 	%rd250, %r196, 8;
	add.s64 	%rd251, %rd68, %rd250;
	ld.global.f64 	%fd481, [%rd251];
	mul.f64 	%fd482, %fd263, %fd481;
	ld.global.u32 	%r197, [%rd3];
	add.s32 	%r198, %r32, %r197;
	mul.wide.s32 	%rd252, %r198, 8;
	add.s64 	%rd253, %rd71, %rd252;
	ld.global.f64 	%fd483, [%rd253];
	fma.rn.f64 	%fd484, %fd482, 0d3FC0000000000000, %fd483;
	st.global.f64 	[%rd253], %fd484;
	ld.global.u32 	%r199, [%rd245];
	mad.lo.s32 	%r200, %r199, 3, -1;
	mul.wide.s32 	%rd254, %r200, 8;
	add.s64 	%rd255, %rd68, %rd254;
	ld.global.f64 	%fd485, [%rd255];
	mul.f64 	%fd486, %fd266, %fd485;
	ld.global.u32 	%r201, [%rd3];
	add.s32 	%r202, %r37, %r201;
	mul.wide.s32 	%rd256, %r202, 8;
	add.s64 	%rd257, %rd71, %rd256;
	ld.global.f64 	%fd487, [%rd257];
	fma.rn.f64 	%fd488, %fd486, 0d3FC0000000000000, %fd487;
	st.global.f64 	[%rd257], %fd488;
	ld.global.u32 	%r203, [%rd245];
	mad.lo.s32 	%r204, %r203, 3, -3;
	mul.wide.s32 	%rd258, %r204, 8;
	add.s64 	%rd259, %rd68, %rd258;
	ld.global.f64 	%fd489, [%rd259];
	ld.global.f64 	%fd490, [%rd259+8];
	mul.f64 	%fd491, %fd260, %fd490;
	fma.rn.f64 	%fd492, %fd263, %fd489, %fd491;
	ld.global.u32 	%r205, [%rd3];
	add.s32 	%r206, %r42, %r205;
	mul.wide.s32 	%rd260, %r206, 8;
	add.s64 	%rd261, %rd71, %rd260;
	ld.global.f64 	%fd493, [%rd261];
	fma.rn.f64 	%fd494, %fd492, 0d3FC0000000000000, %fd493;
	st.global.f64 	[%rd261], %fd494;
	ld.global.u32 	%r207, [%rd245];
	mad.lo.s32 	%r208, %r207, 3, -2;
	mul.wide.s32 	%rd262, %r208, 8;
	add.s64 	%rd263, %rd68, %rd262;
	ld.global.f64 	%fd495, [%rd263];
	ld.global.f64 	%fd496, [%rd263+8];
	mul.f64 	%fd497, %fd263, %fd496;
	fma.rn.f64 	%fd498, %fd266, %fd495, %fd497;
	ld.global.u32 	%r209, [%rd3];
	add.s32 	%r210, %r47, %r209;
	mul.wide.s32 	%rd264, %r210, 8;
	add.s64 	%rd265, %rd71, %rd264;
	ld.global.f64 	%fd499, [%rd265];
	fma.rn.f64 	%fd500, %fd498, 0d3FC0000000000000, %fd499;
	st.global.f64 	[%rd265], %fd500;
	ld.global.u32 	%r211, [%rd245];
	mad.lo.s32 	%r212, %r211, 3, -3;
	mul.wide.s32 	%rd266, %r212, 8;
	add.s64 	%rd267, %rd68, %rd266;
	ld.global.f64 	%fd501, [%rd267];
	ld.global.f64 	%fd502, [%rd267+16];
	mul.f64 	%fd503, %fd260, %fd502;
	fma.rn.f64 	%fd504, %fd266, %fd501, %fd503;
	ld.global.u32 	%r213, [%rd3];
	add.s32 	%r214, %r52, %r213;
	mul.wide.s32 	%rd268, %r214, 8;
	add.s64 	%rd269, %rd71, %rd268;
	ld.global.f64 	%fd505, [%rd269];
	fma.rn.f64 	%fd506, %fd504, 0d3FC0000000000000, %fd505;
	st.global.f64 	[%rd269], %fd506;
	mov.b64 	%rd276, 1;
	mov.pred 	%p13, 0;
	@%p3 bra 	$L__BB3_4;
	mov.b64 	%rd275, 1;
	mov.pred 	%p12, 0;
	@%p2 bra 	$L__BB3_3;
	mov.b64 	%rd274, 1;
	mov.pred 	%p11, 0;
	@%p1 bra 	$L__BB3_2;
$L__BB3_7:
	ret;

}
	// .globl	_Z25EvaluateStressStateKerneliiPiPdS0_S0_
.visible .entry _Z25EvaluateStressStateKerneliiPiPdS0_S0_(
	.param .u32 _Z25EvaluateStressStateKerneliiPiPdS0_S0__param_0,
	.param .u32 _Z25EvaluateStressStateKerneliiPiPdS0_S0__param_1,
	.param .u64 .ptr .align 1 _Z25EvaluateStressStateKerneliiPiPdS0_S0__param_2,
	.param .u64 .ptr .align 1 _Z25EvaluateStressStateKerneliiPiPdS0_S0__param_3,
	.param .u64 .ptr .align 1 _Z25EvaluateStressStateKerneliiPiPdS0_S0__param_4,
	.param .u64 .ptr .align 1 _Z25EvaluateStressStateKerneliiPiPdS0_S0__param_5
)
{
	.reg .pred 	%p<14>;
	.reg .b32 	%r<27>;
	.reg .b64 	%rd<31>;
	.reg .b64 	%fd<124>;

	ld.param.u32 	%r8, [_Z25EvaluateStressStateKerneliiPiPdS0_S0__param_0];
	ld.param.u32 	%r9, [_Z25EvaluateStressStateKerneliiPiPdS0_S0__param_1];
	ld.param.u64 	%rd1, [_Z25EvaluateStressStateKerneliiPiPdS0_S0__param_2];
	ld.param.u64 	%rd2, [_Z25EvaluateStressStateKerneliiPiPdS0_S0__param_3];
	mov.u32 	%r10, %ctaid.x;
	mov.u32 	%r11, %ntid.x;
	mov.u32 	%r12, %tid.x;
	mov.u32 	%r13, %ctaid.y;
	mov.u32 	%r14, %ntid.y;
	mov.u32 	%r15, %tid.y;
	mad.lo.s32 	%r16, %r13, %r14, %r15;
	mov.u32 	%r17, %nctaid.x;
	mad.lo.s32 	%r18, %r16, %r17, %r10;
	mad.lo.s32 	%r1, %r18, %r11, %r12;
	setp.ge.s32 	%p4, %r1, %r8;
	@%p4 bra 	$L__BB4_7;
	cvta.to.global.u64 	%rd5, %rd1;
	cvta.to.global.u64 	%rd6, %rd2;
	add.s32 	%r20, %r1, %r8;
	mul.wide.s32 	%rd7, %r20, 4;
	add.s64 	%rd8, %rd5, %rd7;
	ld.global.u32 	%r21, [%rd8];
	mul.wide.s32 	%rd9, %r21, 8;
	add.s64 	%rd10, %rd6, %rd9;
	ld.global.f64 	%fd4, [%rd10+-8];
	add.s32 	%r22, %r9, -1;
	mul.wide.s32 	%rd11, %r22, 8;
	add.s64 	%rd12, %rd10, %rd11;
	ld.global.f64 	%fd5, [%rd12];
	mov.f64 	%fd6, 0d3FF0000000000000;
	sub.f64 	%fd7, %fd6, %fd5;
	mul.f64 	%fd8, %fd4, %fd7;
	add.f64 	%fd9, %fd5, 0d3FF0000000000000;
	add.f64 	%fd10, %fd5, %fd5;
	sub.f64 	%fd11, %fd6, %fd10;
	mul.f64 	%fd12, %fd9, %fd11;
	div.rn.f64 	%fd1, %fd8, %fd12;
	div.rn.f64 	%fd13, %fd5, %fd7;
	mul.f64 	%fd2, %fd13, %fd1;
	add.f64 	%fd14, %fd7, %fd7;
	div.rn.f64 	%fd15, %fd11, %fd14;
	mul.f64 	%fd3, %fd15, %fd1;
	mov.b32 	%r25, 0;
	mov.pred 	%p11, -1;
	mul.wide.s32 	%rd16, %r8, 8;
$L__BB4_2:
	mov.pred 	%p1, %p11;
	mov.pred 	%p12, -1;
$L__BB4_3:
	mov.pred 	%p2, %p12;
	mul.lo.s32 	%r23, %r8, %r25;
	mad.lo.s32 	%r26, %r23, 6, %r1;
	add.s32 	%r25, %r25, 2;
	mov.pred 	%p13, -1;
$L__BB4_4:
	mov.pred 	%p3, %p13;
	ld.param.u64 	%rd30, [_Z25EvaluateStressStateKerneliiPiPdS0_S0__param_5];
	ld.param.u64 	%rd29, [_Z25EvaluateStressStateKerneliiPiPdS0_S0__param_4];
	cvta.to.global.u64 	%rd13, %rd30;
	mul.wide.s32 	%rd14, %r26, 8;
	add.s64 	%rd15, %rd13, %rd14;
	add.s64 	%rd17, %rd15, %rd16;
	add.s64 	%rd18, %rd17, %rd16;
	add.s64 	%rd19, %rd18, %rd16;
	add.s64 	%rd20, %rd19, %rd16;
	add.s64 	%rd21, %rd20, %rd16;
	cvta.to.global.u64 	%rd22, %rd29;
	add.s64 	%rd23, %rd22, %rd14;
	ld.global.f64 	%fd16, [%rd23];
	ld.global.f64 	%fd17, [%rd15];
	fma.rn.f64 	%fd18, %fd1, %fd16, %fd17;
	st.global.f64 	[%rd15], %fd18;
	ld.global.f64 	%fd19, [%rd23];
	ld.global.f64 	%fd20, [%rd17];
	fma.rn.f64 	%fd21, %fd2, %fd19, %fd20;
	st.global.f64 	[%rd17], %fd21;
	ld.global.f64 	%fd22, [%rd23];
	ld.global.f64 	%fd23, [%rd18];
	fma.rn.f64 	%fd24, %fd2, %fd22, %fd23;
	st.global.f64 	[%rd18], %fd24;
	ld.global.f64 	%fd25, [%rd23];
	ld.global.f64 	%fd26, [%rd19];
	fma.rn.f64 	%fd27, %fd25, 0d0000000000000000, %fd26;
	st.global.f64 	[%rd19], %fd27;
	ld.global.f64 	%fd28, [%rd23];
	ld.global.f64 	%fd29, [%rd20];
	fma.rn.f64 	%fd30, %fd28, 0d0000000000000000, %fd29;
	st.global.f64 	[%rd20], %fd30;
	ld.global.f64 	%fd31, [%rd23];
	ld.global.f64 	%fd32, [%rd21];
	fma.rn.f64 	%fd33, %fd31, 0d0000000000000000, %fd32;
	st.global.f64 	[%rd21], %fd33;
	add.s64 	%rd24, %rd23, %rd16;
	ld.global.f64 	%fd34, [%rd24];
	ld.global.f64 	%fd35, [%rd15];
	fma.rn.f64 	%fd36, %fd2, %fd34, %fd35;
	st.global.f64 	[%rd15], %fd36;
	ld.global.f64 	%fd37, [%rd24];
	ld.global.f64 	%fd38, [%rd17];
	fma.rn.f64 	%fd39, %fd1, %fd37, %fd38;
	st.global.f64 	[%rd17], %fd39;
	ld.global.f64 	%fd40, [%rd24];
	ld.global.f64 	%fd41, [%rd18];
	fma.rn.f64 	%fd42, %fd2, %fd40, %fd41;
	st.global.f64 	[%rd18], %fd42;
	ld.global.f64 	%fd43, [%rd24];
	ld.global.f64 	%fd44, [%rd19];
	fma.rn.f64 	%fd45, %fd43, 0d0000000000000000, %fd44;
	st.global.f64 	[%rd19], %fd45;
	ld.global.f64 	%fd46, [%rd24];
	ld.global.f64 	%fd47, [%rd20];
	fma.rn.f64 	%fd48, %fd46, 0d0000000000000000, %fd47;
	st.global.f64 	[%rd20], %fd48;
	ld.global.f64 	%fd49, [%rd24];
	ld.global.f64 	%fd50, [%rd21];
	fma.rn.f64 	%fd51, %fd49, 0d0000000000000000, %fd50;
	st.global.f64 	[%rd21], %fd51;
	add.s64 	%rd25, %rd24, %rd16;
	ld.global.f64 	%fd52, [%rd25];
	ld.global.f64 	%fd53, [%rd15];
	fma.rn.f64 	%fd54, %fd2, %fd52, %fd53;
	st.global.f64 	[%rd15], %fd54;
	ld.global.f64 	%fd55, [%rd25];
	ld.global.f64 	%fd56, [%rd17];
	fma.rn.f64 	%fd57, %fd2, %fd55, %fd56;
	st.global.f64 	[%rd17], %fd57;
	ld.global.f64 	%fd58, [%rd25];
	ld.global.f64 	%fd59, [%rd18];
	fma.rn.f64 	%fd60, %fd1, %fd58, %fd59;
	st.global.f64 	[%rd18], %fd60;
	ld.global.f64 	%fd61, [%rd25];
	ld.global.f64 	%fd62, [%rd19];
	fma.rn.f64 	%fd63, %fd61, 0d0000000000000000, %fd62;
	st.global.f64 	[%rd19], %fd63;
	ld.global.f64 	%fd64, [%rd25];
	ld.global.f64 	%fd65, [%rd20];
	fma.rn.f64 	%fd66, %fd64, 0d0000000000000000, %fd65;
	st.global.f64 	[%rd20], %fd66;
	ld.global.f64 	%fd67, [%rd25];
	ld.global.f64 	%fd68, [%rd21];
	fma.rn.f64 	%fd69, %fd67, 0d0000000000000000, %fd68;
	st.global.f64 	[%rd21], %fd69;
	add.s64 	%rd26, %rd25, %rd16;
	ld.global.f64 	%fd70, [%rd26];
	ld.global.f64 	%fd71, [%rd15];
	fma.rn.f64 	%fd72, %fd70, 0d0000000000000000, %fd71;
	st.global.f64 	[%rd15], %fd72;
	ld.global.f64 	%fd73, [%rd26];
	ld.global.f64 	%fd74, [%rd17];
	fma.rn.f64 	%fd75, %fd73, 0d0000000000000000, %fd74;
	st.global.f64 	[%rd17], %fd75;
	ld.global.f64 	%fd76, [%rd26];
	ld.global.f64 	%fd77, [%rd18];
	fma.rn.f64 	%fd78, %fd76, 0d0000000000000000, %fd77;
	st.global.f64 	[%rd18], %fd78;
	ld.global.f64 	%fd79, [%rd26];
	ld.global.f64 	%fd80, [%rd19];
	fma.rn.f64 	%fd81, %fd3, %fd79, %fd80;
	st.global.f64 	[%rd19], %fd81;
	ld.global.f64 	%fd82, [%rd26];
	ld.global.f64 	%fd83, [%rd20];
	fma.rn.f64 	%fd84, %fd82, 0d0000000000000000, %fd83;
	st.global.f64 	[%rd20], %fd84;
	ld.global.f64 	%fd85, [%rd26];
	ld.global.f64 	%fd86, [%rd21];
	fma.rn.f64 	%fd87, %fd85, 0d0000000000000000, %fd86;
	st.global.f64 	[%rd21], %fd87;
	add.s64 	%rd27, %rd26, %rd16;
	ld.global.f64 	%fd88, [%rd27];
	ld.global.f64 	%fd89, [%rd15];
	fma.rn.f64 	%fd90, %fd88, 0d0000000000000000, %fd89;
	st.global.f64 	[%rd15], %fd90;
	ld.global.f64 	%fd91, [%rd27];
	ld.global.f64 	%fd92, [%rd17];
	fma.rn.f64 	%fd93, %fd91, 0d0000000000000000, %fd92;
	st.global.f64 	[%rd17], %fd93;
	ld.global.f64 	%fd94, [%rd27];
	ld.global.f64 	%fd95, [%rd18];
	fma.rn.f64 	%fd96, %fd94, 0d0000000000000000, %fd95;
	st.global.f64 	[%rd18], %fd96;
	ld.global.f64 	%fd97, [%rd27];
	ld.global.f64 	%fd98, [%rd19];
	fma.rn.f64 	%fd99, %fd97, 0d0000000000000000, %fd98;
	st.global.f64 	[%rd19], %fd99;
	ld.global.f64 	%fd100, [%rd27];
	ld.global.f64 	%fd101, [%rd20];
	fma.rn.f64 	%fd102, %fd3, %fd100, %fd101;
	st.global.f64 	[%rd20], %fd102;
	ld.global.f64 	%fd103, [%rd27];
	ld.global.f64 	%fd104, [%rd21];
	fma.rn.f64 	%fd105, %fd103, 0d0000000000000000, %fd104;
	st.global.f64 	[%rd21], %fd105;
	add.s64 	%rd28, %rd27, %rd16;
	ld.global.f64 	%fd106, [%rd28];
	ld.global.f64 	%fd107, [%rd15];
	fma.rn.f64 	%fd108, %fd106, 0d0000000000000000, %fd107;
	st.global.f64 	[%rd15], %fd108;
	ld.global.f64 	%fd109, [%rd28];
	ld.global.f64 	%fd110, [%rd17];
	fma.rn.f64 	%fd111, %fd109, 0d0000000000000000, %fd110;
	st.global.f64 	[%rd17], %fd111;
	ld.global.f64 	%fd112, [%rd28];
	ld.global.f64 	%fd113, [%rd18];
	fma.rn.f64 	%fd114, %fd112, 0d0000000000000000, %fd113;
	st.global.f64 	[%rd18], %fd114;
	ld.global.f64 	%fd115, [%rd28];
	ld.global.f64 	%fd116, [%rd19];
	fma.rn.f64 	%fd117, %fd115, 0d0000000000000000, %fd116;
	st.global.f64 	[%rd19], %fd117;
	ld.global.f64 	%fd118, [%rd28];
	ld.global.f64 	%fd119, [%rd20];
	fma.rn.f64 	%fd120, %fd118, 0d0000000000000000, %fd119;
	st.global.f64 	[%rd20], %fd120;
	ld.global.f64 	%fd121, [%rd28];
	ld.global.f64 	%fd122, [%rd21];
	fma.rn.f64 	%fd123, %fd3, %fd121, %fd122;
	st.global.f64 	[%rd21], %fd123;
	mad.lo.s32 	%r26, %r8, 6, %r26;
	mov.pred 	%p13, 0;
	@%p3 bra 	$L__BB4_4;
	mov.pred 	%p12, 0;
	@%p2 bra 	$L__BB4_3;
	mov.pred 	%p11, 0;
	@%p1 bra 	$L__BB4_2;
$L__BB4_7:
	ret;

}
	// .globl	_Z32EvaluateAverageStressStateKerneliiPiS_PdS0_S0_
.visible .entry _Z32EvaluateAverageStressStateKerneliiPiS_PdS0_S0_(
	.param .u32 _Z32EvaluateAverageStressStateKerneliiPiS_PdS0_S0__param_0,
	.param .u32 _Z32EvaluateAverageStressStateKerneliiPiS_PdS0_S0__param_1,
	.param .u64 .ptr .align 1 _Z32EvaluateAverageStressStateKerneliiPiS_PdS0_S0__param_2,
	.param .u64 .ptr .align 1 _Z32EvaluateAverageStressStateKerneliiPiS_PdS0_S0__param_3,
	.param .u64 .ptr .align 1 _Z32EvaluateAverageStressStateKerneliiPiS_PdS0_S0__param_4,
	.param .u64 .ptr .align 1 _Z32EvaluateAverageStressStateKerneliiPiS_PdS0_S0__param_5,
	.param .u64 .ptr .align 1 _Z32EvaluateAverageStressStateKerneliiPiS_PdS0_S0__param_6
)
{
	.reg .pred 	%p<2>;
	.reg .b32 	%r<17>;
	.reg .b64 	%rd<37>;
	.reg .b64 	%fd<124>;

	ld.param.u32 	%r2, [_Z32EvaluateAverageStressStateKerneliiPiS_PdS0_S0__param_0];
	ld.param.u32 	%r3, [_Z32EvaluateAverageStressStateKerneliiPiS_PdS0_S0__param_1];
	ld.param.u64 	%rd3, [_Z32EvaluateAverageStressStateKerneliiPiS_PdS0_S0__param_4];
	mov.u32 	%r4, %ctaid.x;
	mov.u32 	%r5, %ntid.x;
	mov.u32 	%r6, %tid.x;
	mov.u32 	%r7, %ctaid.y;
	mov.u32 	%r8, %ntid.y;
	mov.u32 	%r9, %tid.y;
	mad.lo.s32 	%r10, %r7, %r8, %r9;
	mov.u32 	%r11, %nctaid.x;
	mad.lo.s32 	%r12, %r10, %r11, %r4;
	mad.lo.s32 	%r1, %r12, %r5, %r6;
	setp.ge.s32 	%p1, %r1, %r2;
	@%p1 bra 	$L__BB5_2;
	ld.param.u64 	%rd36, [_Z32EvaluateAverageStressStateKerneliiPiS_PdS0_S0__param_6];
	ld.param.u64 	%rd35, [_Z32EvaluateAverageStressStateKerneliiPiS_PdS0_S0__param_5];
	ld.param.u64 	%rd34, [_Z32EvaluateAverageStressStateKerneliiPiS_PdS0_S0__param_3];
	ld.param.u64 	%rd33, [_Z32EvaluateAverageStressStateKerneliiPiS_PdS0_S0__param_2];
	cvta.to.global.u64 	%rd6, %rd35;
	cvta.to.global.u64 	%rd7, %rd36;
	cvta.to.global.u64 	%rd8, %rd34;
	cvta.to.global.u64 	%rd9, %rd33;
	cvta.to.global.u64 	%rd10, %rd3;
	mul.wide.s32 	%rd11, %r1, 4;
	add.s64 	%rd12, %rd8, %rd11;
	ld.global.u32 	%r13, [%rd12];
	add.s32 	%r14, %r13, %r2;
	mul.wide.s32 	%rd13, %r14, 4;
	add.s64 	%rd14, %rd9, %rd13;
	ld.global.u32 	%r15, [%rd14];
	mul.wide.s32 	%rd15, %r15, 8;
	add.s64 	%rd16, %rd10, %rd15;
	ld.global.f64 	%fd1, [%rd16+-8];
	add.s32 	%r16, %r3, -1;
	mul.wide.s32 	%rd17, %r16, 8;
	add.s64 	%rd18, %rd16, %rd17;
	ld.global.f64 	%fd2, [%rd18];
	mov.f64 	%fd3, 0d3FF0000000000000;
	sub.f64 	%fd4, %fd3, %fd2;
	mul.f64 	%fd5, %fd1, %fd4;
	add.f64 	%fd6, %fd2, 0d3FF0000000000000;
	add.f64 	%fd7, %fd2, %fd2;
	sub.f64 	%fd8, %fd3, %fd7;
	mul.f64 	%fd9, %fd6, %fd8;
	div.rn.f64 	%fd10, %fd5, %fd9;
	div.rn.f64 	%fd11, %fd2, %fd4;
	mul.f64 	%fd12, %fd11, %fd10;
	add.f64 	%fd13, %fd4, %fd4;
	div.rn.f64 	%fd14, %fd8, %fd13;
	mul.f64 	%fd15, %fd14, %fd10;
	mul.wide.s32 	%rd19, %r1, 8;
	add.s64 	%rd20, %rd7, %rd19;
	mul.wide.s32 	%rd21, %r2, 8;
	add.s64 	%rd22, %rd20, %rd21;
	add.s64 	%rd23, %rd22, %rd21;
	add.s64 	%rd24, %rd23, %rd21;
	add.s64 	%rd25, %rd24, %rd21;
	add.s64 	%rd26, %rd25, %rd21;
	add.s64 	%rd27, %rd6, %rd19;
	ld.global.f64 	%fd16, [%rd27];
	ld.global.f64 	%fd17, [%rd20];
	fma.rn.f64 	%fd18, %fd10, %fd16, %fd17;
	st.global.f64 	[%rd20], %fd18;
	ld.global.f64 	%fd19, [%rd27];
	ld.global.f64 	%fd20, [%rd22];
	fma.rn.f64 	%fd21, %fd12, %fd19, %fd20;
	st.global.f64 	[%rd22], %fd21;
	ld.global.f64 	%fd22, [%rd27];
	ld.global.f64 	%fd23, [%rd23];
	fma.rn.f64 	%fd24, %fd12, %fd22, %fd23;
	st.global.f64 	[%rd23], %fd24;
	ld.global.f64 	%fd25, [%rd27];
	ld.global.f64 	%fd26, [%rd24];
	fma.rn.f64 	%fd27, %fd25, 0d0000000000000000, %fd26;
	st.global.f64 	[%rd24], %fd27;
	ld.global.f64 	%fd28, [%rd27];
	ld.global.f64 	%fd29, [%rd25];
	fma.rn.f64 	%fd30, %fd28, 0d0000000000000000, %fd29;
	st.global.f64 	[%rd25], %fd30;
	ld.global.f64 	%fd31, [%rd27];
	ld.global.f64 	%fd32, [%rd26];
	fma.rn.f64 	%fd33, %fd31, 0d0000000000000000, %fd32;
	st.global.f64 	[%rd26], %fd33;
	add.s64 	%rd28, %rd27, %rd21;
	ld.global.f64 	%fd34, [%rd28];
	ld.global.f64 	%fd35, [%rd20];
	fma.rn.f64 	%fd36, %fd12, %fd34, %fd35;
	st.global.f64 	[%rd20], %fd36;
	ld.global.f64 	%fd37, [%rd28];
	ld.global.f64 	%fd38, [%rd22];
	fma.rn.f64 	%fd39, %fd10, %fd37, %fd38;
	st.global.f64 	[%rd22], %fd39;
	ld.global.f64 	%fd40, [%rd28];
	ld.global.f64 	%fd41, [%rd23];
	fma.rn.f64 	%fd42, %fd12, %fd40, %fd41;
	st.global.f64 	[%rd23], %fd42;
	ld.global.f64 	%fd43, [%rd28];
	ld.global.f64 	%fd44, [%rd24];
	fma.rn.f64 	%fd45, %fd43, 0d0000000000000000, %fd44;
	st.global.f64 	[%rd24], %fd45;
	ld.global.f64 	%fd46, [%rd28];
	ld.global.f64 	%fd47, [%rd25];
	fma.rn.f64 	%fd48, %fd46, 0d0000000000000000, %fd47;
	st.global.f64 	[%rd25], %fd48;
	ld.global.f64 	%fd49, [%rd28];
	ld.global.f64 	%fd50, [%rd26];
	fma.rn.f64 	%fd51, %fd49, 0d0000000000000000, %fd50;
	st.global.f64 	[%rd26], %fd51;
	add.s64 	%rd29, %rd28, %rd21;
	ld.global.f64 	%fd52, [%rd29];
	ld.global.f64 	%fd53, [%rd20];
	fma.rn.f64 	%fd54, %fd12, %fd52, %fd53;
	st.global.f64 	[%rd20], %fd54;
	ld.global.f64 	%fd55, [%rd29];
	ld.global.f64 	%fd56, [%rd22];
	fma.rn.f64 	%fd57, %fd12, %fd55, %fd56;
	st.global.f64 	[%rd22], %fd57;
	ld.global.f64 	%fd58, [%rd29];
	ld.global.f64 	%fd59, [%rd23];
	fma.rn.f64 	%fd60, %fd10, %fd58, %fd59;
	st.global.f64 	[%rd23], %fd60;
	ld.global.f64 	%fd61, [%rd29];
	ld.global.f64 	%fd62, [%rd24];
	fma.rn.f64 	%fd63, %fd61, 0d0000000000000000, %fd62;
	st.global.f64 	[%rd24], %fd63;
	ld.global.f64 	%fd64, [%rd29];
	ld.global.f64 	%fd65, [%rd25];
	fma.rn.f64 	%fd66, %fd64, 0d0000000000000000, %fd65;
	st.global.f64 	[%rd25], %fd66;
	ld.global.f64 	%fd67, [%rd29];
	ld.global.f64 	%fd68, [%rd26];
	fma.rn.f64 	%fd69, %fd67, 0d0000000000000000, %fd68;
	st.global.f64 	[%rd26], %fd69;
	add.s64 	%rd30, %rd29, %rd21;
	ld.global.f64 	%fd70, [%rd30];
	ld.global.f64 	%fd71, [%rd20];
	fma.rn.f64 	%fd72, %fd70, 0d0000000000000000, %fd71;
	st.global.f64 	[%rd20], %fd72;
	ld.global.f64 	%fd73, [%rd30];
	ld.global.f64 	%fd74, [%rd22];
	fma.rn.f64 	%fd75, %fd73, 0d0000000000000000, %fd74;
	st.global.f64 	[%rd22], %fd75;
	ld.global.f64 	%fd76, [%rd30];
	ld.global.f64 	%fd77, [%rd23];
	fma.rn.f64 	%fd78, %fd76, 0d0000000000000000, %fd77;
	st.global.f64 	[%rd23], %fd78;
	ld.global.f64 	%fd79, [%rd30];
	ld.global.f64 	%fd80, [%rd24];
	fma.rn.f64 	%fd81, %fd15, %fd79, %fd80;
	st.global.f64 	[%rd24], %fd81;
	ld.global.f64 	%fd82, [%rd30];
	ld.global.f64 	%fd83, [%rd25];
	fma.rn.f64 	%fd84, %fd82, 0d0000000000000000, %fd83;
	st.global.f64 	[%rd25], %fd84;
	ld.global.f64 	%fd85, [%rd30];
	ld.global.f64 	%fd86, [%rd26];
	fma.rn.f64 	%fd87, %fd85, 0d0000000000000000, %fd86;
	st.global.f64 	[%rd26], %fd87;
	add.s64 	%rd31, %rd30, %rd21;
	ld.global.f64 	%fd88, [%rd31];
	ld.global.f64 	%fd89, [%rd20];
	fma.rn.f64 	%fd90, %fd88, 0d0000000000000000, %fd89;
	st.global.f64 	[%rd20], %fd90;
	ld.global.f64 	%fd91, [%rd31];
	ld.global.f64 	%fd92, [%rd22];
	fma.rn.f64 	%fd93, %fd91, 0d0000000000000000, %fd92;
	st.global.f64 	[%rd22], %fd93;
	ld.global.f64 	%fd94, [%rd31];
	ld.global.f64 	%fd95, [%rd23];
	fma.rn.f64 	%fd96, %fd94, 0d0000000000000000, %fd95;
	st.global.f64 	[%rd23], %fd96;
	ld.global.f64 	%fd97, [%rd31];
	ld.global.f64 	%fd98, [%rd24];
	fma.rn.f64 	%fd99, %fd97, 0d0000000000000000, %fd98;
	st.global.f64 	[%rd24], %fd99;
	ld.global.f64 	%fd100, [%rd31];
	ld.global.f64 	%fd101, [%rd25];
	fma.rn.f64 	%fd102, %fd15, %fd100, %fd101;
	st.global.f64 	[%rd25], %fd102;
	ld.global.f64 	%fd103, [%rd31];
	ld.global.f64 	%fd104, [%rd26];
	fma.rn.f64 	%fd105, %fd103, 0d0000000000000000, %fd104;
	st.global.f64 	[%rd26], %fd105;
	add.s64 	%rd32, %rd31, %rd21;
	ld.global.f64 	%fd106, [%rd32];
	ld.global.f64 	%fd107, [%rd20];
	fma.rn.f64 	%fd108, %fd106, 0d0000000000000000, %fd107;
	st.global.f64 	[%rd20], %fd108;
	ld.global.f64 	%fd109, [%rd32];
	ld.global.f64 	%fd110, [%rd22];
	fma.rn.f64 	%fd111, %fd109, 0d0000000000000000, %fd110;
	st.global.f64 	[%rd22], %fd111;
	ld.global.f64 	%fd112, [%rd32];
	ld.global.f64 	%fd113, [%rd23];
	fma.rn.f64 	%fd114, %fd112, 0d0000000000000000, %fd113;
	st.global.f64 	[%rd23], %fd114;
	ld.global.f64 	%fd115, [%rd32];
	ld.global.f64 	%fd116, [%rd24];
	fma.rn.f64 	%fd117, %fd115, 0d0000000000000000, %fd116;
	st.global.f64 	[%rd24], %fd117;
	ld.global.f64 	%fd118, [%rd32];
	ld.global.f64 	%fd119, [%rd25];
	fma.rn.f64 	%fd120, %fd118, 0d0000000000000000, %fd119;
	st.global.f64 	[%rd25], %fd120;
	ld.global.f64 	%fd121, [%rd32];
	ld.global.f64 	%fd122, [%rd26];
	fma.rn.f64 	%fd123, %fd15, %fd121, %fd122;
	st.global.f64 	[%rd26], %fd123;
$L__BB5_2:
	ret;

}
	// .globl	_Z24EvaluateNodalForceKerneliiiiiiPiPdS_S_S0_S0_
.visible .entry _Z24EvaluateNodalForceKerneliiiiiiPiPdS_S_S0_S0_(
	.param .u32 _Z24EvaluateNodalForceKerneliiiiiiPiPdS_S_S0_S0__param_0,
	.param .u32 _Z24EvaluateNodalForceKerneliiiiiiPiPdS_S_S0_S0__param_1,
	.param .u32 _Z24EvaluateNodalForceKerneliiiiiiPiPdS_S_S0_S0__param_2,
	.param .u32 _Z24EvaluateNodalForceKerneliiiiiiPiPdS_S_S0_S0__param_3,
	.param .u32 _Z24EvaluateNodalForceKerneliiiiiiPiPdS_S_S0_S0__param_4,
	.param .u32 _Z24EvaluateNodalForceKerneliiiiiiPiPdS_S_S0_S0__param_5,
	.param .u64 .ptr .align 1 _Z24EvaluateNodalForceKerneliiiiiiPiPdS_S_S0_S0__param_6,
	.param .u64 .ptr .align 1 _Z24EvaluateNodalForceKerneliiiiiiPiPdS_S_S0_S0__param_7,
	.param .u64 .ptr .align 1 _Z24EvaluateNodalForceKerneliiiiiiPiPdS_S_S0_S0__param_8,
	.param .u64 .ptr .align 1 _Z24EvaluateNodalForceKerneliiiiiiPiPdS_S_S0_S0__param_9,
	.param .u64 .ptr .align 1 _Z24EvaluateNodalForceKerneliiiiiiPiPdS_S_S0_S0__param_10,
	.param .u64 .ptr .align 1 _Z24EvaluateNodalForceKerneliiiiiiPiPdS_S_S0_S0__param_11
)
{
	.local .align 16 .b8 	__local_depot6[16];
	.reg .b64 	%SP;
	.reg .b64 	%SPL;
	.reg .pred 	%p<10>;
	.reg .b32 	%r<149>;
	.reg .b64 	%rd<238>;
	.reg .b64 	%fd<623>;

	mov.u64 	%SPL, __local_depot6;
	ld.param.u32 	%r2, [_Z24EvaluateNodalForceKerneliiiiiiPiPdS_S_S0_S0__param_0];
	ld.param.u32 	%r5, [_Z24EvaluateNodalForceKerneliiiiiiPiPdS_S_S0_S0__param_2];
	ld.param.u32 	%r4, [_Z24EvaluateNodalForceKerneliiiiiiPiPdS_S_S0_S0__param_3];
	ld.param.u64 	%rd7, [_Z24EvaluateNodalForceKerneliiiiiiPiPdS_S_S0_S0__param_6];
	ld.param.u64 	%rd8, [_Z24EvaluateNodalForceKerneliiiiiiPiPdS_S_S0_S0__param_7];
	ld.param.u64 	%rd9, [_Z24EvaluateNodalForceKerneliiiiiiPiPdS_S_S0_S0__param_8];
	ld.param.u64 	%rd10, [_Z24EvaluateNodalForceKerneliiiiiiPiPdS_S_S0_S0__param_9];
	cvta.to.global.u64 	%rd1, %rd7;
	add.u64 	%rd2, %SPL, 0;
	mov.u32 	%r6, %ctaid.x;
	mov.u32 	%r7, %ntid.x;
	mov.u32 	%r8, %tid.x;
	mov.u32 	%r9, %ctaid.y;
	mov.u32 	%r10, %ntid.y;
	mov.u32 	%r11, %tid.y;
	mad.lo.s32 	%r12, %r9, %r10, %r11;
	mov.u32 	%r13, %nctaid.x;
	mad.lo.s32 	%r14, %r12, %r13, %r6;
	mad.lo.s32 	%r1, %r14, %r7, %r8;
	setp.ge.s32 	%p3, %r1, %r5;
	@%p3 bra 	$L__BB6_5;
	ld.param.u32 	%r147, [_Z24EvaluateNodalForceKerneliiiiiiPiPdS_S_S0_S0__param_1];
	cvta.to.global.u64 	%rd15, %rd9;
	cvta.to.global.u64 	%rd16, %rd10;
	cvta.to.global.u64 	%rd17, %rd8;
	add.s32 	%r15, %r1, %r4;
	mul.wide.s32 	%rd18, %r15, 4;
	add.s64 	%rd3, %rd15, %rd18;
	shl.b32 	%r16, %r2, 1;
	ld.global.u32 	%r17, [%rd3];
	mad.lo.s32 	%r18, %r147, 3, %r17;
	mul.wide.s32 	%rd19, %r18, 4;
	add.s64 	%rd20, %rd1, %rd19;
	ld.global.u32 	%r19, [%rd20];
	mul.wide.s32 	%rd21, %r19, 8;
	add.s64 	%rd22, %rd17, %rd21;
	ld.global.f64 	%fd1, [%rd22+-8];
	mul.wide.s32 	%rd23, %r2, 8;
	add.s64 	%rd24, %rd22, %rd23;
	ld.global.f64 	%fd2, [%rd24+-8];
	mul.wide.s32 	%rd25, %r16, 8;
	add.s64 	%rd26, %rd22, %rd25;
	ld.global.f64 	%fd3, [%rd26+-8];
	mul.wide.s32 	%rd27, %r147, 4;
	add.s64 	%rd28, %rd20, %rd27;
	ld.global.u32 	%r20, [%rd28];
	mul.wide.s32 	%rd29, %r20, 8;
	add.s64 	%rd30, %rd17, %rd29;
	ld.global.f64 	%fd4, [%rd30+-8];
	add.s64 	%rd31, %rd30, %rd23;
	ld.global.f64 	%fd5, [%rd31+-8];
	add.s64 	%rd32, %rd30, %rd25;
	ld.global.f64 	%fd6, [%rd32+-8];
	add.s64 	%rd33, %rd28, %rd27;
	ld.global.u32 	%r21, [%rd33];
	mul.wide.s32 	%rd34, %r21, 8;
	add.s64 	%rd35, %rd17, %rd34;
	ld.global.f64 	%fd7, [%rd35+-8];
	add.s64 	%rd36, %rd35, %rd23;
	ld.global.f64 	%fd8, [%rd36+-8];
	add.s64 	%rd37, %rd35, %rd25;
	ld.global.f64 	%fd9, [%rd37+-8];
	add.s64 	%rd38, %rd33, %rd27;
	ld.global.u32 	%r22, [%rd38];
	mul.wide.s32 	%rd39, %r22, 8;
	add.s64 	%rd40, %rd17, %rd39;
	ld.global.f64 	%fd10, [%rd40+-8];
	add.s64 	%rd41, %rd40, %rd23;
	ld.global.f64 	%fd11, [%rd41+-8];
	add.s64 	%rd42, %rd40, %rd25;
	ld.global.f64 	%fd12, [%rd42+-8];
	add.s64 	%rd43, %rd38, %rd27;
	ld.global.u32 	%r23, [%rd43];
	mul.wide.s32 	%rd44, %r23, 8;
	add.s64 	%rd45, %rd17, %rd44;
	ld.global.f64 	%fd13, [%rd45+-8];
	add.s64 	%rd46, %rd45, %rd23;
	ld.global.f64 	%fd14, [%rd46+-8];
	add.s64 	%rd47, %rd45, %rd25;
	ld.global.f64 	%fd15, [%rd47+-8];
	add.s64 	%rd48, %rd43, %rd27;
	ld.global.u32 	%r24, [%rd48];
	mul.wide.s32 	%rd49, %r24, 8;
	add.s64 	%rd50, %rd17, %rd49;
	ld.global.f64 	%fd16, [%rd50+-8];
	add.s64 	%rd51, %rd50, %rd23;
	ld.global.f64 	%fd17, [%rd51+-8];
	add.s64 	%rd52, %rd50, %rd25;
	ld.global.f64 	%fd18, [%rd52+-8];
	add.s64 	%rd53, %rd48, %rd27;
	ld.global.u32 	%r25, [%rd53];
	mul.wide.s32 	%rd54, %r25, 8;
	add.s64 	%rd55, %rd17, %rd54;
	ld.global.f64 	%fd19, [%rd55+-8];
	add.s64 	%rd56, %rd55, %rd23;
	ld.global.f64 	%fd20, [%rd56+-8];
	add.s64 	%rd57, %rd55, %rd25;
	ld.global.f64 	%fd21, [%rd57+-8];
	add.s64 	%rd58, %rd53, %rd27;
	ld.global.u32 	%r26, [%rd58];
	mul.wide.s32 	%rd59, %r26, 8;
	add.s64 	%rd60, %rd17, %rd59;
	ld.global.f64 	%fd22, [%rd60+-8];
	add.s64 	%rd61, %rd60, %rd23;
	ld.global.f64 	%fd23, [%rd61+-8];
	add.s64 	%rd62, %rd60, %rd25;
	ld.global.f64 	%fd24, [%rd62+-8];
	mov.f64 	%fd33, 0d3FE279A74590331E;
	mov.f64 	%fd34, 0dBFE279A74590331E;
	st.local.v2.f64 	[%rd2], {%fd34, %fd33};
	add.s64 	%rd4, %rd16, %rd18;
	mov.b64 	%rd236, 0;
	mov.pred 	%p8, -1;
$L__BB6_2:
	mov.pred 	%p1, %p8;
	shl.b64 	%rd64, %rd236, 3;
	add.s64 	%rd65, %rd2, %rd64;
	ld.local.f64 	%fd35, [%rd65];
	mov.f64 	%fd36, 0d3FF0000000000000;
	sub.f64 	%fd25, %fd36, %fd35;
	mul.f64 	%fd37, %fd25, 0dBFC0000000000000;
	mul.f64 	%fd38, %fd25, 0d3FC0000000000000;
	add.f64 	%fd26, %fd35, 0d3FF0000000000000;
	mul.f64 	%fd39, %fd26, 0d3FC0000000000000;
	mul.f64 	%fd40, %fd26, 0dBFC0000000000000;
	mul.f64 	%fd41, %fd37, 0d3FF93CD3A2C8198F;
	mul.f64 	%fd42, %fd38, 0d3FF93CD3A2C8198F;
	mul.f64 	%fd43, %fd39, 0d3FF93CD3A2C8198F;
	mul.f64 	%fd44, %fd40, 0d3FF93CD3A2C8198F;
	mul.f64 	%fd45, %fd37, 0d3FDB0CB174DF99C4;
	mul.f64 	%fd46, %fd38, 0d3FDB0CB174DF99C4;
	mul.f64 	%fd47, %fd39, 0d3FDB0CB174DF99C4;
	mul.f64 	%fd48, %fd40, 0d3FDB0CB174DF99C4;
	fma.rn.f64 	%fd49, %fd41, %fd1, 0d0000000000000000;
	fma.rn.f64 	%fd50, %fd41, %fd2, 0d0000000000000000;
	fma.rn.f64 	%fd51, %fd41, %fd3, 0d0000000000000000;
	fma.rn.f64 	%fd52, %fd42, %fd4, %fd49;
	fma.rn.f64 	%fd53, %fd42, %fd5, %fd50;
	fma.rn.f64 	%fd54, %fd42, %fd6, %fd51;
	fma.rn.f64 	%fd55, %fd43, %fd7, %fd52;
	fma.rn.f64 	%fd56, %fd43, %fd8, %fd53;
	fma.rn.f64 	%fd57, %fd43, %fd9, %fd54;
	fma.rn.f64 	%fd58, %fd44, %fd10, %fd55;
	fma.rn.f64 	%fd59, %fd44, %fd11, %fd56;
	fma.rn.f64 	%fd60, %fd44, %fd12, %fd57;
	fma.rn.f64 	%fd61, %fd45, %fd13, %fd58;
	fma.rn.f64 	%fd62, %fd45, %fd14, %fd59;
	fma.rn.f64 	%fd63, %fd45, %fd15, %fd60;
	fma.rn.f64 	%fd64, %fd46, %fd16, %fd61;
	fma.rn.f64 	%fd65, %fd46, %fd17, %fd62;
	fma.rn.f64 	%fd66, %fd46, %fd18, %fd63;
	fma.rn.f64 	%fd67, %fd47, %fd19, %fd64;
	fma.rn.f64 	%fd68, %fd47, %fd20, %fd65;
	fma.rn.f64 	%fd69, %fd47, %fd21, %fd66;
	fma.rn.f64 	%fd27, %fd48, %fd22, %fd67;
	fma.rn.f64 	%fd28, %fd48, %fd23, %fd68;
	fma.rn.f64 	%fd29, %fd48, %fd24, %fd69;
	fma.rn.f64 	%fd70, %fd45, %fd1, 0d0000000000000000;
	fma.rn.f64 	%fd71, %fd45, %fd2, 0d0000000000000000;
	fma.rn.f64 	%fd72, %fd45, %fd3, 0d0000000000000000;
	fma.rn.f64 	%fd73, %fd46, %fd4, %fd70;
	fma.rn.f64 	%fd74, %fd46, %fd5, %fd71;
	fma.rn.f64 	%fd75, %fd46, %fd6, %fd72;
	fma.rn.f64 	%fd76, %fd47, %fd7, %fd73;
	fma.rn.f64 	%fd77, %fd47, %fd8, %fd74;
	fma.rn.f64 	%fd78, %fd47, %fd9, %fd75;
	fma.rn.f64 	%fd79, %fd48, %fd10, %fd76;
	fma.rn.f64 	%fd80, %fd48, %fd11, %fd77;
	fma.rn.f64 	%fd81, %fd48, %fd12, %fd78;
	fma.rn.f64 	%fd82, %fd41, %fd13, %fd79;
	fma.rn.f64 	%fd83, %fd41, %fd14, %fd80;
	fma.rn.f64 	%fd84, %fd41, %fd15, %fd81;
	fma.rn.f64 	%fd85, %fd42, %fd16, %fd82;
	fma.rn.f64 	%fd86, %fd42, %fd17, %fd83;
	fma.rn.f64 	%fd87, %fd42, %fd18, %fd84;
	fma.rn.f64 	%fd88, %fd43, %fd19, %fd85;
	fma.rn.f64 	%fd89, %fd43, %fd20, %fd86;
	fma.rn.f64 	%fd90, %fd43, %fd21, %fd87;
	fma.rn.f64 	%fd30, %fd44, %fd22, %fd88;
	fma.rn.f64 	%fd31, %fd44, %fd23, %fd89;
	fma.rn.f64 	%fd32, %fd44, %fd24, %fd90;
	mov.b64 	%rd237, 0;
	mov.pred 	%p9, -1;
$L__BB6_3:
	mov.pred 	%p2, %p9;
	ld.param.u64 	%rd235, [_Z24EvaluateNodalForceKerneliiiiiiPiPdS_S_S0_S0__param_11];
	ld.param.u64 	%rd234, [_Z24EvaluateNodalForceKerneliiiiiiPiPdS_S_S0_S0__param_10];
	ld.param.u64 	%rd233, [_Z24EvaluateNodalForceKerneliiiiiiPiPdS_S_S0_S0__param_6];
	ld.param.u32 	%r148, [_Z24EvaluateNodalForceKerneliiiiiiPiPdS_S_S0_S0__param_1];
	shl.b64 	%rd67, %rd237, 3;
	add.s64 	%rd68, %rd2, %rd67;
	ld.local.f64 	%fd91, [%rd68];
	mov.f64 	%fd92, 0d3FF0000000000000;
	sub.f64 	%fd93, %fd92, %fd91;
	mul.f64 	%fd94, %fd93, 0dBFC0000000000000;
	add.f64 	%fd95, %fd91, 0d3FF0000000000000;
	mul.f64 	%fd96, %fd95, 0dBFC0000000000000;
	mul.f64 	%fd97, %fd95, 0d3FC0000000000000;
	mul.f64 	%fd98, %fd93, 0d3FC0000000000000;
	mul.f64 	%fd99, %fd25, %fd94;
	mul.f64 	%fd100, %fd25, %fd96;
	mul.f64 	%fd101, %fd26, %fd96;
	mul.f64 	%fd102, %fd26, %fd94;
	mul.f64 	%fd103, %fd25, %fd98;
	mul.f64 	%fd104, %fd25, %fd97;
	mul.f64 	%fd105, %fd26, %fd97;
	mul.f64 	%fd106, %fd26, %fd98;
	mul.f64 	%fd107, %fd94, 0d3FF93CD3A2C8198F;
	mul.f64 	%fd108, %fd96, 0d3FF93CD3A2C8198F;
	mul.f64 	%fd109, %fd97, 0d3FF93CD3A2C8198F;
	mul.f64 	%fd110, %fd98, 0d3FF93CD3A2C8198F;
	mul.f64 	%fd111, %fd94, 0d3FDB0CB174DF99C4;
	mul.f64 	%fd112, %fd96, 0d3FDB0CB174DF99C4;
	mul.f64 	%fd113, %fd97, 0d3FDB0CB174DF99C4;
	mul.f64 	%fd114, %fd98, 0d3FDB0CB174DF99C4;
	fma.rn.f64 	%fd115, %fd107, %fd1, 0d0000000000000000;
	fma.rn.f64 	%fd116, %fd107, %fd2, 0d0000000000000000;
	fma.rn.f64 	%fd117, %fd107, %fd3, 0d0000000000000000;
	fma.rn.f64 	%fd118, %fd99, %fd1, 0d0000000000000000;
	fma.rn.f64 	%fd119, %fd99, %fd2, 0d0000000000000000;
	fma.rn.f64 	%fd120, %fd99, %fd3, 0d0000000000000000;
	fma.rn.f64 	%fd121, %fd108, %fd4, %fd115;
	fma.rn.f64 	%fd122, %fd108, %fd5, %fd116;
	fma.rn.f64 	%fd123, %fd108, %fd6, %fd117;
	fma.rn.f64 	%fd124, %fd100, %fd4, %fd118;
	fma.rn.f64 	%fd125, %fd100, %fd5, %fd119;
	fma.rn.f64 	%fd126, %fd100, %fd6, %fd120;
	fma.rn.f64 	%fd127, %fd109, %fd7, %fd121;
	fma.rn.f64 	%fd128, %fd109, %fd8, %fd122;
	fma.rn.f64 	%fd129, %fd109, %fd9, %fd123;
	fma.rn.f64 	%fd130, %fd101, %fd7, %fd124;
	fma.rn.f64 	%fd131, %fd101, %fd8, %fd125;
	fma.rn.f64 	%fd132, %fd101, %fd9, %fd126;
	fma.rn.f64 	%fd133, %fd110, %fd10, %fd127;
	fma.rn.f64 	%fd134, %fd110, %fd11, %fd128;
	fma.rn.f64 	%fd135, %fd110, %fd12, %fd129;
	fma.rn.f64 	%fd136, %fd102, %fd10, %fd130;
	fma.rn.f64 	%fd137, %fd102, %fd11, %fd131;
	fma.rn.f64 	%fd138, %fd102, %fd12, %fd132;
	fma.rn.f64 	%fd139, %fd111, %fd13, %fd133;
	fma.rn.f64 	%fd140, %fd111, %fd14, %fd134;
	fma.rn.f64 	%fd141, %fd111, %fd15, %fd135;
	fma.rn.f64 	%fd142, %fd103, %fd13, %fd136;
	fma.rn.f64 	%fd143, %fd103, %fd14, %fd137;
	fma.rn.f64 	%fd144, %fd103, %fd15, %fd138;
	fma.rn.f64 	%fd145, %fd112, %fd16, %fd139;
	fma.rn.f64 	%fd146, %fd112, %fd17, %fd140;
	fma.rn.f64 	%fd147, %fd112, %fd18, %fd141;
	fma.rn.f64 	%fd148, %fd104, %fd16, %fd142;
	fma.rn.f64 	%fd149, %fd104, %fd17, %fd143;
	fma.rn.f64 	%fd150, %fd104, %fd18, %fd144;
	fma.rn.f64 	%fd151, %fd113, %fd19, %fd145;
	fma.rn.f64 	%fd152, %fd113, %fd20, %fd146;
	fma.rn.f64 	%fd153, %fd113, %fd21, %fd147;
	fma.rn.f64 	%fd154, %fd105, %fd19, %fd148;
	fma.rn.f64 	%fd155, %fd105, %fd20, %fd149;
	fma.rn.f64 	%fd156, %fd105, %fd21, %fd150;
	fma.rn.f64 	%fd157, %fd114, %fd22, %fd151;
	fma.rn.f64 	%fd158, %fd114, %fd23, %fd152;
	fma.rn.f64 	%fd159, %fd114, %fd24, %fd153;
	fma.rn.f64 	%fd160, %fd106, %fd22, %fd154;
	fma.rn.f64 	%fd161, %fd106, %fd23, %fd155;
	fma.rn.f64 	%fd162, %fd106, %fd24, %fd156;
	mul.f64 	%fd163, %fd158, %fd162;
	mul.f64 	%fd164, %fd159, %fd161;
	sub.f64 	%fd165, %fd163, %fd164;
	mul.f64 	%fd166, %fd27, %fd165;
	mul.f64 	%fd167, %fd157, %fd162;
	mul.f64 	%fd168, %fd159, %fd160;
	sub.f64 	%fd169, %fd167, %fd168;
	mul.f64 	%fd170, %fd28, %fd169;
	sub.f64 	%fd171, %fd166, %fd170;
	mul.f64 	%fd172, %fd157, %fd161;
	mul.f64 	%fd173, %fd158, %fd160;
	sub.f64 	%fd174, %fd172, %fd173;
	fma.rn.f64 	%fd175, %fd29, %fd174, %fd171;
	div.rn.f64 	%fd176, %fd165, %fd175;
	mul.f64 	%fd177, %fd28, %fd162;
	mul.f64 	%fd178, %fd29, %fd161;
	sub.f64 	%fd179, %fd177, %fd178;
	neg.f64 	%fd180, %fd179;
	div.rn.f64 	%fd181, %fd180, %fd175;
	mul.f64 	%fd182, %fd28, %fd159;
	mul.f64 	%fd183, %fd29, %fd158;
	sub.f64 	%fd184, %fd182, %fd183;
	div.rn.f64 	%fd185, %fd184, %fd175;
	neg.f64 	%fd186, %fd169;
	div.rn.f64 	%fd187, %fd186, %fd175;
	mul.f64 	%fd188, %fd27, %fd162;
	mul.f64 	%fd189, %fd29, %fd160;
	sub.f64 	%fd190, %fd188, %fd189;
	div.rn.f64 	%fd191, %fd190, %fd175;
	mul.f64 	%fd192, %fd27, %fd159;
	mul.f64 	%fd193, %fd29, %fd157;
	sub.f64 	%fd194, %fd192, %fd193;
	neg.f64 	%fd195, %fd194;
	div.rn.f64 	%fd196, %fd195, %fd175;
	div.rn.f64 	%fd197, %fd174, %fd175;
	mul.f64 	%fd198, %fd27, %fd161;
	mul.f64 	%fd199, %fd28, %fd160;
	sub.f64 	%fd200, %fd198, %fd199;
	neg.f64 	%fd201, %fd200;
	div.rn.f64 	%fd202, %fd201, %fd175;
	mul.f64 	%fd203, %fd27, %fd158;
	mul.f64 	%fd204, %fd28, %fd157;
	sub.f64 	%fd205, %fd203, %fd204;
	div.rn.f64 	%fd206, %fd205, %fd175;
	mul.f64 	%fd207, %fd25, 0dBFC0000000000000;
	mul.f64 	%fd208, %fd207, 0d3FF93CD3A2C8198F;
	mul.f64 	%fd209, %fd181, %fd107;
	fma.rn.f64 	%fd210, %fd176, %fd208, %fd209;
	fma.rn.f64 	%fd211, %fd185, %fd99, %fd210;
	mul.f64 	%fd212, %fd191, %fd107;
	fma.rn.f64 	%fd213, %fd187, %fd208, %fd212;
	fma.rn.f64 	%fd214, %fd196, %fd99, %fd213;
	mul.f64 	%fd215, %fd202, %fd107;
	fma.rn.f64 	%fd216, %fd197, %fd208, %fd215;
	fma.rn.f64 	%fd217, %fd206, %fd99, %fd216;
	mul.f64 	%fd218, %fd25, 0d3FC0000000000000;
	mul.f64 	%fd219, %fd218, 0d3FF93CD3A2C8198F;
	mul.f64 	%fd220, %fd181, %fd108;
	fma.rn.f64 	%fd221, %fd176, %fd219, %fd220;
	fma.rn.f64 	%fd222, %fd185, %fd100, %fd221;
	mul.f64 	%fd223, %fd191, %fd108;
	fma.rn.f64 	%fd224, %fd187, %fd219, %fd223;
	fma.rn.f64 	%fd225, %fd196, %fd100, %fd224;
	mul.f64 	%fd226, %fd202, %fd108;
	fma.rn.f64 	%fd227, %fd197, %fd219, %fd226;
	fma.rn.f64 	%fd228, %fd206, %fd100, %fd227;
	mul.f64 	%fd229, %fd26, 0d3FC0000000000000;
	mul.f64 	%fd230, %fd229, 0d3FF93CD3A2C8198F;
	mul.f64 	%fd231, %fd181, %fd109;
	fma.rn.f64 	%fd232, %fd176, %fd230, %fd231;
	fma.rn.f64 	%fd233, %fd185, %fd101, %fd232;
	mul.f64 	%fd234, %fd191, %fd109;
	fma.rn.f64 	%fd235, %fd187, %fd230, %fd234;
	fma.rn.f64 	%fd236, %fd196, %fd101, %fd235;
	mul.f64 	%fd237, %fd202, %fd109;
	fma.rn.f64 	%fd238, %fd197, %fd230, %fd237;
	fma.rn.f64 	%fd239, %fd206, %fd101, %fd238;
	mul.f64 	%fd240, %fd26, 0dBFC0000000000000;
	mul.f64 	%fd241, %fd240, 0d3FF93CD3A2C8198F;
	mul.f64 	%fd242, %fd181, %fd110;
	fma.rn.f64 	%fd243, %fd176, %fd241, %fd242;
	fma.rn.f64 	%fd244, %fd185, %fd102, %fd243;
	mul.f64 	%fd245, %fd191, %fd110;
	fma.rn.f64 	%fd246, %fd187, %fd241, %fd245;
	fma.rn.f64 	%fd247, %fd196, %fd102, %fd246;
	mul.f64 	%fd248, %fd202, %fd110;
	fma.rn.f64 	%fd249, %fd197, %fd241, %fd248;
	fma.rn.f64 	%fd250, %fd206, %fd102, %fd249;
	mul.f64 	%fd251, %fd207, 0d3FDB0CB174DF99C4;
	mul.f64 	%fd252, %fd181, %fd111;
	fma.rn.f64 	%fd253, %fd176, %fd251, %fd252;
	fma.rn.f64 	%fd254, %fd185, %fd103, %fd253;
	mul.f64 	%fd255, %fd191, %fd111;
	fma.rn.f64 	%fd256, %fd187, %fd251, %fd255;
	fma.rn.f64 	%fd257, %fd196, %fd103, %fd256;
	mul.f64 	%fd258, %fd202, %fd111;
	fma.rn.f64 	%fd259, %fd197, %fd251, %fd258;
	fma.rn.f64 	%fd260, %fd206, %fd103, %fd259;
	mul.f64 	%fd261, %fd218, 0d3FDB0CB174DF99C4;
	mul.f64 	%fd262, %fd181, %fd112;
	fma.rn.f64 	%fd263, %fd176, %fd261, %fd262;
	fma.rn.f64 	%fd264, %fd185, %fd104, %fd263;
	mul.f64 	%fd265, %fd191, %fd112;
	fma.rn.f64 	%fd266, %fd187, %fd261, %fd265;
	fma.rn.f64 	%fd267, %fd196, %fd104, %fd266;
	mul.f64 	%fd268, %fd202, %fd112;
	fma.rn.f64 	%fd269, %fd197, %fd261, %fd268;
	fma.rn.f64 	%fd270, %fd206, %fd104, %fd269;
	mul.f64 	%fd271, %fd229, 0d3FDB0CB174DF99C4;
	mul.f64 	%fd272, %fd181, %fd113;
	fma.rn.f64 	%fd273, %fd176, %fd271, %fd272;
	fma.rn.f64 	%fd274, %fd185, %fd105, %fd273;
	mul.f64 	%fd275, %fd191, %fd113;
	fma.rn.f64 	%fd276, %fd187, %fd271, %fd275;
	fma.rn.f64 	%fd277, %fd196, %fd105, %fd276;
	mul.f64 	%fd278, %fd202, %fd113;
	fma.rn.f64 	%fd279, %fd197, %fd271, %fd278;
	fma.rn.f64 	%fd280, %fd206, %fd105, %fd279;
	mul.f64 	%fd281, %fd240, 0d3FDB0CB174DF99C4;
	mul.f64 	%fd282, %fd181, %fd114;
	fma.rn.f64 	%fd283, %fd176, %fd281, %fd282;
	fma.rn.f64 	%fd284, %fd185, %fd106, %fd283;
	mul.f64 	%fd285, %fd191, %fd114;
	fma.rn.f64 	%fd286, %fd187, %fd281, %fd285;
	fma.rn.f64 	%fd287, %fd196, %fd106, %fd286;
	mul.f64 	%fd288, %fd202, %fd114;
	fma.rn.f64 	%fd289, %fd197, %fd281, %fd288;
	fma.rn.f64 	%fd290, %fd206, %fd106, %fd289;
	ld.global.u32 	%r27, [%rd3];
	mul.lo.s32 	%r28, %r148, 3;
	add.s32 	%r29, %r27, %r28;
	cvta.to.global.u64 	%rd69, %rd233;
	mul.wide.s32 	%rd70, %r29, 4;
	add.s64 	%rd71, %rd69, %rd70;
	ld.global.u32 	%r30, [%rd71];
	mul.f64 	%fd291, %fd175, %fd211;
	ld.global.u32 	%r31, [%rd4];
	cvta.to.global.u64 	%rd72, %rd234;
	mul.wide.s32 	%rd73, %r31, 8;
	add.s64 	%rd74, %rd72, %rd73;
	ld.global.f64 	%fd292, [%rd74];
	mad.lo.s32 	%r32, %r30, 3, -3;
	cvta.to.global.u64 	%rd75, %rd235;
	mul.wide.s32 	%rd76, %r32, 8;
	add.s64 	%rd77, %rd75, %rd76;
	ld.global.f64 	%fd293, [%rd77];
	fma.rn.f64 	%fd294, %fd291, %fd292, %fd293;
	st.global.f64 	[%rd77], %fd294;
	mul.f64 	%fd295, %fd175, %fd214;
	ld.global.u32 	%r33, [%rd4];
	mul.wide.s32 	%rd78, %r33, 8;
	add.s64 	%rd79, %rd72, %rd78;
	ld.global.f64 	%fd296, [%rd79];
	ld.global.f64 	%fd297, [%rd77+8];
	fma.rn.f64 	%fd298, %fd295, %fd296, %fd297;
	st.global.f64 	[%rd77+8], %fd298;
	mul.f64 	%fd299, %fd175, %fd217;
	ld.global.u32 	%r34, [%rd4];
	mul.wide.s32 	%rd80, %r34, 8;
	add.s64 	%rd81, %rd72, %rd80;
	ld.global.f64 	%fd300, [%rd81];
	ld.global.f64 	%fd301, [%rd77+16];
	fma.rn.f64 	%fd302, %fd299, %fd300, %fd301;
	st.global.f64 	[%rd77+16], %fd302;
	ld.global.u32 	%r35, [%rd3];
	shl.b32 	%r36, %r148, 2;
	add.s32 	%r37, %r35, %r36;
	mul.wide.s32 	%rd82, %r37, 4;
	add.s64 	%rd83, %rd69, %rd82;
	ld.global.u32 	%r38, [%rd83];
	mul.f64 	%fd303, %fd175, %fd222;
	ld.global.u32 	%r39, [%rd4];
	mul.wide.s32 	%rd84, %r39, 8;
	add.s64 	%rd85, %rd72, %rd84;
	ld.global.f64 	%fd304, [%rd85];
	mad.lo.s32 	%r40, %r38, 3, -3;
	mul.wide.s32 	%rd86, %r40, 8;
	add.s64 	%rd87, %rd75, %rd86;
	ld.global.f64 	%fd305, [%rd87];
	fma.rn.f64 	%fd306, %fd303, %fd304, %fd305;
	st.global.f64 	[%rd87], %fd306;
	mul.f64 	%fd307, %fd175, %fd225;
	ld.global.u32 	%r41, [%rd4];
	mul.wide.s32 	%rd88, %r41, 8;
	add.s64 	%rd89, %rd72, %rd88;
	ld.global.f64 	%fd308, [%rd89];
	ld.global.f64 	%fd309, [%rd87+8];
	fma.rn.f64 	%fd310, %fd307, %fd308, %fd309;
	st.global.f64 	[%rd87+8], %fd310;
	mul.f64 	%fd311, %fd175, %fd228;
	ld.global.u32 	%r42, [%rd4];
	mul.wide.s32 	%rd90, %r42, 8;
	add.s64 	%rd91, %rd72, %rd90;
	ld.global.f64 	%fd312, [%rd91];
	ld.global.f64 	%fd313, [%rd87+16];
	fma.rn.f64 	%fd314, %fd311, %fd312, %fd313;
	st.global.f64 	[%rd87+16], %fd314;
	ld.global.u32 	%r43, [%rd3];
	mul.lo.s32 	%r44, %r148, 5;
	add.s32 	%r45, %r43, %r44;
	mul.wide.s32 	%rd92, %r45, 4;
	add.s64 	%rd93, %rd69, %rd92;
	ld.global.u32 	%r46, [%rd93];
	mul.f64 	%fd315, %fd175, %fd233;
	ld.global.u32 	%r47, [%rd4];
	mul.wide.s32 	%rd94, %r47, 8;
	add.s64 	%rd95, %rd72, %rd94;
	ld.global.f64 	%fd316, [%rd95];
	mad.lo.s32 	%r48, %r46, 3, -3;
	mul.wide.s32 	%rd96, %r48, 8;
	add.s64 	%rd97, %rd75, %rd96;
	ld.global.f64 	%fd317, [%rd97];
	fma.rn.f64 	%fd318, %fd315, %fd316, %fd317;
	st.global.f64 	[%rd97], %fd318;
	mul.f64 	%fd319, %fd175, %fd236;
	ld.global.u32 	%r49, [%rd4];
	mul.wide.s32 	%rd98, %r49, 8;
	add.s64 	%rd99, %rd72, %rd98;
	ld.global.f64 	%fd320, [%rd99];
	ld.global.f64 	%fd321, [%rd97+8];
	fma.rn.f64 	%fd322, %fd319, %fd320, %fd321;
	st.global.f64 	[%rd97+8], %fd322;
	mul.f64 	%fd323, %fd175, %fd239;
	ld.global.u32 	%r50, [%rd4];
	mul.wide.s32 	%rd100, %r50, 8;
	add.s64 	%rd101, %rd72, %rd100;
	ld.global.f64 	%fd324, [%rd101];
	ld.global.f64 	%fd325, [%rd97+16];
	fma.rn.f64 	%fd326, %fd323, %fd324, %fd325;
	st.global.f64 	[%rd97+16], %fd326;
	ld.global.u32 	%r51, [%rd3];
	mul.lo.s32 	%r52, %r148, 6;
	add.s32 	%r53, %r51, %r52;
	mul.wide.s32 	%rd102, %r53, 4;
	add.s64 	%rd103, %rd69, %rd102;
	ld.global.u32 	%r54, [%rd103];
	mul.f64 	%fd327, %fd175, %fd244;
	ld.global.u32 	%r55, [%rd4];
	mul.wide.s32 	%rd104, %r55, 8;
	add.s64 	%rd105, %rd72, %rd104;
	ld.global.f64 	%fd328, [%rd105];
	mad.lo.s32 	%r56, %r54, 3, -3;
	mul.wide.s32 	%rd106, %r56, 8;
	add.s64 	%rd107, %rd75, %rd106;
	ld.global.f64 	%fd329, [%rd107];
	fma.rn.f64 	%fd330, %fd327, %fd328, %fd329;
	st.global.f64 	[%rd107], %fd330;
	mul.f64 	%fd331, %fd175, %fd247;
	ld.global.u32 	%r57, [%rd4];
	mul.wide.s32 	%rd108, %r57, 8;
	add.s64 	%rd109, %rd72, %rd108;
	ld.global.f64 	%fd332, [%rd109];
	ld.global.f64 	%fd333, [%rd107+8];
	fma.rn.f64 	%fd334, %fd331, %fd332, %fd333;
	st.global.f64 	[%rd107+8], %fd334;
	mul.f64 	%fd335, %fd175, %fd250;
	ld.global.u32 	%r58, [%rd4];
	mul.wide.s32 	%rd110, %r58, 8;
	add.s64 	%rd111, %rd72, %rd110;
	ld.global.f64 	%fd336, [%rd111];
	ld.global.f64 	%fd337, [%rd107+16];
	fma.rn.f64 	%fd338, %fd335, %fd336, %fd337;
	st.global.f64 	[%rd107+16], %fd338;
	ld.global.u32 	%r59, [%rd3];
	mul.lo.s32 	%r60, %r148, 7;
	add.s32 	%r61, %r59, %r60;
	mul.wide.s32 	%rd112, %r61, 4;
	add.s64 	%rd113, %rd69, %rd112;
	ld.global.u32 	%r62, [%rd113];
	mul.f64 	%fd339, %fd175, %fd254;
	ld.global.u32 	%r63, [%rd4];
	mul.wide.s32 	%rd114, %r63, 8;
	add.s64 	%rd115, %rd72, %rd114;
	ld.global.f64 	%fd340, [%rd115];
	mad.lo.s32 	%r64, %r62, 3, -3;
	mul.wide.s32 	%rd116, %r64, 8;
	add.s64 	%rd117, %rd75, %rd116;
	ld.global.f64 	%fd341, [%rd117];
	fma.rn.f64 	%fd342, %fd339, %fd340, %fd341;
	st.global.f64 	[%rd117], %fd342;
	mul.f64 	%fd343, %fd175, %fd257;
	ld.global.u32 	%r65, [%rd4];
	mul.wide.s32 	%rd118, %r65, 8;
	add.s64 	%rd119, %rd72, %rd118;
	ld.global.f64 	%fd344, [%rd119];
	ld.global.f64 	%fd345, [%rd117+8];
	fma.rn.f64 	%fd346, %fd343, %fd344, %fd345;
	st.global.f64 	[%rd117+8], %fd346;
	mul.f64 	%fd347, %fd175, %fd260;
	ld.global.u32 	%r66, [%rd4];
	mul.wide.s32 	%rd120, %r66, 8;
	add.s64 	%rd121, %rd72, %rd120;
	ld.global.f64 	%fd348, [%rd121];
	ld.global.f64 	%fd349, [%rd117+16];
	fma.rn.f64 	%fd350, %fd347, %fd348, %fd349;
	st.global.f64 	[%rd117+16], %fd350;
	ld.global.u32 	%r67, [%rd3];
	shl.b32 	%r68, %r148, 3;
	add.s32 	%r69, %r67, %r68;
	mul.wide.s32 	%rd122, %r69, 4;
	add.s64 	%rd123, %rd69, %rd122;
	ld.global.u32 	%r70, [%rd123];
	mul.f64 	%fd351, %fd175, %fd264;
	ld.global.u32 	%r71, [%rd4];
	mul.wide.s32 	%rd124, %r71, 8;
	add.s64 	%rd125, %rd72, %rd124;
	ld.global.f64 	%fd352, [%rd125];
	mad.lo.s32 	%r72, %r70, 3, -3;
	mul.wide.s32 	%rd126, %r72, 8;
	add.s64 	%rd127, %rd75, %rd126;
	ld.global.f64 	%fd353, [%rd127];
	fma.rn.f64 	%fd354, %fd351, %fd352, %fd353;
	st.global.f64 	[%rd127], %fd354;
	mul.f64 	%fd355, %fd175, %fd267;
	ld.global.u32 	%r73, [%rd4];
	mul.wide.s32 	%rd128, %r73, 8;
	add.s64 	%rd129, %rd72, %rd128;
	ld.global.f64 	%fd356, [%rd129];
	ld.global.f64 	%fd357, [%rd127+8];
	fma.rn.f64 	%fd358, %fd355, %fd356, %fd357;
	st.global.f64 	[%rd127+8], %fd358;
	mul.f64 	%fd359, %fd175, %fd270;
	ld.global.u32 	%r74, [%rd4];
	mul.wide.s32 	%rd130, %r74, 8;
	add.s64 	%rd131, %rd72, %rd130;
	ld.global.f64 	%fd360, [%rd131];
	ld.global.f64 	%fd361, [%rd127+16];
	fma.rn.f64 	%fd362, %fd359, %fd360, %fd361;
	st.global.f64 	[%rd127+16], %fd362;
	ld.global.u32 	%r75, [%rd3];
	mul.lo.s32 	%r76, %r148, 9;
	add.s32 	%r77, %r75, %r76;
	mul.wide.s32 	%rd132, %r77, 4;
	add.s64 	%rd133, %rd69, %rd132;
	ld.global.u32 	%r78, [%rd133];
	mul.f64 	%fd363, %fd175, %fd274;
	ld.global.u32 	%r79, [%rd4];
	mul.wide.s32 	%rd134, %r79, 8;
	add.s64 	%rd135, %rd72, %rd134;
	ld.global.f64 	%fd364, [%rd135];
	mad.lo.s32 	%r80, %r78, 3, -3;
	mul.wide.s32 	%rd136, %r80, 8;
	add.s64 	%rd137, %rd75, %rd136;
	ld.global.f64 	%fd365, [%rd137];
	fma.rn.f64 	%fd366, %fd363, %fd364, %fd365;
	st.global.f64 	[%rd137], %fd366;
	mul.f64 	%fd367, %fd175, %fd277;
	ld.global.u32 	%r81, [%rd4];
	mul.wide.s32 	%rd138, %r81, 8;
	add.s64 	%rd139, %rd72, %rd138;
	ld.global.f64 	%fd368, [%rd139];
	ld.global.f64 	%fd369, [%rd137+8];
	fma.rn.f64 	%fd370, %fd367, %fd368, %fd369;
	st.global.f64 	[%rd137+8], %fd370;
	mul.f64 	%fd371, %fd175, %fd280;
	ld.global.u32 	%r82, [%rd4];
	mul.wide.s32 	%rd140, %r82, 8;
	add.s64 	%rd141, %rd72, %rd140;
	ld.global.f64 	%fd372, [%rd141];
	ld.global.f64 	%fd373, [%rd137+16];
	fma.rn.f64 	%fd374, %fd371, %fd372, %fd373;
	st.global.f64 	[%rd137+16], %fd374;
	ld.global.u32 	%r83, [%rd3];
	mul.lo.s32 	%r84, %r148, 10;
	add.s32 	%r85, %r83, %r84;
	mul.wide.s32 	%rd142, %r85, 4;
	add.s64 	%rd143, %rd69, %rd142;
	ld.global.u32 	%r86, [%rd143];
	mul.f64 	%fd375, %fd175, %fd284;
	ld.global.u32 	%r87, [%rd4];
	mul.wide.s32 	%rd144, %r87, 8;
	add.s64 	%rd145, %rd72, %rd144;
	ld.global.f64 	%fd376, [%rd145];
	mad.lo.s32 	%r88, %r86, 3, -3;
	mul.wide.s32 	%rd146, %r88, 8;
	add.s64 	%rd147, %rd75, %rd146;
	ld.global.f64 	%fd377, [%rd147];
	fma.rn.f64 	%fd378, %fd375, %fd376, %fd377;
	st.global.f64 	[%rd147], %fd378;
	mul.f64 	%fd379, %fd175, %fd287;
	ld.global.u32 	%r89, [%rd4];
	mul.wide.s32 	%rd148, %r89, 8;
	add.s64 	%rd149, %rd72, %rd148;
	ld.global.f64 	%fd380, [%rd149];
	ld.global.f64 	%fd381, [%rd147+8];
	fma.rn.f64 	%fd382, %fd379, %fd380, %fd381;
	st.global.f64 	[%rd147+8], %fd382;
	mul.f64 	%fd383, %fd175, %fd290;
	ld.global.u32 	%r90, [%rd4];
	mul.wide.s32 	%rd150, %r90, 8;
	add.s64 	%rd151, %rd72, %rd150;
	ld.global.f64 	%fd384, [%rd151];
	ld.global.f64 	%fd385, [%rd147+16];
	fma.rn.f64 	%fd386, %fd383, %fd384, %fd385;
	st.global.f64 	[%rd147+16], %fd386;
	fma.rn.f64 	%fd387, %fd111, %fd1, 0d0000000000000000;
	fma.rn.f64 	%fd388, %fd111, %fd2, 0d0000000000000000;
	fma.rn.f64 	%fd389, %fd111, %fd3, 0d0000000000000000;
	fma.rn.f64 	%fd390, %fd112, %fd4, %fd387;
	fma.rn.f64 	%fd391, %fd112, %fd5, %fd388;
	fma.rn.f64 	%fd392, %fd112, %fd6, %fd389;
	fma.rn.f64 	%fd393, %fd113, %fd7, %fd390;
	fma.rn.f64 	%fd394, %fd113, %fd8, %fd391;
	fma.rn.f64 	%fd395, %fd113, %fd9, %fd392;
	fma.rn.f64 	%fd396, %fd114, %fd10, %fd393;
	fma.rn.f64 	%fd397, %fd114, %fd11, %fd394;
	fma.rn.f64 	%fd398, %fd114, %fd12, %fd395;
	fma.rn.f64 	%fd399, %fd107, %fd13, %fd396;
	fma.rn.f64 	%fd400, %fd107, %fd14, %fd397;
	fma.rn.f64 	%fd401, %fd107, %fd15, %fd398;
	fma.rn.f64 	%fd402, %fd108, %fd16, %fd399;
	fma.rn.f64 	%fd403, %fd108, %fd17, %fd400;
	fma.rn.f64 	%fd404, %fd108, %fd18, %fd401;
	fma.rn.f64 	%fd405, %fd109, %fd19, %fd402;
	fma.rn.f64 	%fd406, %fd109, %fd20, %fd403;
	fma.rn.f64 	%fd407, %fd109, %fd21, %fd404;
	fma.rn.f64 	%fd408, %fd110, %fd22, %fd405;
	fma.rn.f64 	%fd409, %fd110, %fd23, %fd406;
	fma.rn.f64 	%fd410, %fd110, %fd24, %fd407;
	mul.f64 	%fd411, %fd409, %fd162;
	mul.f64 	%fd412, %fd410, %fd161;
	sub.f64 	%fd413, %fd411, %fd412;
	mul.f64 	%fd414, %fd30, %fd413;
	mul.f64 	%fd415, %fd408, %fd162;
	mul.f64 	%fd416, %fd410, %fd160;
	sub.f64 	%fd417, %fd415, %fd416;
	mul.f64 	%fd418, %fd31, %fd417;
	sub.f64 	%fd419, %fd414, %fd418;
	mul.f64 	%fd420, %fd408, %fd161;
	mul.f64 	%fd421, %fd409, %fd160;
	sub.f64 	%fd422, %fd420, %fd421;
	fma.rn.f64 	%fd423, %fd32, %fd422, %fd419;
	div.rn.f64 	%fd424, %fd413, %fd423;
	mul.f64 	%fd425, %fd31, %fd162;
	mul.f64 	%fd426, %fd32, %fd161;
	sub.f64 	%fd427, %fd425, %fd426;
	neg.f64 	%fd428, %fd427;
	div.rn.f64 	%fd429, %fd428, %fd423;
	mul.f64 	%fd430, %fd31, %fd410;
	mul.f64 	%fd431, %fd32, %fd409;
	sub.f64 	%fd432, %fd430, %fd431;
	div.rn.f64 	%fd433, %fd432, %fd423;
	neg.f64 	%fd434, %fd417;
	div.rn.f64 	%fd435, %fd434, %fd423;
	mul.f64 	%fd436, %fd30, %fd162;
	mul.f64 	%fd437, %fd32, %fd160;
	sub.f64 	%fd438, %fd436, %fd437;
	div.rn.f64 	%fd439, %fd438, %fd423;
	mul.f64 	%fd440, %fd30, %fd410;
	mul.f64 	%fd441, %fd32, %fd408;
	sub.f64 	%fd442, %fd440, %fd441;
	neg.f64 	%fd443, %fd442;
	div.rn.f64 	%fd444, %fd443, %fd423;
	div.rn.f64 	%fd445, %fd422, %fd423;
	mul.f64 	%fd446, %fd30, %fd161;
	mul.f64 	%fd447, %fd31, %fd160;
	sub.f64 	%fd448, %fd446, %fd447;
	neg.f64 	%fd449, %fd448;
	div.rn.f64 	%fd450, %fd449, %fd423;
	mul.f64 	%fd451, %fd30, %fd409;
	mul.f64 	%fd452, %fd31, %fd408;
	sub.f64 	%fd453, %fd451, %fd452;
	div.rn.f64 	%fd454, %fd453, %fd423;
	mul.f64 	%fd455, %fd429, %fd111;
	fma.rn.f64 	%fd456, %fd424, %fd251, %fd455;
	fma.rn.f64 	%fd457, %fd433, %fd99, %fd456;
	mul.f64 	%fd458, %fd439, %fd111;
	fma.rn.f64 	%fd459, %fd435, %fd251, %fd458;
	fma.rn.f64 	%fd460, %fd444, %fd99, %fd459;
	mul.f64 	%fd461, %fd450, %fd111;
	fma.rn.f64 	%fd462, %fd445, %fd251, %fd461;
	fma.rn.f64 	%fd463, %fd454, %fd99, %fd462;
	mul.f64 	%fd464, %fd429, %fd112;
	fma.rn.f64 	%fd465, %fd424, %fd261, %fd464;
	fma.rn.f64 	%fd466, %fd433, %fd100, %fd465;
	mul.f64 	%fd467, %fd439, %fd112;
	fma.rn.f64 	%fd468, %fd435, %fd261, %fd467;
	fma.rn.f64 	%fd469, %fd444, %fd100, %fd468;
	mul.f64 	%fd470, %fd450, %fd112;
	fma.rn.f64 	%fd471, %fd445, %fd261, %fd470;
	fma.rn.f64 	%fd472, %fd454, %fd100, %fd471;
	mul.f64 	%fd473, %fd429, %fd113;
	fma.rn.f64 	%fd474, %fd424, %fd271, %fd473;
	fma.rn.f64 	%fd475, %fd433, %fd101, %fd474;
	mul.f64 	%fd476, %fd439, %fd113;
	fma.rn.f64 	%fd477, %fd435, %fd271, %fd476;
	fma.rn.f64 	%fd478, %fd444, %fd101, %fd477;
	mul.f64 	%fd479, %fd450, %fd113;
	fma.rn.f64 	%fd480, %fd445, %fd271, %fd479;
	fma.rn.f64 	%fd481, %fd454, %fd101, %fd480;
	mul.f64 	%fd482, %fd429, %fd114;
	fma.rn.f64 	%fd483, %fd424, %fd281, %fd482;
	fma.rn.f64 	%fd484, %fd433, %fd102, %fd483;
	mul.f64 	%fd485, %fd439, %fd114;
	fma.rn.f64 	%fd486, %fd435, %fd281, %fd485;
	fma.rn.f64 	%fd487, %fd444, %fd102, %fd486;
	mul.f64 	%fd488, %fd450, %fd114;
	fma.rn.f64 	%fd489, %fd445, %fd281, %fd488;
	fma.rn.f64 	%fd490, %fd454, %fd102, %fd489;
	mul.f64 	%fd491, %fd429, %fd107;
	fma.rn.f64 	%fd492, %fd424, %fd208, %fd491;
	fma.rn.f64 	%fd493, %fd433, %fd103, %fd492;
	mul.f64 	%fd494, %fd439, %fd107;
	fma.rn.f64 	%fd495, %fd435, %fd208, %fd494;
	fma.rn.f64 	%fd496, %fd444, %fd103, %fd495;
	mul.f64 	%fd497, %fd450, %fd107;
	fma.rn.f64 	%fd498, %fd445, %fd208, %fd497;
	fma.rn.f64 	%fd499, %fd454, %fd103, %fd498;
	mul.f64 	%fd500, %fd429, %fd108;
	fma.rn.f64 	%fd501, %fd424, %fd219, %fd500;
	fma.rn.f64 	%fd502, %fd433, %fd104, %fd501;
	mul.f64 	%fd503, %fd439, %fd108;
	fma.rn.f64 	%fd504, %fd435, %fd219, %fd503;
	fma.rn.f64 	%fd505, %fd444, %fd104, %fd504;
	mul.f64 	%fd506, %fd450, %fd108;
	fma.rn.f64 	%fd507, %fd445, %fd219, %fd506;
	fma.rn.f64 	%fd508, %fd454, %fd104, %fd507;
	mul.f64 	%fd509, %fd429, %fd109;
	fma.rn.f64 	%fd510, %fd424, %fd230, %fd509;
	fma.rn.f64 	%fd511, %fd433, %fd105, %fd510;
	mul.f64 	%fd512, %fd439, %fd109;
	fma.rn.f64 	%fd513, %fd435, %fd230, %fd512;
	fma.rn.f64 	%fd514, %fd444, %fd105, %fd513;
	mul.f64 	%fd515, %fd450, %fd109;
	fma.rn.f64 	%fd516, %fd445, %fd230, %fd515;
	fma.rn.f64 	%fd517, %fd454, %fd105, %fd516;
	mul.f64 	%fd518, %fd429, %fd110;
	fma.rn.f64 	%fd519, %fd424, %fd241, %fd518;
	fma.rn.f64 	%fd520, %fd433, %fd106, %fd519;
	mul.f64 	%fd521, %fd439, %fd110;
	fma.rn.f64 	%fd522, %fd435, %fd241, %fd521;
	fma.rn.f64 	%fd523, %fd444, %fd106, %fd522;
	mul.f64 	%fd524, %fd450, %fd110;
	fma.rn.f64 	%fd525, %fd445, %fd241, %fd524;
	fma.rn.f64 	%fd526, %fd454, %fd106, %fd525;
	ld.global.u32 	%r91, [%rd3];
	add.s32 	%r92, %r91, %r28;
	mul.wide.s32 	%rd152, %r92, 4;
	add.s64 	%rd153, %rd69, %rd152;
	ld.global.u32 	%r93, [%rd153];
	mul.f64 	%fd527, %fd423, %fd457;
	ld.global.u32 	%r94, [%rd4];
	mul.wide.s32 	%rd154, %r94, 8;
	add.s64 	%rd155, %rd72, %rd154;
	ld.global.f64 	%fd528, [%rd155];
	mad.lo.s32 	%r95, %r93, 3, -3;
	mul.wide.s32 	%rd156, %r95, 8;
	add.s64 	%rd157, %rd75, %rd156;
	ld.global.f64 	%fd529, [%rd157];
	fma.rn.f64 	%fd530, %fd527, %fd528, %fd529;
	st.global.f64 	[%rd157], %fd530;
	mul.f64 	%fd531, %fd423, %fd460;
	ld.global.u32 	%r96, [%rd4];
	mul.wide.s32 	%rd158, %r96, 8;
	add.s64 	%rd159, %rd72, %rd158;
	ld.global.f64 	%fd532, [%rd159];
	ld.global.f64 	%fd533, [%rd157+8];
	fma.rn.f64 	%fd534, %fd531, %fd532, %fd533;
	st.global.f64 	[%rd157+8], %fd534;
	mul.f64 	%fd535, %fd423, %fd463;
	ld.global.u32 	%r97, [%rd4];
	mul.wide.s32 	%rd160, %r97, 8;
	add.s64 	%rd161, %rd72, %rd160;
	ld.global.f64 	%fd536, [%rd161];
	ld.global.f64 	%fd537, [%rd157+16];
	fma.rn.f64 	%fd538, %fd535, %fd536, %fd537;
	st.global.f64 	[%rd157+16], %fd538;
	ld.global.u32 	%r98, [%rd3];
	add.s32 	%r99, %r98, %r36;
	mul.wide.s32 	%rd162, %r99, 4;
	add.s64 	%rd163, %rd69, %rd162;
	ld.global.u32 	%r100, [%rd163];
	mul.f64 	%fd539, %fd423, %fd466;
	ld.global.u32 	%r101, [%rd4];
	mul.wide.s32 	%rd164, %r101, 8;
	add.s64 	%rd165, %rd72, %rd164;
	ld.global.f64 	%fd540, [%rd165];
	mad.lo.s32 	%r102, %r100, 3, -3;
	mul.wide.s32 	%rd166, %r102, 8;
	add.s64 	%rd167, %rd75, %rd166;
	ld.global.f64 	%fd541, [%rd167];
	fma.rn.f64 	%fd542, %fd539, %fd540, %fd541;
	st.global.f64 	[%rd167], %fd542;
	mul.f64 	%fd543, %fd423, %fd469;
	ld.global.u32 	%r103, [%rd4];
	mul.wide.s32 	%rd168, %r103, 8;
	add.s64 	%rd169, %rd72, %rd168;
	ld.global.f64 	%fd544, [%rd169];
	ld.global.f64 	%fd545, [%rd167+8];
	fma.rn.f64 	%fd546, %fd543, %fd544, %fd545;
	st.global.f64 	[%rd167+8], %fd546;
	mul.f64 	%fd547, %fd423, %fd472;
	ld.global.u32 	%r104, [%rd4];
	mul.wide.s32 	%rd170, %r104, 8;
	add.s64 	%rd171, %rd72, %rd170;
	ld.global.f64 	%fd548, [%rd171];
	ld.global.f64 	%fd549, [%rd167+16];
	fma.rn.f64 	%fd550, %fd547, %fd548, %fd549;
	st.global.f64 	[%rd167+16], %fd550;
	ld.global.u32 	%r105, [%rd3];
	add.s32 	%r106, %r105, %r44;
	mul.wide.s32 	%rd172, %r106, 4;
	add.s64 	%rd173, %rd69, %rd172;
	ld.global.u32 	%r107, [%rd173];
	mul.f64 	%fd551, %fd423, %fd475;
	ld.global.u32 	%r108, [%rd4];
	mul.wide.s32 	%rd174, %r108, 8;
	add.s64 	%rd175, %rd72, %rd174;
	ld.global.f64 	%fd552, [%rd175];
	mad.lo.s32 	%r109, %r107, 3, -3;
	mul.wide.s32 	%rd176, %r109, 8;
	add.s64 	%rd177, %rd75, %rd176;
	ld.global.f64 	%fd553, [%rd177];
	fma.rn.f64 	%fd554, %fd551, %fd552, %fd553;
	st.global.f64 	[%rd177], %fd554;
	mul.f64 	%fd555, %fd423, %fd478;
	ld.global.u32 	%r110, [%rd4];
	mul.wide.s32 	%rd178, %r110, 8;
	add.s64 	%rd179, %rd72, %rd178;
	ld.global.f64 	%fd556, [%rd179];
	ld.global.f64 	%fd557, [%rd177+8];
	fma.rn.f64 	%fd558, %fd555, %fd556, %fd557;
	st.global.f64 	[%rd177+8], %fd558;
	mul.f64 	%fd559, %fd423, %fd481;
	ld.global.u32 	%r111, [%rd4];
	mul.wide.s32 	%rd180, %r111, 8;
	add.s64 	%rd181, %rd72, %rd180;
	ld.global.f64 	%fd560, [%rd181];
	ld.global.f64 	%fd561, [%rd177+16];
	fma.rn.f64 	%fd562, %fd559, %fd560, %fd561;
	st.global.f64 	[%rd177+16], %fd562;
	ld.global.u32 	%r112, [%rd3];
	add.s32 	%r113, %r112, %r52;
	mul.wide.s32 	%rd182, %r113, 4;
	add.s64 	%rd183, %rd69, %rd182;
	ld.global.u32 	%r114, [%rd183];
	mul.f64 	%fd563, %fd423, %fd484;
	ld.global.u32 	%r115, [%rd4];
	mul.wide.s32 	%rd184, %r115, 8;
	add.s64 	%rd185, %rd72, %rd184;
	ld.global.f64 	%fd564, [%rd185];
	mad.lo.s32 	%r116, %r114, 3, -3;
	mul.wide.s32 	%rd186, %r116, 8;
	add.s64 	%rd187, %rd75, %rd186;
	ld.global.f64 	%fd565, [%rd187];
	fma.rn.f64 	%fd566, %fd563, %fd564, %fd565;
	st.global.f64 	[%rd187], %fd566;
	mul.f64 	%fd567, %fd423, %fd487;
	ld.global.u32 	%r117, [%rd4];
	mul.wide.s32 	%rd188, %r117, 8;
	add.s64 	%rd189, %rd72, %rd188;
	ld.global.f64 	%fd568, [%rd189];
	ld.global.f64 	%fd569, [%rd187+8];
	fma.rn.f64 	%fd570, %fd567, %fd568, %fd569;
	st.global.f64 	[%rd187+8], %fd570;
	mul.f64 	%fd571, %fd423, %fd490;
	ld.global.u32 	%r118, [%rd4];
	mul.wide.s32 	%rd190, %r118, 8;
	add.s64 	%rd191, %rd72, %rd190;
	ld.global.f64 	%fd572, [%rd191];
	ld.global.f64 	%fd573, [%rd187+16];
	fma.rn.f64 	%fd574, %fd571, %fd572, %fd573;
	st.global.f64 	[%rd187+16], %fd574;
	ld.global.u32 	%r119, [%rd3];
	add.s32 	%r120, %r119, %r60;
	mul.wide.s32 	%rd192, %r120, 4;
	add.s64 	%rd193, %rd69, %rd192;
	ld.global.u32 	%r121, [%rd193];
	mul.f64 	%fd575, %fd423, %fd493;
	ld.global.u32 	%r122, [%rd4];
	mul.wide.s32 	%rd194, %r122, 8;
	add.s64 	%rd195, %rd72, %rd194;
	ld.global.f64 	%fd576, [%rd195];
	mad.lo.s32 	%r123, %r121, 3, -3;
	mul.wide.s32 	%rd196, %r123, 8;
	add.s64 	%rd197, %rd75, %rd196;
	ld.global.f64 	%fd577, [%rd197];
	fma.rn.f64 	%fd578, %fd575, %fd576, %fd577;
	st.global.f64 	[%rd197], %fd578;
	mul.f64 	%fd579, %fd423, %fd496;
	ld.global.u32 	%r124, [%rd4];
	mul.wide.s32 	%rd198, %r124, 8;
	add.s64 	%rd199, %rd72, %rd198;
	ld.global.f64 	%fd580, [%rd199];
	ld.global.f64 	%fd581, [%rd197+8];
	fma.rn.f64 	%fd582, %fd579, %fd580, %fd581;
	st.global.f64 	[%rd197+8], %fd582;
	mul.f64 	%fd583, %fd423, %fd499;
	ld.global.u32 	%r125, [%rd4];
	mul.wide.s32 	%rd200, %r125, 8;
	add.s64 	%rd201, %rd72, %rd200;
	ld.global.f64 	%fd584, [%rd201];
	ld.global.f64 	%fd585, [%rd197+16];
	fma.rn.f64 	%fd586, %fd583, %fd584, %fd585;
	st.global.f64 	[%rd197+16], %fd586;
	ld.global.u32 	%r126, [%rd3];
	add.s32 	%r127, %r126, %r68;
	mul.wide.s32 	%rd202, %r127, 4;
	add.s64 	%rd203, %rd69, %rd202;
	ld.global.u32 	%r128, [%rd203];
	mul.f64 	%fd587, %fd423, %fd502;
	ld.global.u32 	%r129, [%rd4];
	mul.wide.s32 	%rd204, %r129, 8;
	add.s64 	%rd205, %rd72, %rd204;
	ld.global.f64 	%fd588, [%rd205];
	mad.lo.s32 	%r130, %r128, 3, -3;
	mul.wide.s32 	%rd206, %r130, 8;
	add.s64 	%rd207, %rd75, %rd206;
	ld.global.f64 	%fd589, [%rd207];
	fma.rn.f64 	%fd590, %fd587, %fd588, %fd589;
	st.global.f64 	[%rd207], %fd590;
	mul.f64 	%fd591, %fd423, %fd505;
	ld.global.u32 	%r131, [%rd4];
	mul.wide.s32 	%rd208, %r131, 8;
	add.s64 	%rd209, %rd72, %rd208;
	ld.global.f64 	%fd592, [%rd209];
	ld.global.f64 	%fd593, [%rd207+8];
	fma.rn.f64 	%fd594, %fd591, %fd592, %fd593;
	st.global.f64 	[%rd207+8], %fd594;
	mul.f64 	%fd595, %fd423, %fd508;
	ld.global.u32 	%r132, [%rd4];
	mul.wide.s32 	%rd210, %r132, 8;
	add.s64 	%rd211, %rd72, %rd210;
	ld.global.f64 	%fd596, [%rd211];
	ld.global.f64 	%fd597, [%rd207+16];
	fma.rn.f64 	%fd598, %fd595, %fd596, %fd597;
	st.global.f64 	[%rd207+16], %fd598;
	ld.global.u32 	%r133, [%rd3];
	add.s32 	%r134, %r133, %r76;
	mul.wide.s32 	%rd212, %r134, 4;
	add.s64 	%rd213, %rd69, %rd212;
	ld.global.u32 	%r135, [%rd213];
	mul.f64 	%fd599, %fd423, %fd511;
	ld.global.u32 	%r136, [%rd4];
	mul.wide.s32 	%rd214, %r136, 8;
	add.s64 	%rd215, %rd72, %rd214;
	ld.global.f64 	%fd600, [%rd215];
	mad.lo.s32 	%r137, %r135, 3, -3;
	mul.wide.s32 	%rd216, %r137, 8;
	add.s64 	%rd217, %rd75, %rd216;
	ld.global.f64 	%fd601, [%rd217];
	fma.rn.f64 	%fd602, %fd599, %fd600, %fd601;
	st.global.f64 	[%rd217], %fd602;
	mul.f64 	%fd603, %fd423, %fd514;
	ld.global.u32 	%r138, [%rd4];
	mul.wide.s32 	%rd218, %r138, 8;
	add.s64 	%rd219, %rd72, %rd218;
	ld.global.f64 	%fd604, [%rd219];
	ld.global.f64 	%fd605, [%rd217+8];
	fma.rn.f64 	%fd606, %fd603, %fd604, %fd605;
	st.global.f64 	[%rd217+8], %fd606;
	mul.f64 	%fd607, %fd423, %fd517;
	ld.global.u32 	%r139, [%rd4];
	mul.wide.s32 	%rd220, %r139, 8;
	add.s64 	%rd221, %rd72, %rd220;
	ld.global.f64 	%fd608, [%rd221];
	ld.global.f64 	%fd609, [%rd217+16];
	fma.rn.f64 	%fd610, %fd607, %fd608, %fd609;
	st.global.f64 	[%rd217+16], %fd610;
	ld.global.u32 	%r140, [%rd3];
	add.s32 	%r141, %r140, %r84;
	mul.wide.s32 	%rd222, %r141, 4;
	add.s64 	%rd223, %rd69, %rd222;
	ld.global.u32 	%r142, [%rd223];
	mul.f64 	%fd611, %fd423, %fd520;
	ld.global.u32 	%r143, [%rd4];
	mul.wide.s32 	%rd224, %r143, 8;
	add.s64 	%rd225, %rd72, %rd224;
	ld.global.f64 	%fd612, [%rd225];
	mad.lo.s32 	%r144, %r142, 3, -3;
	mul.wide.s32 	%rd226, %r144, 8;
	add.s64 	%rd227, %rd75, %rd226;
	ld.global.f64 	%fd613, [%rd227];
	fma.rn.f64 	%fd614, %fd611, %fd612, %fd613;
	st.global.f64 	[%rd227], %fd614;
	mul.f64 	%fd615, %fd423, %fd523;
	ld.global.u32 	%r145, [%rd4];
	mul.wide.s32 	%rd228, %r145, 8;
	add.s64 	%rd229, %rd72, %rd228;
	ld.global.f64 	%fd616, [%rd229];
	ld.global.f64 	%fd617, [%rd227+8];
	fma.rn.f64 	%fd618, %fd615, %fd616, %fd617;
	st.global.f64 	[%rd227+8], %fd618;
	mul.f64 	%fd619, %fd423, %fd526;
	ld.global.u32 	%r146, [%rd4];
	mul.wide.s32 	%rd230, %r146, 8;
	add.s64 	%rd231, %rd72, %rd230;
	ld.global.f64 	%fd620, [%rd231];
	ld.global.f64 	%fd621, [%rd227+16];
	fma.rn.f64 	%fd622, %fd619, %fd620, %fd621;
	st.global.f64 	[%rd227+16], %fd622;
	mov.b64 	%rd237, 1;
	mov.pred 	%p9, 0;
	@%p2 bra 	$L__BB6_3;
	mov.b64 	%rd236, 1;
	mov.pred 	%p8, 0;
	@%p1 bra 	$L__BB6_2;
$L__BB6_5:
	ret;

}


// ===== COMPILED SASS (sm_100) =====

	.target	sm_100

	.elftype	@"ET_EXEC"


//--------------------- .note.nv.tkinfo           --------------------------
	.section	.note.nv.tkinfo,"",@"SHT_NOTE"
	.sectionflags	@"SHF_NOTE_NV_TKINFO"
	.tkinfo
        /*0018*/ 	.word	0x00000002
        /*0030*/ 	.string	""
        /*0030*/ 	.string	"ptxas"
        /*0030*/ 	.string	"Cuda compilation tools, release 13.0, V13.0.88"
        /*0030*/ 	.string	"Build cuda_13.0.r13.0/compiler.36424714_0"
        /*0030*/ 	.string	"-arch sm_100 -m 64 "



//--------------------- .note.nv.cuinfo           --------------------------
	.section	.note.nv.cuinfo,"",@"SHT_NOTE"
	.sectionflags	@"SHF_NOTE_NV_CUINFO"
        /*0018*/ 	.short	0x0002
        /*001a*/ 	.short	0x0064
        /*001c*/ 	.short	0x0082
	.zero		2


//--------------------- .nv.info                  --------------------------
	.section	.nv.info,"",@"SHT_CUDA_INFO"
	.align	4


	//----- nvinfo : EIATTR_REGCOUNT
	.align		4
        /*0000*/ 	.byte	0x04, 0x2f
        /*0002*/ 	.short	(.L_1 - .L_0)
	.align		4
.L_0:
        /*0004*/ 	.word	index@(_Z21EvaluateMmatrixKerneliiiPdS_)
        /*0008*/ 	.word	0x0000000e


	//----- nvinfo : EIATTR_FRAME_SIZE
	.align		4
.L_1:
        /*000c*/ 	.byte	0x04, 0x11
        /*000e*/ 	.short	(.L_3 - .L_2)
	.align		4
.L_2:
        /*0010*/ 	.word	index@($__internal_6_$__cuda_sm20_dblrcp_rn_slowpath_v3)
        /*0014*/ 	.word	0x00000000


	//----- nvinfo : EIATTR_FRAME_SIZE
	.align		4
.L_3:
        /*0018*/ 	.byte	0x04, 0x11
        /*001a*/ 	.short	(.L_5 - .L_4)
	.align		4
.L_4:
        /*001c*/ 	.word	index@(_Z21EvaluateMmatrixKerneliiiPdS_)
        /*0020*/ 	.word	0x00000000


	//----- nvinfo : EIATTR_REGCOUNT
	.align		4
.L_5:
        /*0024*/ 	.byte	0x04, 0x2f
        /*0026*/ 	.short	(.L_7 - .L_6)
	.align		4
.L_6:
        /*0028*/ 	.word	index@(_Z29AssemblyStiffnessMatrixKerneliiiiiiPiPdS0_S0_S_i)
        /*002c*/ 	.word	0x000000fe


	//----- nvinfo : EIATTR_FRAME_SIZE
	.align		4
.L_7:
        /*0030*/ 	.byte	0x04, 0x11
        /*0032*/ 	.short	(.L_9 - .L_8)
	.align		4
.L_8:
        /*0034*/ 	.word	index@($__internal_5_$__cuda_sm20_div_rn_f64_full)
        /*0038*/ 	.word	0x00001f50


	//----- nvinfo : EIATTR_FRAME_SIZE
	.align		4
.L_9:
        /*003c*/ 	.byte	0x04, 0x11
        /*003e*/ 	.short	(.L_11 - .L_10)
	.align		4
.L_10:
        /*0040*/ 	.word	index@(_Z29AssemblyStiffnessMatrixKerneliiiiiiPiPdS0_S0_S_i)
        /*0044*/ 	.word	0x00001f50


	//----- nvinfo : EIATTR_REGCOUNT
	.align		4
.L_11:
        /*0048*/ 	.byte	0x04, 0x2f
        /*004a*/ 	.short	(.L_13 - .L_12)
	.align		4
.L_12:
        /*004c*/ 	.word	index@(_Z25EvaluateStrainStateKerneliiiiiiPiPdS0_S0_)
        /*0050*/ 	.word	0x00000094


	//----- nvinfo : EIATTR_FRAME_SIZE
	.align		4
.L_13:
        /*0054*/ 	.byte	0x04, 0x11
        /*0056*/ 	.short	(.L_15 - .L_14)
	.align		4
.L_14:
        /*0058*/ 	.word	index@($__internal_4_$__cuda_sm20_div_rn_f64_full)
        /*005c*/ 	.word	0x00000010


	//----- nvinfo : EIATTR_FRAME_SIZE
	.align		4
.L_15:
        /*0060*/ 	.byte	0x04, 0x11
        /*0062*/ 	.short	(.L_17 - .L_16)
	.align		4
.L_16:
        /*0064*/ 	.word	index@(_Z25EvaluateStrainStateKerneliiiiiiPiPdS0_S0_)
        /*0068*/ 	.word	0x00000010


	//----- nvinfo : EIATTR_REGCOUNT
	.align		4
.L_17:
        /*006c*/ 	.byte	0x04, 0x2f
        /*006e*/ 	.short	(.L_19 - .L_18)
	.align		4
.L_18:
        /*0070*/ 	.word	index@(_Z32EvaluateAverageStrainStateKerneliiiiiiPiPdS0_S0_)
        /*0074*/ 	.word	0x00000094


	//----- nvinfo : EIATTR_FRAME_SIZE
	.align		4
.L_19:
        /*0078*/ 	.byte	0x04, 0x11
        /*007a*/ 	.short	(.L_21 - .L_20)
	.align		4
.L_20:
        /*007c*/ 	.word	index@($__internal_3_$__cuda_sm20_div_rn_f64_full)
        /*0080*/ 	.word	0x00000010


	//----- nvinfo : EIATTR_FRAME_SIZE
	.align		4
.L_21:
        /*0084*/ 	.byte	0x04, 0x11
        /*0086*/ 	.short	(.L_23 - .L_22)
	.align		4
.L_22:
        /*0088*/ 	.word	index@(_Z32EvaluateAverageStrainStateKerneliiiiiiPiPdS0_S0_)
        /*008c*/ 	.word	0x00000010


	//----- nvinfo : EIATTR_REGCOUNT
	.align		4
.L_23:
        /*0090*/ 	.byte	0x04, 0x2f
        /*0092*/ 	.short	(.L_25 - .L_24)
	.align		4
.L_24:
        /*0094*/ 	.word	index@(_Z25EvaluateStressStateKerneliiPiPdS0_S0_)
        /*0098*/ 	.word	0x00000028


	//----- nvinfo : EIATTR_FRAME_SIZE
	.align		4
.L_25:
        /*009c*/ 	.byte	0x04, 0x11
        /*009e*/ 	.short	(.L_27 - .L_26)
	.align		4
.L_26:
        /*00a0*/ 	.word	index@($__internal_2_$__cuda_sm20_div_rn_f64_full)
        /*00a4*/ 	.word	0x00000000


	//----- nvinfo : EIATTR_FRAME_SIZE
	.align		4
.L_27:
        /*00a8*/ 	.byte	0x04, 0x11
        /*00aa*/ 	.short	(.L_29 - .L_28)
	.align		4
.L_28:
        /*00ac*/ 	.word	index@(_Z25EvaluateStressStateKerneliiPiPdS0_S0_)
        /*00b0*/ 	.word	0x00000000


	//----- nvinfo : EIATTR_REGCOUNT
	.align		4
.L_29:
        /*00b4*/ 	.byte	0x04, 0x2f
        /*00b6*/ 	.short	(.L_31 - .L_30)
	.align		4
.L_30:
        /*00b8*/ 	.word	index@(_Z32EvaluateAverageStressStateKerneliiPiS_PdS0_S0_)
        /*00bc*/ 	.word	0x00000020


	//----- nvinfo : EIATTR_FRAME_SIZE
	.align		4
.L_31:
        /*00c0*/ 	.byte	0x04, 0x11
        /*00c2*/ 	.short	(.L_33 - .L_32)
	.align		4
.L_32:
        /*00c4*/ 	.word	index@($__internal_1_$__cuda_sm20_div_rn_f64_full)
        /*00c8*/ 	.word	0x00000000


	//----- nvinfo : EIATTR_FRAME_SIZE
	.align		4
.L_33:
        /*00cc*/ 	.byte	0x04, 0x11
        /*00ce*/ 	.short	(.L_35 - .L_34)
	.align		4
.L_34:
        /*00d0*/ 	.word	index@(_Z32EvaluateAverageStressStateKerneliiPiS_PdS0_S0_)
        /*00d4*/ 	.word	0x00000000


	//----- nvinfo : EIATTR_REGCOUNT
	.align		4
.L_35:
        /*00d8*/ 	.byte	0x04, 0x2f
        /*00da*/ 	.short	(.L_37 - .L_36)
	.align		4
.L_36:
        /*00dc*/ 	.word	index@(_Z24EvaluateNodalForceKerneliiiiiiPiPdS_S_S0_S0_)
        /*00e0*/ 	.word	0x0000008a


	//----- nvinfo : EIATTR_FRAME_SIZE
	.align		4
.L_37:
        /*00e4*/ 	.byte	0x04, 0x11
        /*00e6*/ 	.short	(.L_39 - .L_38)
	.align		4
.L_38:
        /*00e8*/ 	.word	index@($__internal_0_$__cuda_sm20_div_rn_f64_full)
        /*00ec*/ 	.word	0x00000010


	//----- nvinfo : EIATTR_FRAME_SIZE
	.align		4
.L_39:
        /*00f0*/ 	.byte	0x04, 0x11
        /*00f2*/ 	.short	(.L_41 - .L_40)
	.align		4
.L_40:
        /*00f4*/ 	.word	index@(_Z24EvaluateNodalForceKerneliiiiiiPiPdS_S_S0_S0_)
        /*00f8*/ 	.word	0x00000010


	//----- nvinfo : EIATTR_MIN_STACK_SIZE
	.align		4
.L_41:
        /*00fc*/ 	.byte	0x04, 0x12
        /*00fe*/ 	.short	(.L_43 - .L_42)
	.align		4
.L_42:
        /*0100*/ 	.word	index@(_Z24EvaluateNodalForceKerneliiiiiiPiPdS_S_S0_S0_)
        /*0104*/ 	.word	0x00000010


	//----- nvinfo : EIATTR_MIN_STACK_SIZE
	.align		4
.L_43:
        /*0108*/ 	.byte	0x04, 0x12
        /*010a*/ 	.short	(.L_45 - .L_44)
	.align		4
.L_44:
        /*010c*/ 	.word	index@(_Z32EvaluateAverageStressStateKerneliiPiS_PdS0_S0_)
        /*0110*/ 	.word	0x00000000


	//----- nvinfo : EIATTR_MIN_STACK_SIZE
	.align		4
.L_45:
        /*0114*/ 	.byte	0x04, 0x12
        /*0116*/ 	.short	(.L_47 - .L_46)
	.align		4
.L_46:
        /*0118*/ 	.word	index@(_Z25EvaluateStressStateKerneliiPiPdS0_S0_)
        /*011c*/ 	.word	0x00000000


	//----- nvinfo : EIATTR_MIN_STACK_SIZE
	.align		4
.L_47:
        /*0120*/ 	.byte	0x04, 0x12
        /*0122*/ 	.short	(.L_49 - .L_48)
	.align		4
.L_48:
        /*0124*/ 	.word	index@(_Z32EvaluateAverageStrainStateKerneliiiiiiPiPdS0_S0_)
        /*0128*/ 	.word	0x00000010


	//----- nvinfo : EIATTR_MIN_STACK_SIZE
	.align		4
.L_49:
        /*012c*/ 	.byte	0x04, 0x12
        /*012e*/ 	.short	(.L_51 - .L_50)
	.align		4
.L_50:
        /*0130*/ 	.word	index@(_Z25EvaluateStrainStateKerneliiiiiiPiPdS0_S0_)
        /*0134*/ 	.word	0x00000010


	//----- nvinfo : EIATTR_MIN_STACK_SIZE
	.align		4
.L_51:
        /*0138*/ 	.byte	0x04, 0x12
        /*013a*/ 	.short	(.L_53 - .L_52)
	.align		4
.L_52:
        /*013c*/ 	.word	index@(_Z29AssemblyStiffnessMatrixKerneliiiiiiPiPdS0_S0_S_i)
        /*0140*/ 	.word	0x00001f50


	//----- nvinfo : EIATTR_MIN_STACK_SIZE
	.align		4
.L_53:
        /*0144*/ 	.byte	0x04, 0x12
        /*0146*/ 	.short	(.L_55 - .L_54)
	.align		4
.L_54:
        /*0148*/ 	.word	index@(_Z21EvaluateMmatrixKerneliiiPdS_)
        /*014c*/ 	.word	0x00000000
.L_55:


//--------------------- .nv.compat                --------------------------
	.section	.nv.compat,"",@"SHT_CUDA_COMPAT_INFO"
	.align	4
        /*0000*/ 	.byte	0x02, 0x09, 0x00, 0x00, 0x02, 0x02, 0x01, 0x00, 0x02, 0x05, 0x05, 0x00, 0x03, 0x07, 0x01, 0x01
        /*0010*/ 	.byte	0x02, 0x03, 0x00, 0x00, 0x02, 0x06, 0x01, 0x00, 0x04, 0x0b, 0x08, 0x00, 0x01, 0x00, 0x00, 0x00
        /*0020*/ 	.byte	0x00, 0x00, 0x00, 0x00


//--------------------- .nv.info._Z24EvaluateNodalForceKerneliiiiiiPiPdS_S_S0_S0_ --------------------------
	.section	.nv.info._Z24EvaluateNodalForceKerneliiiiiiPiPdS_S_S0_S0_,"",@"SHT_CUDA_INFO"
	.sectionflags	@""
	.align	4


	//----- nvinfo : EIATTR_CUDA_API_VERSION
	.align		4
        /*0000*/ 	.byte	0x04, 0x37
        /*0002*/ 	.short	(.L_57 - .L_56)
.L_56:
        /*0004*/ 	.word	0x00000082


	//----- nvinfo : EIATTR_KPARAM_INFO
	.align		4
.L_57:
        /*0008*/ 	.byte	0x04, 0x17
        /*000a*/ 	.short	(.L_59 - .L_58)
.L_58:
        /*000c*/ 	.word	0x00000000
        /*0010*/ 	.short	0x000b
        /*0012*/ 	.short	0x0040
        /*0014*/ 	.byte	0x00, 0xf5, 0x21, 0x00


	//----- nvinfo : EIATTR_KPARAM_INFO
	.align		4
.L_59:
        /*0018*/ 	.byte	0x04, 0x17
        /*001a*/ 	.short	(.L_61 - .L_60)
.L_60:
        /*001c*/ 	.word	0x00000000
        /*0020*/ 	.short	0x000a
        /*0022*/ 	.short	0x0038
        /*0024*/ 	.byte	0x00, 0xf5, 0x21, 0x00


	//----- nvinfo : EIATTR_KPARAM_INFO
	.align		4
.L_61:
        /*0028*/ 	.byte	0x04, 0x17
        /*002a*/ 	.short	(.L_63 - .L_62)
.L_62:
        /*002c*/ 	.word	0x00000000
        /*0030*/ 	.short	0x0009
        /*0032*/ 	.short	0x0030
        /*0034*/ 	.byte	0x00, 0xf5, 0x21, 0x00


	//----- nvinfo : EIATTR_KPARAM_INFO
	.align		4
.L_63:
        /*0038*/ 	.byte	0x04, 0x17
        /*003a*/ 	.short	(.L_65 - .L_64)
.L_64:
        /*003c*/ 	.word	0x00000000
        /*0040*/ 	.short	0x0008
        /*0042*/ 	.short	0x0028
        /*0044*/ 	.byte	0x00, 0xf5, 0x21, 0x00


	//----- nvinfo : EIATTR_KPARAM_INFO
	.align		4
.L_65:
        /*0048*/ 	.byte	0x04, 0x17
        /*004a*/ 	.short	(.L_67 - .L_66)
.L_66:
        /*004c*/ 	.word	0x00000000
        /*0050*/ 	.short	0x0007
        /*0052*/ 	.short	0x0020
        /*0054*/ 	.byte	0x00, 0xf5, 0x21, 0x00


	//----- nvinfo : EIATTR_KPARAM_INFO
	.align		4
.L_67:
        /*0058*/ 	.byte	0x04, 0x17
        /*005a*/ 	.short	(.L_69 - .L_68)
.L_68:
        /*005c*/ 	.word	0x00000000
        /*0060*/ 	.short	0x0006
        /*0062*/ 	.short	0x0018
        /*0064*/ 	.byte	0x00, 0xf5, 0x21, 0x00


	//----- nvinfo : EIATTR_KPARAM_INFO
	.align		4
.L_69:
        /*0068*/ 	.byte	0x04, 0x17
        /*006a*/ 	.short	(.L_71 - .L_70)
.L_70:
        /*006c*/ 	.word	0x00000000
        /*0070*/ 	.short	0x0005
        /*0072*/ 	.short	0x0014
        /*0074*/ 	.byte	0x00, 0xf0, 0x11, 0x00


	//----- nvinfo : EIATTR_KPARAM_INFO
	.align		4
.L_71:
        /*0078*/ 	.byte	0x04, 0x17
        /*007a*/ 	.short	(.L_73 - .L_72)
.L_72:
        /*007c*/ 	.word	0x00000000
        /*0080*/ 	.short	0x0004
        /*0082*/ 	.short	0x0010
        /*0084*/ 	.byte	0x00, 0xf0, 0x11, 0x00


	//----- nvinfo : EIATTR_KPARAM_INFO
	.align		4
.L_73:
        /*0088*/ 	.byte	0x04, 0x17
        /*008a*/ 	.short	(.L_75 - .L_74)
.L_74:
        /*008c*/ 	.word	0x00000000
        /*0090*/ 	.short	0x0003
        /*0092*/ 	.short	0x000c
        /*0094*/ 	.byte	0x00, 0xf0, 0x11, 0x00


	//----- nvinfo : EIATTR_KPARAM_INFO
	.align		4
.L_75:
        /*0098*/ 	.byte	0x04, 0x17
        /*009a*/ 	.short	(.L_77 - .L_76)
.L_76:
        /*009c*/ 	.word	0x00000000
        /*00a0*/ 	.short	0x0002
        /*00a2*/ 	.short	0x0008
        /*00a4*/ 	.byte	0x00, 0xf0, 0x11, 0x00


	//----- nvinfo : EIATTR_KPARAM_INFO
	.align		4
.L_77:
        /*00a8*/ 	.byte	0x04, 0x17
        /*00aa*/ 	.short	(.L_79 - .L_78)
.L_78:
        /*00ac*/ 	.word	0x00000000
        /*00b0*/ 	.short	0x0001
        /*00b2*/ 	.short	0x0004
        /*00b4*/ 	.byte	0x00, 0xf0, 0x11, 0x00


	//----- nvinfo : EIATTR_KPARAM_INFO
	.align		4
.L_79:
        /*00b8*/ 	.byte	0x04, 0x17
        /*00ba*/ 	.short	(.L_81 - .L_80)
.L_80:
        /*00bc*/ 	.word	0x00000000
        /*00c0*/ 	.short	0x0000
        /*00c2*/ 	.short	0x0000
        /*00c4*/ 	.byte	0x00, 0xf0, 0x11, 0x00


	//----- nvinfo : EIATTR_SPARSE_MMA_MASK
	.align		4
.L_81:
        /*00c8*/ 	.byte	0x03, 0x50
        /*00ca*/ 	.short	0x0000


	//----- nvinfo : EIATTR_MAXREG_COUNT
	.align		4
        /*00cc*/ 	.byte	0x03, 0x1b
        /*00ce*/ 	.short	0x00ff


	//----- nvinfo : EIATTR_MERCURY_ISA_VERSION
	.align		4
        /*00d0*/ 	.byte	0x03, 0x5f
        /*00d2*/ 	.short	0x0101


	//----- nvinfo : EIATTR_VRC_CTA_INIT_COUNT
	.align		4
        /*00d4*/ 	.byte	0x02, 0x4a
	.zero		1
	.zero		1


	//----- nvinfo : EIATTR_EXIT_INSTR_OFFSETS
	.align		4
        /*00d8*/ 	.byte	0x04, 0x1c
        /*00da*/ 	.short	(.L_83 - .L_82)


	//   ....[0]....
.L_82:
        /*00dc*/ 	.word	0x000000e0


	//   ....[1]....
        /*00e0*/ 	.word	0x00005510


	//----- nvinfo : EIATTR_CRS_STACK_SIZE
	.align		4
.L_83:
        /*00e4*/ 	.byte	0x04, 0x1e
        /*00e6*/ 	.short	(.L_85 - .L_84)
.L_84:
        /*00e8*/ 	.word	0x00000000


	//----- nvinfo : EIATTR_CBANK_PARAM_SIZE
	.align		4
.L_85:
        /*00ec*/ 	.byte	0x03, 0x19
        /*00ee*/ 	.short	0x0048


	//----- nvinfo : EIATTR_PARAM_CBANK
	.align		4
        /*00f0*/ 	.byte	0x04, 0x0a
        /*00f2*/ 	.short	(.L_87 - .L_86)
	.align		4
.L_86:
        /*00f4*/ 	.word	index@(.nv.constant0._Z24EvaluateNodalForceKerneliiiiiiPiPdS_S_S0_S0_)
        /*00f8*/ 	.short	0x0380
        /*00fa*/ 	.short	0x0048


	//----- nvinfo : EIATTR_SW_WAR
	.align		4
.L_87:
        /*00fc*/ 	.byte	0x04, 0x36
        /*00fe*/ 	.short	(.L_89 - .L_88)
.L_88:
        /*0100*/ 	.word	0x00000008
.L_89:


//--------------------- .nv.info._Z32EvaluateAverageStressStateKerneliiPiS_PdS0_S0_ --------------------------
	.section	.nv.info._Z32EvaluateAverageStressStateKerneliiPiS_PdS0_S0_,"",@"SHT_CUDA_INFO"
	.sectionflags	@""
	.align	4


	//----- nvinfo : EIATTR_CUDA_API_VERSION
	.align		4
        /*0000*/ 	.byte	0x04, 0x37
        /*0002*/ 	.short	(.L_91 - .L_90)
.L_90:
        /*0004*/ 	.word	0x00000082


	//----- nvinfo : EIATTR_KPARAM_INFO
	.align		4
.L_91:
        /*0008*/ 	.byte	0x04, 0x17
        /*000a*/ 	.short	(.L_93 - .L_92)
.L_92:
        /*000c*/ 	.word	0x00000000
        /*0010*/ 	.short	0x0006
        /*0012*/ 	.short	0x0028
        /*0014*/ 	.byte	0x00, 0xf5, 0x21, 0x00


	//----- nvinfo : EIATTR_KPARAM_INFO
	.align		4
.L_93:
        /*0018*/ 	.byte	0x04, 0x17
        /*001a*/ 	.short	(.L_95 - .L_94)
.L_94:
        /*001c*/ 	.word	0x00000000
        /*0020*/ 	.short	0x0005
        /*0022*/ 	.short	0x0020
        /*0024*/ 	.byte	0x00, 0xf5, 0x21, 0x00


	//----- nvinfo : EIATTR_KPARAM_INFO
	.align		4
.L_95:
        /*0028*/ 	.byte	0x04, 0x17
        /*002a*/ 	.short	(.L_97 - .L_96)
.L_96:
        /*002c*/ 	.word	0x00000000
        /*0030*/ 	.short	0x0004
        /*0032*/ 	.short	0x0018
        /*0034*/ 	.byte	0x00, 0xf5, 0x21, 0x00


	//----- nvinfo : EIATTR_KPARAM_INFO
	.align		4
.L_97:
        /*0038*/ 	.byte	0x04, 0x17
        /*003a*/ 	.short	(.L_99 - .L_98)
.L_98:
        /*003c*/ 	.word	0x00000000
        /*0040*/ 	.short	0x0003
        /*0042*/ 	.short	0x0010
        /*0044*/ 	.byte	0x00, 0xf5, 0x21, 0x00


	//----- nvinfo : EIATTR_KPARAM_INFO
	.align		4
.L_99:
        /*0048*/ 	.byte	0x04, 0x17
        /*004a*/ 	.short	(.L_101 - .L_100)
.L_100:
        /*004c*/ 	.word	0x00000000
        /*0050*/ 	.short	0x0002
        /*0052*/ 	.short	0x0008
        /*0054*/ 	.byte	0x00, 0xf5, 0x21, 0x00


	//----- nvinfo : EIATTR_KPARAM_INFO
	.align		4
.L_101:
        /*0058*/ 	.byte	0x04, 0x17
        /*005a*/ 	.short	(.L_103 - .L_102)
.L_102:
        /*005c*/ 	.word	0x00000000
        /*0060*/ 	.short	0x0001
        /*0062*/ 	.short	0x0004
        /*0064*/ 	.byte	0x00, 0xf0, 0x11, 0x00


	//----- nvinfo : EIATTR_KPARAM_INFO
	.align		4
.L_103:
        /*0068*/ 	.byte	0x04, 0x17
        /*006a*/ 	.short	(.L_105 - .L_104)
.L_104:
        /*006c*/ 	.word	0x00000000
        /*0070*/ 	.short	0x0000
        /*0072*/ 	.short	0x0000
        /*0074*/ 	.byte	0x00, 0xf0, 0x11, 0x00


	//----- nvinfo : EIATTR_SPARSE_MMA_MASK
	.align		4
.L_105:
        /*0078*/ 	.byte	0x03, 0x50
        /*007a*/ 	.short	0x0000


	//----- nvinfo : EIATTR_MAXREG_COUNT
	.align		4
        /*007c*/ 	.byte	0x03, 0x1b
        /*007e*/ 	.short	0x00ff


	//----- nvinfo : EIATTR_MERCURY_ISA_VERSION
	.align		4
        /*0080*/ 	.byte	0x03, 0x5f
        /*0082*/ 	.short	0x0101


	//----- nvinfo : EIATTR_VRC_CTA_INIT_COUNT
	.align		4
        /*0084*/ 	.byte	0x02, 0x4a
	.zero		1
	.zero		1


	//----- nvinfo : EIATTR_EXIT_INSTR_OFFSETS
	.align		4
        /*0088*/ 	.byte	0x04, 0x1c
        /*008a*/ 	.short	(.L_107 - .L_106)


	//   ....[0]....
.L_106:
        /*008c*/ 	.word	0x000000d0


	//   ....[1]....
        /*0090*/ 	.word	0x00001070


	//----- nvinfo : EIATTR_CRS_STACK_SIZE
	.align		4
.L_107:
        /*0094*/ 	.byte	0x04, 0x1e
        /*0096*/ 	.short	(.L_109 - .L_108)
.L_108:
        /*0098*/ 	.word	0x00000000


	//----- nvinfo : EIATTR_CBANK_PARAM_SIZE
	.align		4
.L_109:
        /*009c*/ 	.byte	0x03, 0x19
        /*009e*/ 	.short	0x0030


	//----- nvinfo : EIATTR_PARAM_CBANK
	.align		4
        /*00a0*/ 	.byte	0x04, 0x0a
        /*00a2*/ 	.short	(.L_111 - .L_110)
	.align		4
.L_110:
        /*00a4*/ 	.word	index@(.nv.constant0._Z32EvaluateAverageStressStateKerneliiPiS_PdS0_S0_)
        /*00a8*/ 	.short	0x0380
        /*00aa*/ 	.short	0x0030


	//----- nvinfo : EIATTR_SW_WAR
	.align		4
.L_111:
        /*00ac*/ 	.byte	0x04, 0x36
        /*00ae*/ 	.short	(.L_113 - .L_112)
.L_112:
        /*00b0*/ 	.word	0x00000008
.L_113:


//--------------------- .nv.info._Z25EvaluateStressStateKerneliiPiPdS0_S0_ --------------------------
	.section	.nv.info._Z25EvaluateStressStateKerneliiPiPdS0_S0_,"",@"SHT_CUDA_INFO"
	.sectionflags	@""
	.align	4


	//----- nvinfo : EIATTR_CUDA_API_VERSION
	.align		4
        /*0000*/ 	.byte	0x04, 0x37
        /*0002*/ 	.short	(.L_115 - .L_114)
.L_114:
        /*0004*/ 	.word	0x00000082


	//----- nvinfo : EIATTR_KPARAM_INFO
	.align		4
.L_115:
        /*0008*/ 	.byte	0x04, 0x17
        /*000a*/ 	.short	(.L_117 - .L_116)
.L_116:
        /*000c*/ 	.word	0x00000000
        /*0010*/ 	.short	0x0005
        /*0012*/ 	.short	0x0020
        /*0014*/ 	.byte	0x00, 0xf5, 0x21, 0x00


	//----- nvinfo : EIATTR_KPARAM_INFO
	.align		4
.L_117:
        /*0018*/ 	.byte	0x04, 0x17
        /*001a*/ 	.short	(.L_119 - .L_118)
.L_118:
        /*001c*/ 	.word	0x00000000
        /*0020*/ 	.short	0x0004
        /*0022*/ 	.short	0x0018
        /*0024*/ 	.byte	0x00, 0xf5, 0x21, 0x00


	//----- nvinfo : EIATTR_KPARAM_INFO
	.align		4
.L_119:
        /*0028*/ 	.byte	0x04, 0x17
        /*002a*/ 	.short	(.L_121 - .L_120)
.L_120:
        /*002c*/ 	.word	0x00000000
        /*0030*/ 	.short	0x0003
        /*0032*/ 	.short	0x0010
        /*0034*/ 	.byte	0x00, 0xf5, 0x21, 0x00


	//----- nvinfo : EIATTR_KPARAM_INFO
	.align		4
.L_121:
        /*0038*/ 	.byte	0x04, 0x17
        /*003a*/ 	.short	(.L_123 - .L_122)
.L_122:
        /*003c*/ 	.word	0x00000000
        /*0040*/ 	.short	0x0002
        /*0042*/ 	.short	0x0008
        /*0044*/ 	.byte	0x00, 0xf5, 0x21, 0x00


	//----- nvinfo : EIATTR_KPARAM_INFO
	.align		4
.L_123:
        /*0048*/ 	.byte	0x04, 0x17
        /*004a*/ 	.short	(.L_125 - .L_124)
.L_124:
        /*004c*/ 	.word	0x00000000
        /*0050*/ 	.short	0x0001
        /*0052*/ 	.short	0x0004
        /*0054*/ 	.byte	0x00, 0xf0, 0x11, 0x00


	//----- nvinfo : EIATTR_KPARAM_INFO
	.align		4
.L_125:
        /*0058*/ 	.byte	0x04, 0x17
        /*005a*/ 	.short	(.L_127 - .L_126)
.L_126:
        /*005c*/ 	.word	0x00000000
        /*0060*/ 	.short	0x0000
        /*0062*/ 	.short	0x0000
        /*0064*/ 	.byte	0x00, 0xf0, 0x11, 0x00


	//----- nvinfo : EIATTR_SPARSE_MMA_MASK
	.align		4
.L_127:
        /*0068*/ 	.byte	0x03, 0x50
        /*006a*/ 	.short	0x0000


	//----- nvinfo : EIATTR_MAXREG_COUNT
	.align		4
        /*006c*/ 	.byte	0x03, 0x1b
        /*006e*/ 	.short	0x00ff


	//----- nvinfo : EIATTR_MERCURY_ISA_VERSION
	.align		4
        /*0070*/ 	.byte	0x03, 0x5f
        /*0072*/ 	.short	0x0101


	//----- nvinfo : EIATTR_VRC_CTA_INIT_COUNT
	.align		4
        /*0074*/ 	.byte	0x02, 0x4a
	.zero		1
	.zero		1


	//----- nvinfo : EIATTR_EXIT_INSTR_OFFSETS
	.align		4
        /*0078*/ 	.byte	0x04, 0x1c
        /*007a*/ 	.short	(.L_129 - .L_128)


	//   ....[0]....
.L_128:
        /*007c*/ 	.word	0x000000d0


	//   ....[1]....
        /*0080*/ 	.word	0x00001170


	//----- nvinfo : EIATTR_CRS_STACK_SIZE
	.align		4
.L_129:
        /*0084*/ 	.byte	0x04, 0x1e
        /*0086*/ 	.short	(.L_131 - .L_130)
.L_130:
        /*0088*/ 	.word	0x00000000


	//----- nvinfo : EIATTR_CBANK_PARAM_SIZE
	.align		4
.L_131:
        /*008c*/ 	.byte	0x03, 0x19
        /*008e*/ 	.short	0x0028


	//----- nvinfo : EIATTR_PARAM_CBANK
	.align		4
        /*0090*/ 	.byte	0x04, 0x0a
        /*0092*/ 	.short	(.L_133 - .L_132)
	.align		4
.L_132:
        /*0094*/ 	.word	index@(.nv.constant0._Z25EvaluateStressStateKerneliiPiPdS0_S0_)
        /*0098*/ 	.short	0x0380
        /*009a*/ 	.short	0x0028


	//----- nvinfo : EIATTR_SW_WAR
	.align		4
.L_133:
        /*009c*/ 	.byte	0x04, 0x36
        /*009e*/ 	.short	(.L_135 - .L_134)
.L_134:
        /*00a0*/ 	.word	0x00000008
.L_135:


//--------------------- .nv.info._Z32EvaluateAverageStrainStateKerneliiiiiiPiPdS0_S0_ --------------------------
	.section	.nv.info._Z32EvaluateAverageStrainStateKerneliiiiiiPiPdS0_S0_,"",@"SHT_CUDA_INFO"
	.sectionflags	@""
	.align	4


	//----- nvinfo : EIATTR_CUDA_API_VERSION
	.align		4
        /*0000*/ 	.byte	0x04, 0x37
        /*0002*/ 	.short	(.L_137 - .L_136)
.L_136:
        /*0004*/ 	.word	0x00000082


	//----- nvinfo : EIATTR_KPARAM_INFO
	.align		4
.L_137:
        /*0008*/ 	.byte	0x04, 0x17
        /*000a*/ 	.short	(.L_139 - .L_138)
.L_138:
        /*000c*/ 	.word	0x00000000
        /*0010*/ 	.short	0x0009
        /*0012*/ 	.short	0x0030
        /*0014*/ 	.byte	0x00, 0xf5, 0x21, 0x00


	//----- nvinfo : EIATTR_KPARAM_INFO
	.align		4
.L_139:
        /*0018*/ 	.byte	0x04, 0x17
        /*001a*/ 	.short	(.L_141 - .L_140)
.L_140:
        /*001c*/ 	.word	0x00000000
        /*0020*/ 	.short	0x0008
        /*0022*/ 	.short	0x0028
        /*0024*/ 	.byte	0x00, 0xf5, 0x21, 0x00


	//----- nvinfo : EIATTR_KPARAM_INFO
	.align		4
.L_141:
        /*0028*/ 	.byte	0x04, 0x17
        /*002a*/ 	.short	(.L_143 - .L_142)
.L_142:
        /*002c*/ 	.word	0x00000000
        /*0030*/ 	.short	0x0007
        /*0032*/ 	.short	0x0020
        /*0034*/ 	.byte	0x00, 0xf5, 0x21, 0x00


	//----- nvinfo : EIATTR_KPARAM_INFO
	.align		4
.L_143:
        /*0038*/ 	.byte	0x04, 0x17
        /*003a*/ 	.short	(.L_145 - .L_144)
.L_144:
        /*003c*/ 	.word	0x00000000
        /*0040*/ 	.short	0x0006
        /*0042*/ 	.short	0x0018
        /*0044*/ 	.byte	0x00, 0xf5, 0x21, 0x00


	//----- nvinfo : EIATTR_KPARAM_INFO
	.align		4
.L_145:
        /*0048*/ 	.byte	0x04, 0x17
        /*004a*/ 	.short	(.L_147 - .L_146)
.L_146:
        /*004c*/ 	.word	0x00000000
        /*0050*/ 	.short	0x0005
        /*0052*/ 	.short	0x0014
        /*0054*/ 	.byte	0x00, 0xf0, 0x11, 0x00


	//----- nvinfo : EIATTR_KPARAM_INFO
	.align		4
.L_147:
        /*0058*/ 	.byte	0x04, 0x17
        /*005a*/ 	.short	(.L_149 - .L_148)
.L_148:
        /*005c*/ 	.word	0x00000000
        /*0060*/ 	.short	0x0004
        /*0062*/ 	.short	0x0010
        /*0064*/ 	.byte	0x00, 0xf0, 0x11, 0x00


	//----- nvinfo : EIATTR_KPARAM_INFO
	.align		4
.L_149:
        /*0068*/ 	.byte	0x04, 0x17
        /*006a*/ 	.short	(.L_151 - .L_150)
.L_150:
        /*006c*/ 	.word	0x00000000
        /*0070*/ 	.short	0x0003
        /*0072*/ 	.short	0x000c
        /*0074*/ 	.byte	0x00, 0xf0, 0x11, 0x00


	//----- nvinfo : EIATTR_KPARAM_INFO
	.align		4
.L_151:
        /*0078*/ 	.byte	0x04, 0x17
        /*007a*/ 	.short	(.L_153 - .L_152)
.L_152:
        /*007c*/ 	.word	0x00000000
        /*0080*/ 	.short	0x0002
        /*0082*/ 	.short	0x0008
        /*0084*/ 	.byte	0x00, 0xf0, 0x11, 0x00


	//----- nvinfo : EIATTR_KPARAM_INFO
	.align		4
.L_153:
        /*0088*/ 	.byte	0x04, 0x17
        /*008a*/ 	.short	(.L_155 - .L_154)
.L_154:
        /*008c*/ 	.word	0x00000000
        /*0090*/ 	.short	0x0001
        /*0092*/ 	.short	0x0004
        /*0094*/ 	.byte	0x00, 0xf0, 0x11, 0x00


	//----- nvinfo : EIATTR_KPARAM_INFO
	.align		4
.L_155:
        /*0098*/ 	.byte	0x04, 0x17
        /*009a*/ 	.short	(.L_157 - .L_156)
.L_156:
        /*009c*/ 	.word	0x00000000
        /*00a0*/ 	.short	0x0000
        /*00a2*/ 	.short	0x0000
        /*00a4*/ 	.byte	0x00, 0xf0, 0x11, 0x00


	//----- nvinfo : EIATTR_SPARSE_MMA_MASK
	.align		4
.L_157:
        /*00a8*/ 	.byte	0x03, 0x50
        /*00aa*/ 	.short	0x0000


	//----- nvinfo : EIATTR_MAXREG_COUNT
	.align		4
        /*00ac*/ 	.byte	0x03, 0x1b
        /*00ae*/ 	.short	0x00ff


	//----- nvinfo : EIATTR_MERCURY_ISA_VERSION
	.align		4
        /*00b0*/ 	.byte	0x03, 0x5f
        /*00b2*/ 	.short	0x0101


	//----- nvinfo : EIATTR_VRC_CTA_INIT_COUNT
	.align		4
        /*00b4*/ 	.byte	0x02, 0x4a
	.zero		1
	.zero		1


	//----- nvinfo : EIATTR_EXIT_INSTR_OFFSETS
	.align		4
        /*00b8*/ 	.byte	0x04, 0x1c
        /*00ba*/ 	.short	(.L_159 - .L_158)


	//   ....[0]....
.L_158:
        /*00bc*/ 	.word	0x000000e0


	//   ....[1]....
        /*00c0*/ 	.word	0x000047f0


	//----- nvinfo : EIATTR_CRS_STACK_SIZE
	.align		4
.L_159:
        /*00c4*/ 	.byte	0x04, 0x1e
        /*00c6*/ 	.short	(.L_161 - .L_160)
.L_160:
        /*00c8*/ 	.word	0x00000000


	//----- nvinfo : EIATTR_CBANK_PARAM_SIZE
	.align		4
.L_161:
        /*00cc*/ 	.byte	0x03, 0x19
        /*00ce*/ 	.short	0x0038


	//----- nvinfo : EIATTR_PARAM_CBANK
	.align		4
        /*00d0*/ 	.byte	0x04, 0x0a
        /*00d2*/ 	.short	(.L_163 - .L_162)
	.align		4
.L_162:
        /*00d4*/ 	.word	index@(.nv.constant0._Z32EvaluateAverageStrainStateKerneliiiiiiPiPdS0_S0_)
        /*00d8*/ 	.short	0x0380
        /*00da*/ 	.short	0x0038


	//----- nvinfo : EIATTR_SW_WAR
	.align		4
.L_163:
        /*00dc*/ 	.byte	0x04, 0x36
        /*00de*/ 	.short	(.L_165 - .L_164)
.L_164:
        /*00e0*/ 	.word	0x00000008
.L_165:


//--------------------- .nv.info._Z25EvaluateStrainStateKerneliiiiiiPiPdS0_S0_ --------------------------
	.section	.nv.info._Z25EvaluateStrainStateKerneliiiiiiPiPdS0_S0_,"",@"SHT_CUDA_INFO"
	.sectionflags	@""
	.align	4


	//----- nvinfo : EIATTR_CUDA_API_VERSION
	.align		4
        /*0000*/ 	.byte	0x04, 0x37
        /*0002*/ 	.short	(.L_167 - .L_166)
.L_166:
        /*0004*/ 	.word	0x00000082


	//----- nvinfo : EIATTR_KPARAM_INFO
	.align		4
.L_167:
        /*0008*/ 	.byte	0x04, 0x17
        /*000a*/ 	.short	(.L_169 - .L_168)
.L_168:
        /*000c*/ 	.word	0x00000000
        /*0010*/ 	.short	0x0009
        /*0012*/ 	.short	0x0030
        /*0014*/ 	.byte	0x00, 0xf5, 0x21, 0x00


	//----- nvinfo : EIATTR_KPARAM_INFO
	.align		4
.L_169:
        /*0018*/ 	.byte	0x04, 0x17
        /*001a*/ 	.short	(.L_171 - .L_170)
.L_170:
        /*001c*/ 	.word	0x00000000
        /*0020*/ 	.short	0x0008
        /*0022*/ 	.short	0x0028
        /*0024*/ 	.byte	0x00, 0xf5, 0x21, 0x00


	//----- nvinfo : EIATTR_KPARAM_INFO
	.align		4
.L_171:
        /*0028*/ 	.byte	0x04, 0x17
        /*002a*/ 	.short	(.L_173 - .L_172)
.L_172:
        /*002c*/ 	.word	0x00000000
        /*0030*/ 	.short	0x0007
        /*0032*/ 	.short	0x0020
        /*0034*/ 	.byte	0x00, 0xf5, 0x21, 0x00


	//----- nvinfo : EIATTR_KPARAM_INFO
	.align		4
.L_173:
        /*0038*/ 	.byte	0x04, 0x17
        /*003a*/ 	.short	(.L_175 - .L_174)
.L_174:
        /*003c*/ 	.word	0x00000000
        /*0040*/ 	.short	0x0006
        /*0042*/ 	.short	0x0018
        /*0044*/ 	.byte	0x00, 0xf5, 0x21, 0x00


	//----- nvinfo : EIATTR_KPARAM_INFO
	.align		4
.L_175:
        /*0048*/ 	.byte	0x04, 0x17
        /*004a*/ 	.short	(.L_177 - .L_176)
.L_176:
        /*004c*/ 	.word	0x00000000
        /*0050*/ 	.short	0x0005
        /*0052*/ 	.short	0x0014
        /*0054*/ 	.byte	0x00, 0xf0, 0x11, 0x00


	//----- nvinfo : EIATTR_KPARAM_INFO
	.align		4
.L_177:
        /*0058*/ 	.byte	0x04, 0x17
        /*005a*/ 	.short	(.L_179 - .L_178)
.L_178:
        /*005c*/ 	.word	0x00000000
        /*0060*/ 	.short	0x0004
        /*0062*/ 	.short	0x0010
        /*0064*/ 	.byte	0x00, 0xf0, 0x11, 0x00


	//----- nvinfo : EIATTR_KPARAM_INFO
	.align		4
.L_179:
        /*0068*/ 	.byte	0x04, 0x17
        /*006a*/ 	.short	(.L_181 - .L_180)
.L_180:
        /*006c*/ 	.word	0x00000000
        /*0070*/ 	.short	0x0003
        /*0072*/ 	.short	0x000c
        /*0074*/ 	.byte	0x00, 0xf0, 0x11, 0x00


	//----- nvinfo : EIATTR_KPARAM_INFO
	.align		4
.L_181:
        /*0078*/ 	.byte	0x04, 0x17
        /*007a*/ 	.short	(.L_183 - .L_182)
.L_182:
        /*007c*/ 	.word	0x00000000
        /*0080*/ 	.short	0x0002
        /*0082*/ 	.short	0x0008
        /*0084*/ 	.byte	0x00, 0xf0, 0x11, 0x00


	//----- nvinfo : EIATTR_KPARAM_INFO
	.align		4
.L_183:
        /*0088*/ 	.byte	0x04, 0x17
        /*008a*/ 	.short	(.L_185 - .L_184)
.L_184:
        /*008c*/ 	.word	0x00000000
        /*0090*/ 	.short	0x0001
        /*0092*/ 	.short	0x0004
        /*0094*/ 	.byte	0x00, 0xf0, 0x11, 0x00


	//----- nvinfo : EIATTR_KPARAM_INFO
	.align		4
.L_185:
        /*0098*/ 	.byte	0x04, 0x17
        /*009a*/ 	.short	(.L_187 - .L_186)
.L_186:
        /*009c*/ 	.word	0x00000000
        /*00a0*/ 	.short	0x0000
        /*00a2*/ 	.short	0x0000
        /*00a4*/ 	.byte	0x00, 0xf0, 0x11, 0x00


	//----- nvinfo : EIATTR_SPARSE_MMA_MASK
	.align		4
.L_187:
        /*00a8*/ 	.byte	0x03, 0x50
        /*00aa*/ 	.short	0x0000


	//----- nvinfo : EIATTR_MAXREG_COUNT
	.align		4
        /*00ac*/ 	.byte	0x03, 0x1b
        /*00ae*/ 	.short	0x00ff


	//----- nvinfo : EIATTR_MERCURY_ISA_VERSION
	.align		4
        /*00b0*/ 	.byte	0x03, 0x5f
        /*00b2*/ 	.short	0x0101


	//----- nvinfo : EIATTR_VRC_CTA_INIT_COUNT
	.align		4
        /*00b4*/ 	.byte	0x02, 0x4a
	.zero		1
	.zero		1


	//----- nvinfo : EIATTR_EXIT_INSTR_OFFSETS
	.align		4
        /*00b8*/ 	.byte	0x04, 0x1c
        /*00ba*/ 	.short	(.L_189 - .L_188)


	//   ....[0]....
.L_188:
        /*00bc*/ 	.word	0x000000e0


	//   ....[1]....
        /*00c0*/ 	.word	0x000047e0


	//----- nvinfo : EIATTR_CRS_STACK_SIZE
	.align		4
.L_189:
        /*00c4*/ 	.byte	0x04, 0x1e
        /*00c6*/ 	.short	(.L_191 - .L_190)
.L_190:
        /*00c8*/ 	.word	0x00000000


	//----- nvinfo : EIATTR_CBANK_PARAM_SIZE
	.align		4
.L_191:
        /*00cc*/ 	.byte	0x03, 0x19
        /*00ce*/ 	.short	0x0038


	//----- nvinfo : EIATTR_PARAM_CBANK
	.align		4
        /*00d0*/ 	.byte	0x04, 0x0a
        /*00d2*/ 	.short	(.L_193 - .L_192)
	.align		4
.L_192:
        /*00d4*/ 	.word	index@(.nv.constant0._Z25EvaluateStrainStateKerneliiiiiiPiPdS0_S0_)
        /*00d8*/ 	.short	0x0380
        /*00da*/ 	.short	0x0038


	//----- nvinfo : EIATTR_SW_WAR
	.align		4
.L_193:
        /*00dc*/ 	.byte	0x04, 0x36
        /*00de*/ 	.short	(.L_195 - .L_194)
.L_194:
        /*00e0*/ 	.word	0x00000008
.L_195:


//--------------------- .nv.info._Z29AssemblyStiffnessMatrixKerneliiiiiiPiPdS0_S0_S_i --------------------------
	.section	.nv.info._Z29AssemblyStiffnessMatrixKerneliiiiiiPiPdS0_S0_S_i,"",@"SHT_CUDA_INFO"
	.sectionflags	@""
	.align	4


	//----- nvinfo : EIATTR_CUDA_API_VERSION
	.align		4
        /*0000*/ 	.byte	0x04, 0x37
        /*0002*/ 	.short	(.L_197 - .L_196)
.L_196:
        /*0004*/ 	.word	0x00000082


	//----- nvinfo : EIATTR_KPARAM_INFO
	.align		4
.L_197:
        /*0008*/ 	.byte	0x04, 0x17
        /*000a*/ 	.short	(.L_199 - .L_198)
.L_198:
        /*000c*/ 	.word	0x00000000
        /*0010*/ 	.short	0x000b
        /*0012*/ 	.short	0x0040
        /*0014*/ 	.byte	0x00, 0xf0, 0x11, 0x00


	//----- nvinfo : EIATTR_KPARAM_INFO
	.align		4
.L_199:
        /*0018*/ 	.byte	0x04, 0x17
        /*001a*/ 	.short	(.L_201 - .L_200)
.L_200:
        /*001c*/ 	.word	0x00000000
        /*0020*/ 	.short	0x000a
        /*0022*/ 	.short	0x0038
        /*0024*/ 	.byte	0x00, 0xf5, 0x21, 0x00


	//----- nvinfo : EIATTR_KPARAM_INFO
	.align		4
.L_201:
        /*0028*/ 	.byte	0x04, 0x17
        /*002a*/ 	.short	(.L_203 - .L_202)
.L_202:
        /*002c*/ 	.word	0x00000000
        /*0030*/ 	.short	0x0009
        /*0032*/ 	.short	0x0030
        /*0034*/ 	.byte	0x00, 0xf5, 0x21, 0x00


	//----- nvinfo : EIATTR_KPARAM_INFO
	.align		4
.L_203:
        /*0038*/ 	.byte	0x04, 0x17
        /*003a*/ 	.short	(.L_205 - .L_204)
.L_204:
        /*003c*/ 	.word	0x00000000
        /*0040*/ 	.short	0x0008
        /*0042*/ 	.short	0x0028
        /*0044*/ 	.byte	0x00, 0xf5, 0x21, 0x00


	//----- nvinfo : EIATTR_KPARAM_INFO
	.align		4
.L_205:
        /*0048*/ 	.byte	0x04, 0x17
        /*004a*/ 	.short	(.L_207 - .L_206)
.L_206:
        /*004c*/ 	.word	0x00000000
        /*0050*/ 	.short	0x0007
        /*0052*/ 	.short	0x0020
        /*0054*/ 	.byte	0x00, 0xf5, 0x21, 0x00


	//----- nvinfo : EIATTR_KPARAM_INFO
	.align		4
.L_207:
        /*0058*/ 	.byte	0x04, 0x17
        /*005a*/ 	.short	(.L_209 - .L_208)
.L_208:
        /*005c*/ 	.word	0x00000000
        /*0060*/ 	.short	0x0006
        /*0062*/ 	.short	0x0018
        /*0064*/ 	.byte	0x00, 0xf5, 0x21, 0x00


	//----- nvinfo : EIATTR_KPARAM_INFO
	.align		4
.L_209:
        /*0068*/ 	.byte	0x04, 0x17
        /*006a*/ 	.short	(.L_211 - .L_210)
.L_210:
        /*006c*/ 	.word	0x00000000
        /*0070*/ 	.short	0x0005
        /*0072*/ 	.short	0x0014
        /*0074*/ 	.byte	0x00, 0xf0, 0x11, 0x00


	//----- nvinfo : EIATTR_KPARAM_INFO
	.align		4
.L_211:
        /*0078*/ 	.byte	0x04, 0x17
        /*007a*/ 	.short	(.L_213 - .L_212)
.L_212:
        /*007c*/ 	.word	0x00000000
        /*0080*/ 	.short	0x0004
        /*0082*/ 	.short	0x0010
        /*0084*/ 	.byte	0x00, 0xf0, 0x11, 0x00


	//----- nvinfo : EIATTR_KPARAM_INFO
	.align		4
.L_213:
        /*0088*/ 	.byte	0x04, 0x17
        /*008a*/ 	.short	(.L_215 - .L_214)
.L_214:
        /*008c*/ 	.word	0x00000000
        /*0090*/ 	.short	0x0003
        /*0092*/ 	.short	0x000c
        /*0094*/ 	.byte	0x00, 0xf0, 0x11, 0x00


	//----- nvinfo : EIATTR_KPARAM_INFO
	.align		4
.L_215:
        /*0098*/ 	.byte	0x04, 0x17
        /*009a*/ 	.short	(.L_217 - .L_216)
.L_216:
        /*009c*/ 	.word	0x00000000
        /*00a0*/ 	.short	0x0002
        /*00a2*/ 	.short	0x0008
        /*00a4*/ 	.byte	0x00, 0xf0, 0x11, 0x00


	//----- nvinfo : EIATTR_KPARAM_INFO
	.align		4
.L_217:
        /*00a8*/ 	.byte	0x04, 0x17
        /*00aa*/ 	.short	(.L_219 - .L_218)
.L_218:
        /*00ac*/ 	.word	0x00000000
        /*00b0*/ 	.short	0x0001
        /*00b2*/ 	.short	0x0004
        /*00b4*/ 	.byte	0x00, 0xf0, 0x11, 0x00


	//----- nvinfo : EIATTR_KPARAM_INFO
	.align		4
.L_219:
        /*00b8*/ 	.byte	0x04, 0x17
        /*00ba*/ 	.short	(.L_221 - .L_220)
.L_220:
        /*00bc*/ 	.word	0x00000000
        /*00c0*/ 	.short	0x0000
        /*00c2*/ 	.short	0x0000
        /*00c4*/ 	.byte	0x00, 0xf0, 0x11, 0x00


	//----- nvinfo : EIATTR_SPARSE_MMA_MASK
	.align		4
.L_221:
        /*00c8*/ 	.byte	0x03, 0x50
        /*00ca*/ 	.short	0x0000


	//----- nvinfo : EIATTR_MAXREG_COUNT
	.align		4
        /*00cc*/ 	.byte	0x03, 0x1b
        /*00ce*/ 	.short	0x00ff


	//----- nvinfo : EIATTR_ANNOTATIONS
	.align		4
        /*00d0*/ 	.byte	0x04, 0x55
        /*00d2*/ 	.short	(.L_223 - .L_222)


	//   ....[0]....
.L_222:
        /*00d4*/ 	.word	0x00000001
        /*00d8*/ 	.byte	0xf0, 0x03, 0x00, 0x00, 0x01, 0x00, 0x00, 0x00, 0x10, 0x04, 0x00, 0x00, 0x01, 0x00, 0x00, 0x00
        /* <DEDUP_REMOVED lines=92> */
        /*06a8*/ 	.byte	0x80, 0x8d, 0x00, 0x00


	//----- nvinfo : EIATTR_MERCURY_ISA_VERSION
	.align		4
.L_223:
        /*06ac*/ 	.byte	0x03, 0x5f
        /*06ae*/ 	.short	0x0101


	//----- nvinfo : EIATTR_VRC_CTA_INIT_COUNT
	.align		4
        /*06b0*/ 	.byte	0x02, 0x4a
	.zero		1
	.zero		1


	//----- nvinfo : EIATTR_EXIT_INSTR_OFFSETS
	.align		4
        /*06b4*/ 	.byte	0x04, 0x1c
        /*06b6*/ 	.short	(.L_225 - .L_224)


	//   ....[0]....
.L_224:
        /*06b8*/ 	.word	0x000000f0


	//   ....[1]....
        /*06bc*/ 	.word	0x00008f40


	//----- nvinfo : EIATTR_CRS_STACK_SIZE
	.align		4
.L_225:
        /*06c0*/ 	.byte	0x04, 0x1e
        /*06c2*/ 	.short	(.L_227 - .L_226)
.L_226:
        /*06c4*/ 	.word	0x00000000


	//----- nvinfo : EIATTR_CBANK_PARAM_SIZE
	.align		4
.L_227:
        /*06c8*/ 	.byte	0x03, 0x19
        /*06ca*/ 	.short	0x0044


	//----- nvinfo : EIATTR_PARAM_CBANK
	.align		4
        /*06cc*/ 	.byte	0x04, 0x0a
        /*06ce*/ 	.short	(.L_229 - .L_228)
	.align		4
.L_228:
        /*06d0*/ 	.word	index@(.nv.constant0._Z29AssemblyStiffnessMatrixKerneliiiiiiPiPdS0_S0_S_i)
        /*06d4*/ 	.short	0x0380
        /*06d6*/ 	.short	0x0044


	//----- nvinfo : EIATTR_SW_WAR
	.align		4
.L_229:
        /*06d8*/ 	.byte	0x04, 0x36
        /*06da*/ 	.short	(.L_231 - .L_230)
.L_230:
        /*06dc*/ 	.word	0x00000008
.L_231:


//--------------------- .nv.info._Z21EvaluateMmatrixKerneliiiPdS_ --------------------------
	.section	.nv.info._Z21EvaluateMmatrixKerneliiiPdS_,"",@"SHT_CUDA_INFO"
	.sectionflags	@""
	.align	4


	//----- nvinfo : EIATTR_CUDA_API_VERSION
	.align		4
        /*0000*/ 	.byte	0x04, 0x37
        /*0002*/ 	.short	(.L_233 - .L_232)
.L_232:
        /*0004*/ 	.word	0x00000082


	//----- nvinfo : EIATTR_KPARAM_INFO
	.align		4
.L_233:
        /*0008*/ 	.byte	0x04, 0x17
        /*000a*/ 	.short	(.L_235 - .L_234)
.L_234:
        /*000c*/ 	.word	0x00000000
        /*0010*/ 	.short	0x0004
        /*0012*/ 	.short	0x0018
        /*0014*/ 	.byte	0x00, 0xf5, 0x21, 0x00


	//----- nvinfo : EIATTR_KPARAM_INFO
	.align		4
.L_235:
        /*0018*/ 	.byte	0x04, 0x17
        /*001a*/ 	.short	(.L_237 - .L_236)
.L_236:
        /*001c*/ 	.word	0x00000000
        /*0020*/ 	.short	0x0003
        /*0022*/ 	.short	0x0010
        /*0024*/ 	.byte	0x00, 0xf5, 0x21, 0x00


	//----- nvinfo : EIATTR_KPARAM_INFO
	.align		4
.L_237:
        /*0028*/ 	.byte	0x04, 0x17
        /*002a*/ 	.short	(.L_239 - .L_238)
.L_238:
        /*002c*/ 	.word	0x00000000
        /*0030*/ 	.short	0x0002
        /*0032*/ 	.short	0x0008
        /*0034*/ 	.byte	0x00, 0xf0, 0x11, 0x00


	//----- nvinfo : EIATTR_KPARAM_INFO
	.align		4
.L_239:
        /*0038*/ 	.byte	0x04, 0x17
        /*003a*/ 	.short	(.L_241 - .L_240)
.L_240:
        /*003c*/ 	.word	0x00000000
        /*0040*/ 	.short	0x0001
        /*0042*/ 	.short	0x0004
        /*0044*/ 	.byte	0x00, 0xf0, 0x11, 0x00


	//----- nvinfo : EIATTR_KPARAM_INFO
	.align		4
.L_241:
        /*0048*/ 	.byte	0x04, 0x17
        /*004a*/ 	.short	(.L_243 - .L_242)
.L_242:
        /*004c*/ 	.word	0x00000000
        /*0050*/ 	.short	0x0000
        /*0052*/ 	.short	0x0000
        /*0054*/ 	.byte	0x00, 0xf0, 0x11, 0x00


	//----- nvinfo : EIATTR_SPARSE_MMA_MASK
	.align		4
.L_243:
        /*0058*/ 	.byte	0x03, 0x50
        /*005a*/ 	.short	0x0000


	//----- nvinfo : EIATTR_MAXREG_COUNT
	.align		4
        /*005c*/ 	.byte	0x03, 0x1b
        /*005e*/ 	.short	0x00ff


	//----- nvinfo : EIATTR_MERCURY_ISA_VERSION
	.align		4
        /*0060*/ 	.byte	0x03, 0x5f
        /*0062*/ 	.short	0x0101


	//----- nvinfo : EIATTR_VRC_CTA_INIT_COUNT
	.align		4
        /*0064*/ 	.byte	0x02, 0x4a
	.zero		1
	.zero		1


	//----- nvinfo : EIATTR_EXIT_INSTR_OFFSETS
	.align		4
        /*0068*/ 	.byte	0x04, 0x1c
        /*006a*/ 	.short	(.L_245 - .L_244)


	//   ....[0]....
.L_244:
        /*006c*/ 	.word	0x000000e0


	//   ....[1]....
        /*0070*/ 	.word	0x000002c0


	//   ....[2]....
        /*0074*/ 	.word	0x00000300


	//----- nvinfo : EIATTR_CRS_STACK_SIZE
	.align		4
.L_245:
        /*0078*/ 	.byte	0x04, 0x1e
        /*007a*/ 	.short	(.L_247 - .L_246)
.L_246:
        /*007c*/ 	.word	0x00000000


	//----- nvinfo : EIATTR_CBANK_PARAM_SIZE
	.align		4
.L_247:
        /*0080*/ 	.byte	0x03, 0x19
        /*0082*/ 	.short	0x0020


	//----- nvinfo : EIATTR_PARAM_CBANK
	.align		4
        /*0084*/ 	.byte	0x04, 0x0a
        /*0086*/ 	.short	(.L_249 - .L_248)
	.align		4
.L_248:
        /*0088*/ 	.word	index@(.nv.constant0._Z21EvaluateMmatrixKerneliiiPdS_)
        /*008c*/ 	.short	0x0380
        /*008e*/ 	.short	0x0020


	//----- nvinfo : EIATTR_SW_WAR
	.align		4
.L_249:
        /*0090*/ 	.byte	0x04, 0x36
        /*0092*/ 	.short	(.L_251 - .L_250)
.L_250:
        /*0094*/ 	.word	0x00000008
.L_251:


//--------------------- .nv.callgraph             --------------------------
	.section	.nv.callgraph,"",@"SHT_CUDA_CALLGRAPH"
	.align	4
	.sectionentsize	8
	.align		4
        /*0000*/ 	.word	0x00000000
	.align		4
        /*0004*/ 	.word	0xffffffff
	.align		4
        /*0008*/ 	.word	0x00000000
	.align		4
        /*000c*/ 	.word	0xfffffffe
	.align		4
        /*0010*/ 	.word	0x00000000
	.align		4
        /*0014*/ 	.word	0xfffffffd
	.align		4
        /*0018*/ 	.word	0x00000000
	.align		4
        /*001c*/ 	.word	0xfffffffc


//--------------------- .text._Z24EvaluateNodalForceKerneliiiiiiPiPdS_S_S0_S0_ --------------------------
	.section	.text._Z24EvaluateNodalForceKerneliiiiiiPiPdS_S_S0_S0_,"ax",@progbits
	.align	128
        .global         _Z24EvaluateNodalForceKerneliiiiiiPiPdS_S_S0_S0_
        .type           _Z24EvaluateNodalForceKerneliiiiiiPiPdS_S_S0_S0_,@function
        .size           _Z24EvaluateNodalForceKerneliiiiiiPiPdS_S_S0_S0_,(.L_x_241 - _Z24EvaluateNodalForceKerneliiiiiiPiPdS_S_S0_S0_)
        .other          _Z24EvaluateNodalForceKerneliiiiiiPiPdS_S_S0_S0_,@"STO_CUDA_ENTRY STV_DEFAULT"
_Z24EvaluateNodalForceKerneliiiiiiPiPdS_S_S0_S0_:
.text._Z24EvaluateNodalForceKerneliiiiiiPiPdS_S_S0_S0_:
[----:B------:R-:W0:Y:S01]  /*0000*/  LDC R1, c[0x0][0x37c] ;  /* 0x0000df00ff017b82 */ /* 0x000e220000000800 */
[----:B------:R-:W1:Y:S01]  /*0010*/  S2R R5, SR_TID.Y ;  /* 0x0000000000057919 */ /* 0x000e620000002200 */
[----:B------:R-:W2:Y:S06]  /*0020*/  LDCU UR5, c[0x0][0x360] ;  /* 0x00006c00ff0577ac */ /* 0x000eac0008000800 */
[----:B------:R-:W1:Y:S01]  /*0030*/  S2UR UR6, SR_CTAID.Y ;  /* 0x00000000000679c3 */ /* 0x000e620000002600 */
[----:B0-----:R-:W-:Y:S01]  /*0040*/  IADD3 R1, PT, PT, R1, -0x10, RZ ;  /* 0xfffffff001017810 */ /* 0x001fe20007ffe0ff */
[----:B------:R-:W2:Y:S01]  /*0050*/  S2R R3, SR_TID.X ;  /* 0x0000000000037919 */ /* 0x000ea20000002100 */
[----:B------:R-:W0:Y:S05]  /*0060*/  LDCU UR7, c[0x0][0x388] ;  /* 0x00007100ff0777ac */ /* 0x000e2a0008000800 */
[----:B------:R-:W1:Y:S08]  /*0070*/  LDC R0, c[0x0][0x364] ;  /* 0x0000d900ff007b82 */ /* 0x000e700000000800 */
[----:B------:R-:W3:Y:S08]  /*0080*/  S2UR UR4, SR_CTAID.X ;  /* 0x00000000000479c3 */ /* 0x000ef00000002500 */
[----:B------:R-:W3:Y:S01]  /*0090*/  LDC R7, c[0x0][0x370] ;  /* 0x0000dc00ff077b82 */ /* 0x000ee20000000800 */
[----:B-1----:R-:W-:-:S04]  /*00a0*/  IMAD R0, R0, UR6, R5 ;  /* 0x0000000600007c24 */ /* 0x002fc8000f8e0205 */
[----:B---3--:R-:W-:-:S04]  /*00b0*/  IMAD R0, R0, R7, UR4 ;  /* 0x0000000400007e24 */ /* 0x008fc8000f8e0207 */
[----:B--2---:R-:W-:-:S05]  /*00c0*/  IMAD R0, R0, UR5, R3 ;  /* 0x0000000500007c24 */ /* 0x004fca000f8e0203 */
[----:B0-----:R-:W-:-:S13]  /*00d0*/  ISETP.GE.AND P0, PT, R0, UR7, PT ;  /* 0x0000000700007c0c */ /* 0x001fda000bf06270 */
[----:B------:R-:W-:Y:S05]  /*00e0*/  @P0 EXIT ;  /* 0x000000000000094d */ /* 0x000fea0003800000 */
[----:B------:R-:W0:Y:S01]  /*00f0*/  LDC.64 R22, c[0x0][0x3a8] ;  /* 0x0000ea00ff167b82 */ /* 0x000e220000000a00 */
[----:B------:R-:W1:Y:S01]  /*0100*/  LDCU UR6, c[0x0][0x38c] ;  /* 0x00007180ff0677ac */ /* 0x000e620008000800 */
[----:B------:R-:W2:Y:S06]  /*0110*/  LDCU.64 UR4, c[0x0][0x358] ;  /* 0x00006b00ff0477ac */ /* 0x000eac0008000a00 */
[----:B------:R-:W3:Y:S08]  /*0120*/  LDC.64 R68, c[0x0][0x380] ;  /* 0x0000e000ff447b82 */ /* 0x000ef00000000a00 */
[----:B------:R-:W4:Y:S01]  /*0130*/  LDC.64 R2, c[0x0][0x398] ;  /* 0x0000e600ff027b82 */ /* 0x000f220000000a00 */
[----:B-1----:R-:W-:-:S04]  /*0140*/  VIADD R19, R0, UR6 ;  /* 0x0000000600137c36 */ /* 0x002fc80008000000 */
[----:B0-----:R-:W-:-:S03]  /*0150*/  IMAD.WIDE R22, R19, 0x4, R22 ;  /* 0x0000000413167825 */ /* 0x001fc600078e0216 */
[----:B------:R-:W0:Y:S02]  /*0160*/  LDC.64 R66, c[0x0][0x3a0] ;  /* 0x0000e800ff427b82 */ /* 0x000e240000000a00 */
[----:B--2---:R-:W3:Y:S02]  /*0170*/  LDG.E R0, desc[UR4][R22.64] ;  /* 0x0000000416007981 */ /* 0x004ee4000c1e1900 */
[----:B---3--:R-:W-:-:S04]  /*0180*/  IMAD R5, R69, 0x3, R0 ;  /* 0x0000000345057824 */ /* 0x008fc800078e0200 */
[----:B----4-:R-:W-:-:S05]  /*0190*/  IMAD.WIDE R2, R5, 0x4, R2 ;  /* 0x0000000405027825 */ /* 0x010fca00078e0202 */
[----:B------:R1:W0:Y:S01]  /*01a0*/  LDG.E R25, desc[UR4][R2.64] ;  /* 0x0000000402197981 */ /* 0x000222000c1e1900 */
[----:B------:R-:W-:-:S05]  /*01b0*/  IMAD.WIDE R4, R69, 0x4, R2 ;  /* 0x0000000445047825 */ /* 0x000fca00078e0202 */
[----:B------:R-:W2:Y:S01]  /*01c0*/  LDG.E R31, desc[UR4][R4.64] ;  /* 0x00000004041f7981 */ /* 0x000ea2000c1e1900 */
[C---:B------:R-:W-:Y:S01]  /*01d0*/  IMAD.WIDE R6, R69.reuse, 0x4, R4 ;  /* 0x0000000445067825 */ /* 0x040fe200078e0204 */
[----:B------:R-:W-:Y:S01]  /*01e0*/  SHF.L.U32 R71, R68, 0x1, RZ ;  /* 0x0000000144477819 */ /* 0x000fe200000006ff */
[----:B-1----:R-:W1:Y:S03]  /*01f0*/  LDC.64 R2, c[0x0][0x3b0] ;  /* 0x0000ec00ff027b82 */ /* 0x002e660000000a00 */
[----:B------:R-:W3:Y:S01]  /*0200*/  LDG.E R37, desc[UR4][R6.64] ;  /* 0x0000000406257981 */ /* 0x000ee2000c1e1900 */
[----:B------:R-:W-:-:S05]  /*0210*/  IMAD.WIDE R8, R69, 0x4, R6 ;  /* 0x0000000445087825 */ /* 0x000fca00078e0206 */
[----:B------:R-:W4:Y:S01]  /*0220*/  LDG.E R43, desc[UR4][R8.64] ;  /* 0x00000004082b7981 */ /* 0x000f22000c1e1900 */
[----:B------:R-:W-:-:S05]  /*0230*/  IMAD.WIDE R10, R69, 0x4, R8 ;  /* 0x00000004450a7825 */ /* 0x000fca00078e0208 */
[----:B------:R-:W4:Y:S01]  /*0240*/  LDG.E R49, desc[UR4][R10.64] ;  /* 0x000000040a317981 */ /* 0x000f22000c1e1900 */
[----:B------:R-:W-:-:S05]  /*0250*/  IMAD.WIDE R12, R69, 0x4, R10 ;  /* 0x00000004450c7825 */ /* 0x000fca00078e020a */
[----:B------:R-:W4:Y:S01]  /*0260*/  LDG.E R55, desc[UR4][R12.64] ;  /* 0x000000040c377981 */ /* 0x000f22000c1e1900 */
[----:B------:R-:W-:-:S05]  /*0270*/  IMAD.WIDE R14, R69, 0x4, R12 ;  /* 0x00000004450e7825 */ /* 0x000fca00078e020c */
[----:B------:R-:W4:Y:S01]  /*0280*/  LDG.E R61, desc[UR4][R14.64] ;  /* 0x000000040e3d7981 */ /* 0x000f22000c1e1900 */
[----:B------:R-:W-:-:S06]  /*0290*/  IMAD.WIDE R16, R69, 0x4, R14 ;  /* 0x0000000445107825 */ /* 0x000fcc00078e020e */
[----:B------:R-:W4:Y:S01]  /*02a0*/  LDG.E R17, desc[UR4][R16.64] ;  /* 0x0000000410117981 */ /* 0x000f22000c1e1900 */
[----:B0-----:R-:W-:-:S04]  /*02b0*/  IMAD.WIDE R24, R25, 0x8, R66 ;  /* 0x0000000819187825 */ /* 0x001fc800078e0242 */
[----:B--2---:R-:W-:-:S04]  /*02c0*/  IMAD.WIDE R30, R31, 0x8, R66 ;  /* 0x000000081f1e7825 */ /* 0x004fc800078e0242 */
[----:B---3--:R-:W-:-:S04]  /*02d0*/  IMAD.WIDE R36, R37, 0x8, R66 ;  /* 0x0000000825247825 */ /* 0x008fc800078e0242 */
[----:B----4-:R-:W-:-:S04]  /*02e0*/  IMAD.WIDE R42, R43, 0x8, R66 ;  /* 0x000000082b2a7825 */ /* 0x010fc800078e0242 */
[----:B------:R-:W-:-:S04]  /*02f0*/  IMAD.WIDE R48, R49, 0x8, R66 ;  /* 0x0000000831307825 */ /* 0x000fc800078e0242 */
[----:B------:R-:W-:-:S04]  /*0300*/  IMAD.WIDE R54, R55, 0x8, R66 ;  /* 0x0000000837367825 */ /* 0x000fc800078e0242 */
[----:B------:R-:W-:-:S04]  /*0310*/  IMAD.WIDE R60, R61, 0x8, R66 ;  /* 0x000000083d3c7825 */ /* 0x000fc800078e0242 */
[----:B------:R-:W-:-:S04]  /*0320*/  IMAD.WIDE R66, R17, 0x8, R66 ;  /* 0x0000000811427825 */ /* 0x000fc800078e0242 */
[----:B------:R-:W-:-:S04]  /*0330*/  IMAD.WIDE R26, R68, 0x8, R24 ;  /* 0x00000008441a7825 */ /* 0x000fc800078e0218 */
[----:B------:R-:W-:Y:S02]  /*0340*/  IMAD.WIDE R28, R71, 0x8, R24 ;  /* 0x00000008471c7825 */ /* 0x000fe400078e0218 */
[----:B------:R-:W5:Y:S02]  /*0350*/  LDG.E.64 R24, desc[UR4][R24.64+-0x8] ;  /* 0xfffff80418187981 */ /* 0x000f64000c1e1b00 */
[C---:B------:R-:W-:Y:S02]  /*0360*/  IMAD.WIDE R32, R68.reuse, 0x8, R30 ;  /* 0x0000000844207825 */ /* 0x040fe400078e021e */
[----:B------:R-:W5:Y:S02]  /*0370*/  LDG.E.64 R26, desc[UR4][R26.64+-0x8] ;  /* 0xfffff8041a1a7981 */ /* 0x000f64000c1e1b00 */
[C---:B------:R-:W-:Y:S02]  /*0380*/  IMAD.WIDE R38, R68.reuse, 0x8, R36 ;  /* 0x0000000844267825 */ /* 0x040fe400078e0224 */
[----:B------:R-:W5:Y:S02]  /*0390*/  LDG.E.64 R28, desc[UR4][R28.64+-0x8] ;  /* 0xfffff8041c1c7981 */ /* 0x000f64000c1e1b00 */
[----:B------:R-:W-:-:S02]  /*03a0*/  IMAD.WIDE R44, R68, 0x8, R42 ;  /* 0x00000008442c7825 */ /* 0x000fc400078e022a */
        /* <DEDUP_REMOVED lines=19> */
[--C-:B------:R-:W-:Y:S02]  /*04e0*/  IMAD.WIDE R68, R68, 0x8, R66.reuse ;  /* 0x0000000844447825 */ /* 0x100fe400078e0242 */
[----:B------:R-:W5:Y:S02]  /*04f0*/  LDG.E.64 R48, desc[UR4][R48.64+-0x8] ;  /* 0xfffff80430307981 */ /* 0x000f64000c1e1b00 */
[----:B------:R-:W-:Y:S02]  /*0500*/  IMAD.WIDE R70, R71, 0x8, R66 ;  /* 0x0000000847467825 */ /* 0x000fe400078e0242 */
[----:B------:R-:W5:Y:S04]  /*0510*/  LDG.E.64 R52, desc[UR4][R52.64+-0x8] ;  /* 0xfffff80434347981 */ /* 0x000f68000c1e1b00 */
        /* <DEDUP_REMOVED lines=8> */
[----:B------:R-:W5:Y:S01]  /*05a0*/  LDG.E.64 R70, desc[UR4][R70.64+-0x8] ;  /* 0xfffff80446467981 */ /* 0x000f62000c1e1b00 */
[----:B------:R-:W-:-:S02]  /*05b0*/  HFMA2 R5, -RZ, RZ, -1.970703125, 46304 ;  /* 0xbfe279a7ff057431 */ /* 0x000fc400000001ff */
[----:B------:R-:W-:Y:S01]  /*05c0*/  IMAD.MOV.U32 R4, RZ, RZ, 0x4590331e ;  /* 0x4590331eff047424 */ /* 0x000fe200078e00ff */
[----:B------:R-:W-:Y:S01]  /*05d0*/  MOV R7, 0x3fe279a7 ;  /* 0x3fe279a700077802 */ /* 0x000fe20000000f00 */
[----:B------:R-:W-:-:S05]  /*05e0*/  IMAD.MOV.U32 R6, RZ, RZ, 0x4590331e ;  /* 0x4590331eff067424 */ /* 0x000fca00078e00ff */
[----:B------:R0:W-:Y:S01]  /*05f0*/  STL.128 [R1], R4 ;  /* 0x0000000401007387 */ /* 0x0001e20000100c00 */
[----:B-1----:R-:W-:Y:S01]  /*0600*/  IMAD.WIDE R2, R19, 0x4, R2 ;  /* 0x0000000413027825 */ /* 0x002fe200078e0202 */
[----:B------:R-:W-:-:S03]  /*0610*/  UPLOP3.LUT UP0, UPT, UPT, UPT, UPT, 0x80, 0x8 ;  /* 0x000000000008789c */ /* 0x000fc60003f0f070 */
[----:B------:R-:W-:-:S08]  /*0620*/  IMAD.MOV.U32 R0, RZ, RZ, RZ ;  /* 0x000000ffff007224 */ /* 0x000fd000078e00ff */
.L_x_37:
[----:B------:R-:W-:-:S05]  /*0630*/  LEA R0, R0, R1, 0x3 ;  /* 0x0000000100007211 */ /* 0x000fca00078e18ff */
[----:B------:R1:W2:Y:S01]  /*0640*/  LDL.64 R74, [R0] ;  /* 0x00000000004a7983 */ /* 0x0002a20000100a00 */
[----:B------:R-:W-:Y:S01]  /*0650*/  UMOV UR8, 0x74df99c4 ;  /* 0x74df99c400087882 */ /* 0x000fe20000000000 */
[----:B------:R-:W-:Y:S01]  /*0660*/  UMOV UR9, 0x3fdb0cb1 ;  /* 0x3fdb0cb100097882 */ /* 0x000fe20000000000 */
[----:B------:R-:W-:Y:S01]  /*0670*/  UMOV UR6, 0xa2c8198f ;  /* 0xa2c8198f00067882 */ /* 0x000fe20000000000 */
[----:B------:R-:W-:Y:S01]  /*0680*/  UMOV UR7, 0x3ff93cd3 ;  /* 0x3ff93cd300077882 */ /* 0x000fe20000000000 */
[----:B------:R-:W-:Y:S02]  /*0690*/  UPLOP3.LUT UP1, UPT, UPT, UPT, UP0, 0x80, 0x8 ;  /* 0x000000000008789c */ /* 0x000fe40003f2f000 */
[----:B------:R-:W-:Y:S01]  /*06a0*/  UPLOP3.LUT UP0, UPT, UPT, UPT, UPT, 0x80, 0x8 ;  /* 0x000000000008789c */ /* 0x000fe20003f0f070 */
[----:B-1----:R-:W-:Y:S01]  /*06b0*/  IMAD.MOV.U32 R0, RZ, RZ, RZ ;  /* 0x000000ffff007224 */ /* 0x002fe200078e00ff */
[C---:B--2---:R-:W-:Y:S02]  /*06c0*/  DADD R72, -R74.reuse, 1 ;  /* 0x3ff000004a487429 */ /* 0x044fe40000000100 */
[----:B------:R-:W-:-:S06]  /*06d0*/  DADD R74, R74, 1 ;  /* 0x3ff000004a4a7429 */ /* 0x000fcc0000000000 */
[C---:B0-----:R-:W-:Y:S02]  /*06e0*/  DMUL R4, R72.reuse, -0.125 ;  /* 0xbfc0000048047828 */ /* 0x041fe40000000000 */
[----:B------:R-:W-:Y:S02]  /*06f0*/  DMUL R6, R72, 0.125 ;  /* 0x3fc0000048067828 */ /* 0x000fe40000000000 */
[C---:B------:R-:W-:Y:S02]  /*0700*/  DMUL R8, R74.reuse, 0.125 ;  /* 0x3fc000004a087828 */ /* 0x040fe40000000000 */
[----:B------:R-:W-:Y:S02]  /*0710*/  DMUL R10, R74, -0.125 ;  /* 0xbfc000004a0a7828 */ /* 0x000fe40000000000 */
[C---:B------:R-:W-:Y:S02]  /*0720*/  DMUL R14, R4.reuse, UR8 ;  /* 0x00000008040e7c28 */ /* 0x040fe40008000000 */
[----:B------:R-:W-:-:S02]  /*0730*/  DMUL R12, R4, UR6 ;  /* 0x00000006040c7c28 */ /* 0x000fc40008000000 */
[C---:B------:R-:W-:Y:S02]  /*0740*/  DMUL R16, R6.reuse, UR8 ;  /* 0x0000000806107c28 */ /* 0x040fe40008000000 */
[----:B------:R-:W-:Y:S02]  /*0750*/  DMUL R4, R6, UR6 ;  /* 0x0000000606047c28 */ /* 0x000fe40008000000 */
[-C--:B-----5:R-:W-:Y:S02]  /*0760*/  DFMA R78, R24, R14.reuse, RZ ;  /* 0x0000000e184e722b */ /* 0x0a0fe400000000ff */
[----:B------:R-:W-:Y:S02]  /*0770*/  DFMA R80, R26, R14, RZ ;  /* 0x0000000e1a50722b */ /* 0x000fe400000000ff */
[-C--:B------:R-:W-:Y:S02]  /*0780*/  DFMA R18, R24, R12.reuse, RZ ;  /* 0x0000000c1812722b */ /* 0x080fe400000000ff */
[----:B------:R-:W-:-:S02]  /*0790*/  DFMA R20, R26, R12, RZ ;  /* 0x0000000c1a14722b */ /* 0x000fc400000000ff */
[C---:B------:R-:W-:Y:S02]  /*07a0*/  DFMA R76, R28.reuse, R12, RZ ;  /* 0x0000000c1c4c722b */ /* 0x040fe400000000ff */
[----:B------:R-:W-:Y:S02]  /*07b0*/  DFMA R82, R28, R14, RZ ;  /* 0x0000000e1c52722b */ /* 0x000fe400000000ff */
[C---:B------:R-:W-:Y:S02]  /*07c0*/  DMUL R6, R8.reuse, UR6 ;  /* 0x0000000608067c28 */ /* 0x040fe40008000000 */
[----:B------:R-:W-:Y:S02]  /*07d0*/  DMUL R8, R8, UR8 ;  /* 0x0000000808087c28 */ /* 0x000fe40008000000 */
[-C--:B------:R-:W-:Y:S02]  /*07e0*/  DFMA R78, R30, R16.reuse, R78 ;  /* 0x000000101e4e722b */ /* 0x080fe4000000004e */
[----:B------:R-:W-:-:S02]  /*07f0*/  DFMA R80, R32, R16, R80 ;  /* 0x000000102050722b */ /* 0x000fc40000000050 */
[-C--:B------:R-:W-:Y:S02]  /*0800*/  DFMA R18, R30, R4.reuse, R18 ;  /* 0x000000041e12722b */ /* 0x080fe40000000012 */
[-C--:B------:R-:W-:Y:S02]  /*0810*/  DFMA R20, R32, R4.reuse, R20 ;  /* 0x000000042014722b */ /* 0x080fe40000000014 */
[C---:B------:R-:W-:Y:S02]  /*0820*/  DFMA R76, R34.reuse, R4, R76 ;  /* 0x00000004224c722b */ /* 0x040fe4000000004c */
[----:B------:R-:W-:Y:S02]  /*0830*/  DFMA R82, R34, R16, R82 ;  /* 0x000000102252722b */ /* 0x000fe40000000052 */
[C---:B------:R-:W-:Y:S02]  /*0840*/  DMUL R86, R10.reuse, UR6 ;  /* 0x000000060a567c28 */ /* 0x040fe40008000000 */
[----:B------:R-:W-:-:S02]  /*0850*/  DMUL R10, R10, UR8 ;  /* 0x000000080a0a7c28 */ /* 0x000fc40008000000 */
[-C--:B------:R-:W-:Y:S02]  /*0860*/  DFMA R78, R36, R8.reuse, R78 ;  /* 0x00000008244e722b */ /* 0x080fe4000000004e */
[----:B------:R-:W-:Y:S02]  /*0870*/  DFMA R80, R38, R8, R80 ;  /* 0x000000082650722b */ /* 0x000fe40000000050 */
[-C--:B------:R-:W-:Y:S02]  /*0880*/  DFMA R18, R36, R6.reuse, R18 ;  /* 0x000000062412722b */ /* 0x080fe40000000012 */
[-C--:B------:R-:W-:Y:S02]  /*0890*/  DFMA R20, R38, R6.reuse, R20 ;  /* 0x000000062614722b */ /* 0x080fe40000000014 */
[C---:B------:R-:W-:Y:S02]  /*08a0*/  DFMA R76, R40.reuse, R6, R76 ;  /* 0x00000006284c722b */ /* 0x040fe4000000004c */
[----:B------:R-:W-:-:S02]  /*08b0*/  DFMA R82, R40, R8, R82 ;  /* 0x000000082852722b */ /* 0x000fc40000000052 */
        /* <DEDUP_REMOVED lines=29> */
[----:B------:R-:W-:-:S11]  /*0a90*/  DFMA R86, R70, R86, R6 ;  /* 0x000000564656722b */ /* 0x000fd60000000006 */
.L_x_36:
[----:B------:R-:W-:-:S05]  /*0aa0*/  LEA R0, R0, R1, 0x3 ;  /* 0x0000000100007211 */ /* 0x000fca00078e18ff */
[----:B------:R-:W2:Y:S01]  /*0ab0*/  LDL.64 R4, [R0] ;  /* 0x0000000000047983 */ /* 0x000ea20000100a00 */
[----:B------:R-:W-:Y:S01]  /*0ac0*/  UMOV UR10, 0xa2c8198f ;  /* 0xa2c8198f000a7882 */ /* 0x000fe20000000000 */
[----:B------:R-:W-:Y:S01]  /*0ad0*/  UMOV UR11, 0x3ff93cd3 ;  /* 0x3ff93cd3000b7882 */ /* 0x000fe20000000000 */
[----:B------:R-:W-:Y:S01]  /*0ae0*/  UMOV UR12, 0x74df99c4 ;  /* 0x74df99c4000c7882 */ /* 0x000fe20000000000 */
[----:B------:R-:W-:Y:S01]  /*0af0*/  UMOV UR13, 0x3fdb0cb1 ;  /* 0x3fdb0cb1000d7882 */ /* 0x000fe20000000000 */
[----:B------:R-:W-:Y:S01]  /*0b00*/  UPLOP3.LUT UP2, UPT, UPT, UPT, UP0, 0x80, 0x8 ;  /* 0x000000000008789c */ /* 0x000fe20003f4f000 */
[----:B------:R-:W-:Y:S01]  /*0b10*/  BSSY.RECONVERGENT B1, `(.L_x_0) ;  /* 0x0000084000017945 */ /* 0x000fe20003800200 */
[C---:B0-2---:R-:W-:Y:S02]  /*0b20*/  DADD R6, -R4.reuse, 1 ;  /* 0x3ff0000004067429 */ /* 0x045fe40000000100 */
[----:B------:R-:W-:-:S06]  /*0b30*/  DADD R8, R4, 1 ;  /* 0x3ff0000004087429 */ /* 0x000fcc0000000000 */
[----:B------:R-:W-:Y:S02]  /*0b40*/  DMUL R4, R6, -0.125 ;  /* 0xbfc0000006047828 */ /* 0x000fe40000000000 */
[C---:B------:R-:W-:Y:S02]  /*0b50*/  DMUL R10, R8.reuse, -0.125 ;  /* 0xbfc00000080a7828 */ /* 0x040fe40000000000 */
[----:B------:R-:W-:Y:S02]  /*0b60*/  DMUL R8, R8, 0.125 ;  /* 0x3fc0000008087828 */ /* 0x000fe40000000000 */
[----:B------:R-:W-:Y:S02]  /*0b70*/  DMUL R6, R6, 0.125 ;  /* 0x3fc0000006067828 */ /* 0x000fe40000000000 */
[----:B------:R-:W-:Y:S02]  /*0b80*/  DMUL R16, R4, UR10 ;  /* 0x0000000a04107c28 */ /* 0x000fe40008000000 */
[----:B------:R-:W-:-:S02]  /*0b90*/  DMUL R12, R72, R4 ;  /* 0x00000004480c7228 */ /* 0x000fc40000000000 */
[-C--:B------:R-:W-:Y:S02]  /*0ba0*/  DMUL R14, R72, R10.reuse ;  /* 0x0000000a480e7228 */ /* 0x080fe40000000000 */
[----:B------:R-:W-:Y:S02]  /*0bb0*/  DMUL R88, R10, UR10 ;  /* 0x0000000a0a587c28 */ /* 0x000fe40008000000 */
[----:B------:R-:W-:Y:S02]  /*0bc0*/  DMUL R90, R74, R10 ;  /* 0x0000000a4a5a7228 */ /* 0x000fe40000000000 */
[----:B------:R-:W-:Y:S01]  /*0bd0*/  R2UR UR22, R16 ;  /* 0x00000000101672ca */ /* 0x000fe200000e0000 */
[----:B------:R-:W-:Y:S01]  /*0be0*/  DMUL R18, R10, UR12 ;  /* 0x0000000c0a127c28 */ /* 0x000fe20008000000 */
[----:B------:R-:W-:Y:S01]  /*0bf0*/  R2UR UR23, R17 ;  /* 0x00000000111772ca */ /* 0x000fe200000e0000 */
[-C--:B------:R-:W-:Y:S01]  /*0c00*/  DMUL R96, R72, R8.reuse ;  /* 0x0000000848607228 */ /* 0x080fe20000000000 */
[----:B------:R-:W-:Y:S01]  /*0c10*/  R2UR UR6, R12 ;  /* 0x000000000c0672ca */ /* 0x000fe200000e0000 */
[----:B------:R-:W-:Y:S01]  /*0c20*/  DMUL R98, R74, R8 ;  /* 0x000000084a627228 */ /* 0x000fe20000000000 */
[----:B------:R-:W-:Y:S01]  /*0c30*/  R2UR UR7, R13 ;  /* 0x000000000d0772ca */ /* 0x000fe200000e0000 */
[C---:B------:R-:W-:Y:S01]  /*0c40*/  DMUL R12, R8.reuse, UR10 ;  /* 0x0000000a080c7c28 */ /* 0x040fe20008000000 */
[----:B------:R-:W-:Y:S01]  /*0c50*/  R2UR UR24, R88 ;  /* 0x00000000581872ca */ /* 0x000fe200000e0000 */
[----:B------:R-:W-:Y:S01]  /*0c60*/  DMUL R20, R8, UR12 ;  /* 0x0000000c08147c28 */ /* 0x000fe20008000000 */
[----:B------:R-:W-:Y:S01]  /*0c70*/  R2UR UR25, R89 ;  /* 0x00000000591972ca */ /* 0x000fe200000e0000 */
[----:B------:R-:W-:Y:S01]  /*0c80*/  DMUL R92, R74, R4 ;  /* 0x000000044a5c7228 */ /* 0x000fe20000000000 */
[----:B------:R-:W-:Y:S01]  /*0c90*/  R2UR UR8, R14 ;  /* 0x000000000e0872ca */ /* 0x000fe200000e0000 */
[----:B------:R-:W-:Y:S01]  /*0ca0*/  DMUL R102, R6, UR10 ;  /* 0x0000000a06667c28 */ /* 0x000fe20008000000 */
[----:B------:R-:W-:Y:S01]  /*0cb0*/  R2UR UR9, R15 ;  /* 0x000000000f0972ca */ /* 0x000fe200000e0000 */
[----:B------:R-:W-:Y:S01]  /*0cc0*/  DFMA R8, R28, UR22, RZ ;  /* 0x000000161c087c2b */ /* 0x000fe200080000ff */
[----:B------:R-:W-:Y:S01]  /*0cd0*/  R2UR UR10, R90 ;  /* 0x000000005a0a72ca */ /* 0x000fe200000e0000 */
[----:B------:R-:W-:Y:S01]  /*0ce0*/  DMUL R16, R4, UR12 ;  /* 0x0000000c04107c28 */ /* 0x000fe20008000000 */
[----:B------:R-:W-:Y:S01]  /*0cf0*/  R2UR UR26, R12 ;  /* 0x000000000c1a72ca */ /* 0x000fe200000e0000 */
[C---:B------:R-:W-:Y:S01]  /*0d00*/  DFMA R10, R24.reuse, UR6, RZ ;  /* 0x00000006180a7c2b */ /* 0x040fe200080000ff */
[----:B------:R-:W-:Y:S01]  /*0d10*/  R2UR UR27, R13 ;  /* 0x000000000d1b72ca */ /* 0x000fe200000e0000 */
[----:B------:R-:W-:Y:S01]  /*0d20*/  DFMA R4, R24, UR22, RZ ;  /* 0x0000001618047c2b */ /* 0x000fe200080000ff */
[----:B------:R-:W-:Y:S01]  /*0d30*/  R2UR UR11, R91 ;  /* 0x000000005b0b72ca */ /* 0x000fe200000e0000 */
[----:B------:R-:W-:Y:S01]  /*0d40*/  DFMA R14, R28, UR6, RZ ;  /* 0x000000061c0e7c2b */ /* 0x000fe200080000ff */
[----:B------:R-:W-:Y:S01]  /*0d50*/  R2UR UR28, R102 ;  /* 0x00000000661c72ca */ /* 0x000fe200000e0000 */
[----:B------:R-:W-:Y:S01]  /*0d60*/  DFMA R12, R26, UR6, RZ ;  /* 0x000000061a0c7c2b */ /* 0x000fe200080000ff */
[----:B------:R-:W-:Y:S01]  /*0d70*/  R2UR UR29, R103 ;  /* 0x00000000671d72ca */ /* 0x000fe200000e0000 */
[----:B------:R-:W-:Y:S01]  /*0d80*/  DFMA R8, R34, UR24, R8 ;  /* 0x0000001822087c2b */ /* 0x000fe20008000008 */
[----:B------:R-:W-:Y:S01]  /*0d90*/  R2UR UR30, R16 ;  /* 0x00000000101e72ca */ /* 0x000fe200000e0000 */
[----:B------:R-:W-:Y:S01]  /*0da0*/  DFMA R10, R30, UR8, R10 ;  /* 0x000000081e0a7c2b */ /* 0x000fe2000800000a */
[----:B------:R-:W-:Y:S01]  /*0db0*/  R2UR UR31, R17 ;  /* 0x00000000111f72ca */ /* 0x000fe200000e0000 */
[-C--:B------:R-:W-:Y:S01]  /*0dc0*/  DMUL R94, R72, R6.reuse ;  /* 0x00000006485e7228 */ /* 0x080fe20000000000 */
[----:B------:R-:W-:Y:S01]  /*0dd0*/  R2UR UR32, R18 ;  /* 0x00000000122072ca */ /* 0x000fe200000e0000 */
[----:B------:R-:W-:Y:S01]  /*0de0*/  DMUL R88, R6, UR12 ;  /* 0x0000000c06587c28 */ /* 0x000fe20008000000 */
[----:B------:R-:W-:Y:S01]  /*0df0*/  R2UR UR12, R92 ;  /* 0x000000005c0c72ca */ /* 0x000fe200000e0000 */
[----:B------:R-:W-:Y:S01]  /*0e00*/  DMUL R100, R74, R6 ;  /* 0x000000064a647228 */ /* 0x000fe20000000000 */
[----:B------:R-:W-:Y:S01]  /*0e10*/  R2UR UR13, R93 ;  /* 0x000000005d0d72ca */ /* 0x000fe200000e0000 */
[----:B------:R-:W-:Y:S01]  /*0e20*/  DFMA R6, R26, UR22, RZ ;  /* 0x000000161a067c2b */ /* 0x000fe200080000ff */
[----:B------:R-:W-:Y:S01]  /*0e30*/  R2UR UR33, R19 ;  /* 0x00000000132172ca */ /* 0x000fe200000e0000 */
[----:B------:R-:W-:Y:S01]  /*0e40*/  DFMA R4, R30, UR24, R4 ;  /* 0x000000181e047c2b */ /* 0x000fe20008000004 */
        /* <DEDUP_REMOVED lines=23> */
[----:B------:R-:W-:-:S02]  /*0fc0*/  DFMA R4, R42, UR28, R4 ;  /* 0x0000001c2a047c2b */ /* 0x000fc40008000004 */
[----:B------:R-:W-:Y:S02]  /*0fd0*/  DFMA R14, R46, UR12, R14 ;  /* 0x0000000c2e0e7c2b */ /* 0x000fe4000800000e */
[----:B------:R-:W-:Y:S02]  /*0fe0*/  DFMA R12, R44, UR12, R12 ;  /* 0x0000000c2c0c7c2b */ /* 0x000fe4000800000c */
[----:B------:R-:W-:Y:S02]  /*0ff0*/  DFMA R8, R52, UR30, R8 ;  /* 0x0000001e34087c2b */ /* 0x000fe40008000008 */
[----:B------:R-:W-:Y:S02]  /*1000*/  DFMA R10, R48, UR14, R10 ;  /* 0x0000000e300a7c2b */ /* 0x000fe4000800000a */
[----:B------:R-:W-:Y:S02]  /*1010*/  DFMA R6, R44, UR28, R6 ;  /* 0x0000001c2c067c2b */ /* 0x000fe40008000006 */
        /* <DEDUP_REMOVED lines=21> */
[----:B------:R-:W-:Y:S02]  /*1170*/  DMUL R14, R4, R106 ;  /* 0x0000006a040e7228 */ /* 0x000fe40000000000 */
[----:B------:R-:W-:-:S04]  /*1180*/  DFMA R90, R68, UR36, R6 ;  /* 0x00000024445a7c2b */ /* 0x000fc80008000006 */
[----:B------:R-:W-:Y:S02]  /*1190*/  DMUL R6, R4, R104 ;  /* 0x0000006804067228 */ /* 0x000fe40000000000 */
[----:B------:R-:W-:Y:S02]  /*11a0*/  DFMA R14, R88, R114, -R14 ;  /* 0x00000072580e722b */ /* 0x000fe4000000080e */
[----:B------:R-:W-:-:S04]  /*11b0*/  DMUL R10, R90, R106 ;  /* 0x0000006a5a0a7228 */ /* 0x000fc80000000000 */
[----:B------:R-:W-:Y:S02]  /*11c0*/  DFMA R110, R90, R114, -R6 ;  /* 0x000000725a6e722b */ /* 0x000fe40000000806 */
[----:B------:R-:W-:Y:S02]  /*11d0*/  DMUL R8, R78, R14 ;  /* 0x0000000e4e087228 */ /* 0x000fe40000000000 */
[----:B------:R-:W-:-:S06]  /*11e0*/  DFMA R6, R88, R104, -R10 ;  /* 0x000000685806722b */ /* 0x000fcc000000080a */
[----:B------:R-:W-:Y:S01]  /*11f0*/  DFMA R8, R76, R110, -R8 ;  /* 0x0000006e4c08722b */ /* 0x000fe20000000808 */
[----:B------:R-:W-:-:S07]  /*1200*/  FSETP.GEU.AND P1, PT, |R111|, 6.5827683646048100446e-37, PT ;  /* 0x036000006f00780b */ /* 0x000fce0003f2e200 */
[----:B------:R-:W-:Y:S01]  /*1210*/  DFMA R124, R80, R6, R8 ;  /* 0x00000006507c722b */ /* 0x000fe20000000008 */
[----:B------:R-:W-:-:S05]  /*1220*/  IMAD.MOV.U32 R8, RZ, RZ, 0x1 ;  /* 0x00000001ff087424 */ /* 0x000fca00078e00ff */
[----:B------:R-:W0:Y:S02]  /*1230*/  MUFU.RCP64H R9, R125 ;  /* 0x0000007d00097308 */ /* 0x000e240000001800 */
[----:B0-----:R-:W-:-:S08]  /*1240*/  DFMA R10, -R124, R8, 1 ;  /* 0x3ff000007c0a742b */ /* 0x001fd00000000108 */
[----:B------:R-:W-:-:S08]  /*1250*/  DFMA R10, R10, R10, R10 ;  /* 0x0000000a0a0a722b */ /* 0x000fd0000000000a */
[----:B------:R-:W-:-:S08]  /*1260*/  DFMA R10, R8, R10, R8 ;  /* 0x0000000a080a722b */ /* 0x000fd00000000008 */
[----:B------:R-:W-:-:S08]  /*1270*/  DFMA R8, -R124, R10, 1 ;  /* 0x3ff000007c08742b */ /* 0x000fd0000000010a */
[----:B------:R-:W-:-:S08]  /*1280*/  DFMA R8, R10, R8, R10 ;  /* 0x000000080a08722b */ /* 0x000fd0000000000a */
[----:B------:R-:W-:-:S08]  /*1290*/  DMUL R12, R110, R8 ;  /* 0x000000086e0c7228 */ /* 0x000fd00000000000 */
[----:B------:R-:W-:-:S08]  /*12a0*/  DFMA R10, -R124, R12, R110 ;  /* 0x0000000c7c0a722b */ /* 0x000fd0000000016e */
[----:B------:R-:W-:-:S10]  /*12b0*/  DFMA R12, R8, R10, R12 ;  /* 0x0000000a080c722b */ /* 0x000fd4000000000c */
[----:B------:R-:W-:-:S05]  /*12c0*/  FFMA R0, RZ, R125, R13 ;  /* 0x0000007dff007223 */ /* 0x000fca000000000d */
[----:B------:R-:W-:-:S13]  /*12d0*/  FSETP.GT.AND P0, PT, |R0|, 1.469367938527859385e-39, PT ;  /* 0x001000000000780b */ /* 0x000fda0003f04200 */
[----:B------:R-:W-:Y:S05]  /*12e0*/  @P0 BRA P1, `(.L_x_1) ;  /* 0x0000000000180947 */ /* 0x000fea0000800000 */
[----:B------:R-:W-:Y:S01]  /*12f0*/  MOV R108, R124 ;  /* 0x0000007c006c7202 */ /* 0x000fe20000000f00 */
[----:B------:R-:W-:Y:S01]  /*1300*/  IMAD.MOV.U32 R109, RZ, RZ, R125 ;  /* 0x000000ffff6d7224 */ /* 0x000fe200078e007d */
[----:B------:R-:W-:-:S07]  /*1310*/  MOV R0, 0x1330 ;  /* 0x0000133000007802 */ /* 0x000fce0000000f00 */
[----:B------:R-:W-:Y:S05]  /*1320*/  CALL.REL.NOINC `($__internal_0_$__cuda_sm20_div_rn_f64_full) ;  /* 0x00000040007c7944 */ /* 0x000fea0003c00000 */
[----:B------:R-:W-:Y:S01]  /*1330*/  MOV R12, R116 ;  /* 0x00000074000c7202 */ /* 0x000fe20000000f00 */
[----:B------:R-:W-:-:S07]  /*1340*/  IMAD.MOV.U32 R13, RZ, RZ, R117 ;  /* 0x000000ffff0d7224 */ /* 0x000fce00078e0075 */
.L_x_1:
[----:B------:R-:W-:Y:S05]  /*1350*/  BSYNC.RECONVERGENT B1 ;  /* 0x0000000000017941 */ /* 0x000fea0003800200 */
.L_x_0:
[----:B------:R-:W0:Y:S01]  /*1360*/  MUFU.RCP64H R9, R125 ;  /* 0x0000007d00097308 */ /* 0x000e220000001800 */
[----:B------:R-:W-:Y:S01]  /*1370*/  HFMA2 R8, -RZ, RZ, 0, 5.9604644775390625e-08 ;  /* 0x00000001ff087431 */ /* 0x000fe200000001ff */
[----:B------:R-:W-:Y:S05]  /*1380*/  BSSY.RECONVERGENT B1, `(.L_x_2) ;  /* 0x0000016000017945 */ /* 0x000fea0003800200 */
[----:B0-----:R-:W-:-:S08]  /*1390*/  DFMA R10, -R124, R8, 1 ;  /* 0x3ff000007c0a742b */ /* 0x001fd00000000108 */
[----:B------:R-:W-:-:S08]  /*13a0*/  DFMA R10, R10, R10, R10 ;  /* 0x0000000a0a0a722b */ /* 0x000fd0000000000a */
[----:B------:R-:W-:Y:S02]  /*13b0*/  DFMA R10, R8, R10, R8 ;  /* 0x0000000a080a722b */ /* 0x000fe40000000008 */
[----:B------:R-:W-:-:S06]  /*13c0*/  DMUL R8, R80, R104 ;  /* 0x0000006850087228 */ /* 0x000fcc0000000000 */
[----:B------:R-:W-:Y:S02]  /*13d0*/  DFMA R16, -R124, R10, 1 ;  /* 0x3ff000007c10742b */ /* 0x000fe4000000010a */
[----:B------:R-:W-:-:S06]  /*13e0*/  DFMA R110, R78, R114, -R8 ;  /* 0x000000724e6e722b */ /* 0x000fcc0000000808 */
[----:B------:R-:W-:-:S08]  /*13f0*/  DFMA R10, R10, R16, R10 ;  /* 0x000000100a0a722b */ /* 0x000fd0000000000a */
[----:B------:R-:W-:-:S08]  /*1400*/  DMUL R16, R10, -R110 ;  /* 0x8000006e0a107228 */ /* 0x000fd00000000000 */
[--C-:B------:R-:W-:Y:S02]  /*1410*/  DFMA R8, -R124, R16, -R110.reuse ;  /* 0x000000107c08722b */ /* 0x100fe4000000096e */
[----:B------:R-:W-:-:S06]  /*1420*/  DADD R110, -RZ, -R110 ;  /* 0x00000000ff6e7229 */ /* 0x000fcc000000096e */
[----:B------:R-:W-:-:S04]  /*1430*/  DFMA R16, R10, R8, R16 ;  /* 0x000000080a10722b */ /* 0x000fc80000000010 */
[----:B------:R-:W-:-:S06]  /*1440*/  FSETP.GEU.AND P1, PT, |R111|, 6.5827683646048100446e-37, PT ;  /* 0x036000006f00780b */ /* 0x000fcc0003f2e200 */
[----:B------:R-:W-:-:S05]  /*1450*/  FFMA R0, RZ, R125, R17 ;  /* 0x0000007dff007223 */ /* 0x000fca0000000011 */
[----:B------:R-:W-:-:S13]  /*1460*/  FSETP.GT.AND P0, PT, |R0|, 1.469367938527859385e-39, PT ;  /* 0x001000000000780b */ /* 0x000fda0003f04200 */
[----:B------:R-:W-:Y:S05]  /*1470*/  @P0 BRA P1, `(.L_x_3) ;  /* 0x0000000000180947 */ /* 0x000fea0000800000 */
[----:B------:R-:W-:Y:S01]  /*1480*/  IMAD.MOV.U32 R108, RZ, RZ, R124 ;  /* 0x000000ffff6c7224 */ /* 0x000fe200078e007c */
[----:B------:R-:W-:Y:S02]  /*1490*/  MOV R109, R125 ;  /* 0x0000007d006d7202 */ /* 0x000fe40000000f00 */
[----:B------:R-:W-:-:S07]  /*14a0*/  MOV R0, 0x14c0 ;  /* 0x000014c000007802 */ /* 0x000fce0000000f00 */
[----:B------:R-:W-:Y:S05]  /*14b0*/  CALL.REL.NOINC `($__internal_0_$__cuda_sm20_div_rn_f64_full) ;  /* 0x0000004000187944 */ /* 0x000fea0003c00000 */
[----:B------:R-:W-:Y:S01]  /*14c0*/  IMAD.MOV.U32 R16, RZ, RZ, R116 ;  /* 0x000000ffff107224 */ /* 0x000fe200078e0074 */
[----:B------:R-:W-:-:S07]  /*14d0*/  MOV R17, R117 ;  /* 0x0000007500117202 */ /* 0x000fce0000000f00 */
.L_x_3:
[----:B------:R-:W-:Y:S05]  /*14e0*/  BSYNC.RECONVERGENT B1 ;  /* 0x0000000000017941 */ /* 0x000fea0003800200 */
.L_x_2:
[----:B------:R-:W0:Y:S01]  /*14f0*/  MUFU.RCP64H R9, R125 ;  /* 0x0000007d00097308 */ /* 0x000e220000001800 */
[----:B------:R-:W-:Y:S01]  /*1500*/  IMAD.MOV.U32 R8, RZ, RZ, 0x1 ;  /* 0x00000001ff087424 */ /* 0x000fe200078e00ff */
[----:B------:R-:W-:Y:S05]  /*1510*/  BSSY.RECONVERGENT B1, `(.L_x_4) ;  /* 0x0000015000017945 */ /* 0x000fea0003800200 */
[----:B0-----:R-:W-:-:S08]  /*1520*/  DFMA R10, -R124, R8, 1 ;  /* 0x3ff000007c0a742b */ /* 0x001fd00000000108 */
[----:B------:R-:W-:-:S08]  /*1530*/  DFMA R10, R10, R10, R10 ;  /* 0x0000000a0a0a722b */ /* 0x000fd0000000000a */
[----:B------:R-:W-:Y:S02]  /*1540*/  DFMA R10, R8, R10, R8 ;  /* 0x0000000a080a722b */ /* 0x000fe40000000008 */
[----:B------:R-:W-:-:S06]  /*1550*/  DMUL R8, R80, R90 ;  /* 0x0000005a50087228 */ /* 0x000fcc0000000000 */
[----:B------:R-:W-:Y:S02]  /*1560*/  DFMA R18, -R124, R10, 1 ;  /* 0x3ff000007c12742b */ /* 0x000fe4000000010a */
[----:B------:R-:W-:-:S06]  /*1570*/  DFMA R110, R78, R4, -R8 ;  /* 0x000000044e6e722b */ /* 0x000fcc0000000808 */
[----:B------:R-:W-:-:S04]  /*1580*/  DFMA R18, R10, R18, R10 ;  /* 0x000000120a12722b */ /* 0x000fc8000000000a */
[----:B------:R-:W-:-:S04]  /*1590*/  FSETP.GEU.AND P1, PT, |R111|, 6.5827683646048100446e-37, PT ;  /* 0x036000006f00780b */ /* 0x000fc80003f2e200 */
        /* <DEDUP_REMOVED lines=12> */
.L_x_5:
[----:B------:R-:W-:Y:S05]  /*1660*/  BSYNC.RECONVERGENT B1 ;  /* 0x0000000000017941 */ /* 0x000fea0003800200 */
.L_x_4:
[----:B------:R-:W0:Y:S01]  /*1670*/  MUFU.RCP64H R9, R125 ;  /* 0x0000007d00097308 */ /* 0x000e220000001800 */
[----:B------:R-:W-:Y:S01]  /*1680*/  HFMA2 R8, -RZ, RZ, 0, 5.9604644775390625e-08 ;  /* 0x00000001ff087431 */ /* 0x000fe200000001ff */
[----:B------:R-:W-:Y:S01]  /*1690*/  DADD R110, -RZ, -R14 ;  /* 0x00000000ff6e7229 */ /* 0x000fe2000000090e */
[----:B------:R-:W-:Y:S09]  /*16a0*/  BSSY.RECONVERGENT B1, `(.L_x_6) ;  /* 0x0000013000017945 */ /* 0x000ff20003800200 */
[----:B------:R-:W-:Y:S01]  /*16b0*/  FSETP.GEU.AND P1, PT, |R111|, 6.5827683646048100446e-37, PT ;  /* 0x036000006f00780b */ /* 0x000fe20003f2e200 */
[----:B0-----:R-:W-:-:S08]  /*16c0*/  DFMA R18, -R124, R8, 1 ;  /* 0x3ff000007c12742b */ /* 0x001fd00000000108 */
[----:B------:R-:W-:-:S08]  /*16d0*/  DFMA R18, R18, R18, R18 ;  /* 0x000000121212722b */ /* 0x000fd00000000012 */
[----:B------:R-:W-:-:S08]  /*16e0*/  DFMA R18, R8, R18, R8 ;  /* 0x000000120812722b */ /* 0x000fd00000000008 */
[----:B------:R-:W-:-:S08]  /*16f0*/  DFMA R8, -R124, R18, 1 ;  /* 0x3ff000007c08742b */ /* 0x000fd00000000112 */
[----:B------:R-:W-:-:S08]  /*1700*/  DFMA R20, R18, R8, R18 ;  /* 0x000000081214722b */ /* 0x000fd00000000012 */
[----:B------:R-:W-:-:S08]  /*1710*/  DMUL R8, R14, -R20 ;  /* 0x800000140e087228 */ /* 0x000fd00000000000 */
[----:B------:R-:W-:-:S08]  /*1720*/  DFMA R18, -R124, R8, -R14 ;  /* 0x000000087c12722b */ /* 0x000fd0000000090e */
        /* <DEDUP_REMOVED lines=8> */
[----:B------:R-:W-:Y:S02]  /*17b0*/  MOV R8, R116 ;  /* 0x0000007400087202 */ /* 0x000fe40000000f00 */
[----:B------:R-:W-:-:S07]  /*17c0*/  MOV R9, R117 ;  /* 0x0000007500097202 */ /* 0x000fce0000000f00 */
.L_x_7:
[----:B------:R-:W-:Y:S05]  /*17d0*/  BSYNC.RECONVERGENT B1 ;  /* 0x0000000000017941 */ /* 0x000fea0003800200 */
.L_x_6:
        /* <DEDUP_REMOVED lines=17> */
[----:B------:R-:W-:Y:S02]  /*18f0*/  MOV R108, R124 ;  /* 0x0000007c006c7202 */ /* 0x000fe40000000f00 */
[----:B------:R-:W-:Y:S02]  /*1900*/  MOV R109, R125 ;  /* 0x0000007d006d7202 */ /* 0x000fe40000000f00 */
[----:B------:R-:W-:-:S07]  /*1910*/  MOV R0, 0x1930 ;  /* 0x0000193000007802 */ /* 0x000fce0000000f00 */
[----:B------:R-:W-:Y:S05]  /*1920*/  CALL.REL.NOINC `($__internal_0_$__cuda_sm20_div_rn_f64_full) ;  /* 0x0000003800fc7944 */ /* 0x000fea0003c00000 */
[----:B------:R-:W-:Y:S01]  /*1930*/  IMAD.MOV.U32 R14, RZ, RZ, R116 ;  /* 0x000000ffff0e7224 */ /* 0x000fe200078e0074 */
[----:B------:R-:W-:-:S07]  /*1940*/  MOV R15, R117 ;  /* 0x00000075000f7202 */ /* 0x000fce0000000f00 */
.L_x_9:
[----:B------:R-:W-:Y:S05]  /*1950*/  BSYNC.RECONVERGENT B1 ;  /* 0x0000000000017941 */ /* 0x000fea0003800200 */
.L_x_8:
        /* <DEDUP_REMOVED lines=22> */
[----:B------:R-:W-:Y:S01]  /*1ac0*/  MOV R18, R116 ;  /* 0x0000007400127202 */ /* 0x000fe20000000f00 */
[----:B------:R-:W-:-:S07]  /*1ad0*/  IMAD.MOV.U32 R19, RZ, RZ, R117 ;  /* 0x000000ffff137224 */ /* 0x000fce00078e0075 */
.L_x_11:
[----:B------:R-:W-:Y:S05]  /*1ae0*/  BSYNC.RECONVERGENT B1 ;  /* 0x0000000000017941 */ /* 0x000fea0003800200 */
.L_x_10:
[----:B------:R-:W0:Y:S01]  /*1af0*/  MUFU.RCP64H R5, R125 ;  /* 0x0000007d00057308 */ /* 0x000e220000001800 */
[----:B------:R-:W-:Y:S01]  /*1b00*/  HFMA2 R4, -RZ, RZ, 0, 5.9604644775390625e-08 ;  /* 0x00000001ff047431 */ /* 0x000fe200000001ff */
[----:B------:R-:W-:Y:S01]  /*1b10*/  FSETP.GEU.AND P1, PT, |R7|, 6.5827683646048100446e-37, PT ;  /* 0x036000000700780b */ /* 0x000fe20003f2e200 */
[----:B------:R-:W-:Y:S04]  /*1b20*/  BSSY.RECONVERGENT B1, `(.L_x_12) ;  /* 0x0000014000017945 */ /* 0x000fe80003800200 */
        /* <DEDUP_REMOVED lines=13> */
[----:B------:R-:W-:Y:S02]  /*1c00*/  MOV R108, R124 ;  /* 0x0000007c006c7202 */ /* 0x000fe40000000f00 */
[----:B------:R-:W-:Y:S02]  /*1c10*/  MOV R109, R125 ;  /* 0x0000007d006d7202 */ /* 0x000fe40000000f00 */
[----:B------:R-:W-:-:S07]  /*1c20*/  MOV R0, 0x1c40 ;  /* 0x00001c4000007802 */ /* 0x000fce0000000f00 */
[----:B------:R-:W-:Y:S05]  /*1c30*/  CALL.REL.NOINC `($__internal_0_$__cuda_sm20_div_rn_f64_full) ;  /* 0x0000003800387944 */ /* 0x000fea0003c00000 */
[----:B------:R-:W-:Y:S01]  /*1c40*/  IMAD.MOV.U32 R4, RZ, RZ, R116 ;  /* 0x000000ffff047224 */ /* 0x000fe200078e0074 */
[----:B------:R-:W-:-:S07]  /*1c50*/  MOV R5, R117 ;  /* 0x0000007500057202 */ /* 0x000fce0000000f00 */
.L_x_13:
[----:B------:R-:W-:Y:S05]  /*1c60*/  BSYNC.RECONVERGENT B1 ;  /* 0x0000000000017941 */ /* 0x000fea0003800200 */
.L_x_12:
        /* <DEDUP_REMOVED lines=24> */
.L_x_15:
[----:B------:R-:W-:Y:S05]  /*1df0*/  BSYNC.RECONVERGENT B1 ;  /* 0x0000000000017941 */ /* 0x000fea0003800200 */
.L_x_14:
[----:B------:R-:W0:Y:S01]  /*1e00*/  MUFU.RCP64H R21, R125 ;  /* 0x0000007d00157308 */ /* 0x000e220000001800 */
[----:B------:R-:W-:Y:S01]  /*1e10*/  HFMA2 R20, -RZ, RZ, 0, 5.9604644775390625e-08 ;  /* 0x00000001ff147431 */ /* 0x000fe200000001ff */
[----:B------:R-:W-:Y:S01]  /*1e20*/  DMUL R88, R78, R88 ;  /* 0x000000584e587228 */ /* 0x000fe20000000000 */
[----:B------:R-:W-:Y:S07]  /*1e30*/  BSSY.RECONVERGENT B1, `(.L_x_16) ;  /* 0x0000014000017945 */ /* 0x000fee0003800200 */
[----:B------:R-:W-:-:S02]  /*1e40*/  DFMA R110, R76, R90, -R88 ;  /* 0x0000005a4c6e722b */ /* 0x000fc40000000858 */
[----:B0-----:R-:W-:-:S08]  /*1e50*/  DFMA R92, -R124, R20, 1 ;  /* 0x3ff000007c5c742b */ /* 0x001fd00000000114 */
[----:B------:R-:W-:Y:S01]  /*1e60*/  FSETP.GEU.AND P1, PT, |R111|, 6.5827683646048100446e-37, PT ;  /* 0x036000006f00780b */ /* 0x000fe20003f2e200 */
        /* <DEDUP_REMOVED lines=16> */
.L_x_17:
[----:B------:R-:W-:Y:S05]  /*1f70*/  BSYNC.RECONVERGENT B1 ;  /* 0x0000000000017941 */ /* 0x000fea0003800200 */
.L_x_16:
[----:B------:R-:W2:Y:S01]  /*1f80*/  LDG.E R89, desc[UR4][R22.64] ;  /* 0x0000000416597981 */ /* 0x000ea2000c1e1900 */
[----:B------:R-:W2:Y:S03]  /*1f90*/  LDC R0, c[0x0][0x384] ;  /* 0x0000e100ff007b82 */ /* 0x000ea60000000800 */
[----:B------:R-:W3:Y:S05]  /*1fa0*/  LDG.E R93, desc[UR4][R2.64] ;  /* 0x00000004025d7981 */ /* 0x000eea000c1e1900 */
[----:B------:R-:W0:Y:S08]  /*1fb0*/  LDC.64 R110, c[0x0][0x398] ;  /* 0x0000e600ff6e7b82 */ /* 0x000e300000000a00 */
[----:B------:R-:W3:Y:S08]  /*1fc0*/  LDC.64 R108, c[0x0][0x3b8] ;  /* 0x0000ee00ff6c7b82 */ /* 0x000ef00000000a00 */
[----:B------:R-:W1:Y:S01]  /*1fd0*/  LDC.64 R112, c[0x0][0x3c0] ;  /* 0x0000f000ff707b82 */ /* 0x000e620000000a00 */
[----:B--2---:R-:W-:-:S04]  /*1fe0*/  IMAD R89, R0, 0x3, R89 ;  /* 0x0000000300597824 */ /* 0x004fc800078e0259 */
[----:B0-----:R-:W-:-:S06]  /*1ff0*/  IMAD.WIDE R88, R89, 0x4, R110 ;  /* 0x0000000459587825 */ /* 0x001fcc00078e026e */
[----:B------:R-:W2:Y:S01]  /*2000*/  LDG.E R89, desc[UR4][R88.64] ;  /* 0x0000000458597981 */ /* 0x000ea2000c1e1900 */
[----:B------:R-:W-:Y:S02]  /*2010*/  IMAD.MOV.U32 R116, RZ, RZ, 0x3 ;  /* 0x00000003ff747424 */ /* 0x000fe400078e00ff */
[----:B---3--:R-:W-:-:S06]  /*2020*/  IMAD.WIDE R92, R93, 0x8, R108 ;  /* 0x000000085d5c7825 */ /* 0x008fcc00078e026c */
[----:B------:R-:W3:Y:S01]  /*2030*/  LDG.E.64 R92, desc[UR4][R92.64] ;  /* 0x000000045c5c7981 */ /* 0x000ee2000c1e1b00 */
[----:B------:R-:W-:Y:S01]  /*2040*/  DMUL R96, R72, -0.125 ;  /* 0xbfc0000048607828 */ /* 0x000fe20000000000 */
[----:B------:R-:W-:Y:S01]  /*2050*/  UMOV UR38, 0xa2c8198f ;  /* 0xa2c8198f00267882 */ /* 0x000fe20000000000 */
[----:B------:R-:W-:Y:S01]  /*2060*/  UMOV UR39, 0x3ff93cd3 ;  /* 0x3ff93cd300277882 */ /* 0x000fe20000000000 */
[----:B------:R-:W-:Y:S01]  /*2070*/  DMUL R90, R16, UR22 ;  /* 0x00000016105a7c28 */ /* 0x000fe20008000000 */
[----:B--2---:R-:W-:-:S04]  /*2080*/  IMAD R95, R89, R116, -0x3 ;  /* 0xfffffffd595f7424 */ /* 0x004fc800078e0274 */
[----:B-1----:R-:W-:-:S05]  /*2090*/  IMAD.WIDE R94, R95, 0x8, R112 ;  /* 0x000000085f5e7825 */ /* 0x002fca00078e0270 */
[----:B------:R-:W3:Y:S01]  /*20a0*/  LDG.E.64 R98, desc[UR4][R94.64] ;  /* 0x000000045e627981 */ /* 0x000ee2000c1e1b00 */
[----:B------:R-:W-:-:S03]  /*20b0*/  DMUL R88, R96, UR38 ;  /* 0x0000002660587c28 */ /* 0x000fc60008000000 */
[----:B------:R-:W2:Y:S04]  /*20c0*/  LDG.E.64 R100, desc[UR4][R94.64+0x8] ;  /* 0x000008045e647981 */ /* 0x000ea8000c1e1b00 */
[----:B------:R-:W4:Y:S01]  /*20d0*/  LDG.E.64 R102, desc[UR4][R94.64+0x10] ;  /* 0x000010045e667981 */ /* 0x000f22000c1e1b00 */
[----:B------:R-:W-:-:S08]  /*20e0*/  DFMA R90, R88, R12, R90 ;  /* 0x0000000c585a722b */ /* 0x000fd0000000005a */
[----:B------:R-:W-:-:S08]  /*20f0*/  DFMA R90, R10, UR6, R90 ;  /* 0x000000060a5a7c2b */ /* 0x000fd0000800005a */
[----:B------:R-:W-:-:S08]  /*2100*/  DMUL R90, R124, R90 ;  /* 0x0000005a7c5a7228 */ /* 0x000fd00000000000 */
[----:B---3--:R-:W-:-:S07]  /*2110*/  DFMA R98, R90, R92, R98 ;  /* 0x0000005c5a62722b */ /* 0x008fce0000000062 */
[----:B------:R0:W-:Y:S04]  /*2120*/  STG.E.64 desc[UR4][R94.64], R98 ;  /* 0x000000625e007986 */ /* 0x0001e8000c101b04 */
[----:B------:R-:W3:Y:S01]  /*2130*/  LDG.E R93, desc[UR4][R2.64] ;  /* 0x00000004025d7981 */ /* 0x000ee2000c1e1900 */
[----:B------:R-:W-:-:S08]  /*2140*/  DMUL R90, R14, UR22 ;  /* 0x000000160e5a7c28 */ /* 0x000fd00008000000 */
[----:B------:R-:W-:Y:S01]  /*2150*/  DFMA R90, R88, R8, R90 ;  /* 0x00000008585a722b */ /* 0x000fe2000000005a */
[----:B---3--:R-:W-:-:S06]  /*2160*/  IMAD.WIDE R92, R93, 0x8, R108 ;  /* 0x000000085d5c7825 */ /* 0x008fcc00078e026c */
[----:B------:R-:W2:Y:S01]  /*2170*/  LDG.E.64 R92, desc[UR4][R92.64] ;  /* 0x000000045c5c7981 */ /* 0x000ea2000c1e1b00 */
[----:B------:R-:W-:-:S08]  /*2180*/  DFMA R90, R18, UR6, R90 ;  /* 0x00000006125a7c2b */ /* 0x000fd0000800005a */
[----:B------:R-:W-:-:S08]  /*2190*/  DMUL R90, R124, R90 ;  /* 0x0000005a7c5a7228 */ /* 0x000fd00000000000 */
[----:B--2---:R-:W-:-:S07]  /*21a0*/  DFMA R100, R90, R92, R100 ;  /* 0x0000005c5a64722b */ /* 0x004fce0000000064 */
[----:B------:R1:W-:Y:S04]  /*21b0*/  STG.E.64 desc[UR4][R94.64+0x8], R100 ;  /* 0x000008645e007986 */ /* 0x0003e8000c101b04 */
[----:B0-----:R-:W2:Y:S01]  /*21c0*/  LDG.E R99, desc[UR4][R2.64] ;  /* 0x0000000402637981 */ /* 0x001ea2000c1e1900 */
[----:B------:R-:W-:-:S08]  /*21d0*/  DMUL R90, R6, UR22 ;  /* 0x00000016065a7c28 */ /* 0x000fd00008000000 */
[----:B------:R-:W-:Y:S01]  /*21e0*/  DFMA R90, R88, R4, R90 ;  /* 0x00000004585a722b */ /* 0x000fe2000000005a */
[----:B--2---:R-:W-:-:S06]  /*21f0*/  IMAD.WIDE R98, R99, 0x8, R108 ;  /* 0x0000000863627825 */ /* 0x004fcc00078e026c */
[----:B------:R-:W4:Y:S01]  /*2200*/  LDG.E.64 R98, desc[UR4][R98.64] ;  /* 0x0000000462627981 */ /* 0x000f22000c1e1b00 */
[----:B------:R-:W-:-:S08]  /*2210*/  DFMA R90, R20, UR6, R90 ;  /* 0x00000006145a7c2b */ /* 0x000fd0000800005a */
[----:B------:R-:W-:-:S08]  /*2220*/  DMUL R90, R124, R90 ;  /* 0x0000005a7c5a7228 */ /* 0x000fd00000000000 */
[----:B----4-:R-:W-:-:S07]  /*2230*/  DFMA R90, R90, R98, R102 ;  /* 0x000000625a5a722b */ /* 0x010fce0000000066 */
[----:B------:R0:W-:Y:S04]  /*2240*/  STG.E.64 desc[UR4][R94.64+0x10], R90 ;  /* 0x0000105a5e007986 */ /* 0x0001e8000c101b04 */
[----:B------:R-:W2:Y:S04]  /*2250*/  LDG.E R93, desc[UR4][R22.64] ;  /* 0x00000004165d7981 */ /* 0x000ea8000c1e1900 */
[----:B------:R-:W3:Y:S01]  /*2260*/  LDG.E R103, desc[UR4][R2.64] ;  /* 0x0000000402677981 */ /* 0x000ee2000c1e1900 */
[----:B--2---:R-:W-:-:S05]  /*2270*/  LEA R93, R0, R93, 0x2 ;  /* 0x0000005d005d7211 */ /* 0x004fca00078e10ff */
[----:B-1----:R-:W-:-:S06]  /*2280*/  IMAD.WIDE R100, R93, 0x4, R110 ;  /* 0x000000045d647825 */ /* 0x002fcc00078e026e */
[----:B------:R-:W2:Y:S01]  /*2290*/  LDG.E R101, desc[UR4][R100.64] ;  /* 0x0000000464657981 */ /* 0x000ea2000c1e1900 */
[----:B---3--:R-:W-:-:S06]  /*22a0*/  IMAD.WIDE R102, R103, 0x8, R108 ;  /* 0x0000000867667825 */ /* 0x008fcc00078e026c */
[----:B------:R-:W3:Y:S01]  /*22b0*/  LDG.E.64 R102, desc[UR4][R102.64] ;  /* 0x0000000466667981 */ /* 0x000ee2000c1e1b00 */
[----:B------:R-:W-:Y:S02]  /*22c0*/  DMUL R98, R72, 0.125 ;  /* 0x3fc0000048627828 */ /* 0x000fe40000000000 */
[----:B0-----:R-:W-:-:S06]  /*22d0*/  DMUL R94, R16, UR24 ;  /* 0x00000018105e7c28 */ /* 0x001fcc0008000000 */
[----:B------:R-:W-:Y:S01]  /*22e0*/  DMUL R90, R98, UR38 ;  /* 0x00000026625a7c28 */ /* 0x000fe20008000000 */
[----:B--2---:R-:W-:-:S04]  /*22f0*/  IMAD R93, R101, R116, -0x3 ;  /* 0xfffffffd655d7424 */ /* 0x004fc800078e0274 */
[----:B------:R-:W-:-:S05]  /*2300*/  IMAD.WIDE R92, R93, 0x8, R112 ;  /* 0x000000085d5c7825 */ /* 0x000fca00078e0270 */
[----:B------:R-:W3:Y:S01]  /*2310*/  LDG.E.64 R118, desc[UR4][R92.64] ;  /* 0x000000045c767981 */ /* 0x000ee2000c1e1b00 */
[----:B------:R-:W-:-:S03]  /*2320*/  DFMA R94, R90, R12, R94 ;  /* 0x0000000c5a5e722b */ /* 0x000fc6000000005e */
[----:B------:R-:W2:Y:S05]  /*2330*/  LDG.E.64 R120, desc[UR4][R92.64+0x10] ;  /* 0x000010045c787981 */ /* 0x000eaa000c1e1b00 */
[----:B------:R-:W-:-:S08]  /*2340*/  DFMA R94, R10, UR8, R94 ;  /* 0x000000080a5e7c2b */ /* 0x000fd0000800005e */
[----:B------:R-:W-:-:S08]  /*2350*/  DMUL R94, R124, R94 ;  /* 0x0000005e7c5e7228 */ /* 0x000fd00000000000 */
[----:B---3--:R-:W-:Y:S01]  /*2360*/  DFMA R118, R94, R102, R118 ;  /* 0x000000665e76722b */ /* 0x008fe20000000076 */
[----:B------:R-:W3:Y:S06]  /*2370*/  LDG.E.64 R102, desc[UR4][R92.64+0x8] ;  /* 0x000008045c667981 */ /* 0x000eec000c1e1b00 */
[----:B------:R0:W-:Y:S04]  /*2380*/  STG.E.64 desc[UR4][R92.64], R118 ;  /* 0x000000765c007986 */ /* 0x0001e8000c101b04 */
[----:B------:R-:W4:Y:S01]  /*2390*/  LDG.E R101, desc[UR4][R2.64] ;  /* 0x0000000402657981 */ /* 0x000f22000c1e1900 */
[----:B------:R-:W-:-:S08]  /*23a0*/  DMUL R94, R14, UR24 ;  /* 0x000000180e5e7c28 */ /* 0x000fd00008000000 */
[----:B------:R-:W-:Y:S01]  /*23b0*/  DFMA R94, R90, R8, R94 ;  /* 0x000000085a5e722b */ /* 0x000fe2000000005e */
[----:B----4-:R-:W-:-:S06]  /*23c0*/  IMAD.WIDE R100, R101, 0x8, R108 ;  /* 0x0000000865647825 */ /* 0x010fcc00078e026c */
[----:B------:R-:W3:Y:S01]  /*23d0*/  LDG.E.64 R100, desc[UR4][R100.64] ;  /* 0x0000000464647981 */ /* 0x000ee2000c1e1b00 */
[----:B------:R-:W-:-:S08]  /*23e0*/  DFMA R94, R18, UR8, R94 ;  /* 0x00000008125e7c2b */ /* 0x000fd0000800005e */
[----:B------:R-:W-:-:S08]  /*23f0*/  DMUL R94, R124, R94 ;  /* 0x0000005e7c5e7228 */ /* 0x000fd00000000000 */
[----:B---3--:R-:W-:-:S07]  /*2400*/  DFMA R102, R94, R100, R102 ;  /* 0x000000645e66722b */ /* 0x008fce0000000066 */
[----:B------:R1:W-:Y:S04]  /*2410*/  STG.E.64 desc[UR4][R92.64+0x8], R102 ;  /* 0x000008665c007986 */ /* 0x0003e8000c101b04 */
[----:B0-----:R-:W3:Y:S01]  /*2420*/  LDG.E R119, desc[UR4][R2.64] ;  /* 0x0000000402777981 */ /* 0x001ee2000c1e1900 */
        /* <DEDUP_REMOVED lines=8> */
[----:B------:R-:W2:Y:S04]  /*24b0*/  LDG.E R95, desc[UR4][R22.64] ;  /* 0x00000004165f7981 */ /* 0x000ea8000c1e1900 */
[----:B------:R-:W3:Y:S01]  /*24c0*/  LDG.E R119, desc[UR4][R2.64] ;  /* 0x0000000402777981 */ /* 0x000ee2000c1e1900 */
[----:B--2---:R-:W-:-:S04]  /*24d0*/  IMAD R95, R0, 0x5, R95 ;  /* 0x00000005005f7824 */ /* 0x004fc800078e025f */
[----:B------:R-:W-:-:S06]  /*24e0*/  IMAD.WIDE R122, R95, 0x4, R110 ;  /* 0x000000045f7a7825 */ /* 0x000fcc00078e026e */
[----:B------:R-:W2:Y:S01]  /*24f0*/  LDG.E R123, desc[UR4][R122.64] ;  /* 0x000000047a7b7981 */ /* 0x000ea2000c1e1900 */
[----:B---3--:R-:W-:-:S06]  /*2500*/  IMAD.WIDE R118, R119, 0x8, R108 ;  /* 0x0000000877767825 */ /* 0x008fcc00078e026c */
[----:B------:R-:W3:Y:S01]  /*2510*/  LDG.E.64 R118, desc[UR4][R118.64] ;  /* 0x0000000476767981 */ /* 0x000ee2000c1e1b00 */
[----:B------:R-:W-:Y:S02]  /*2520*/  DMUL R100, R74, 0.125 ;  /* 0x3fc000004a647828 */ /* 0x000fe40000000000 */
[----:B-1----:R-:W-:-:S06]  /*2530*/  DMUL R102, R16, UR26 ;  /* 0x0000001a10667c28 */ /* 0x002fcc0008000000 */
[----:B0-----:R-:W-:Y:S01]  /*2540*/  DMUL R92, R100, UR38 ;  /* 0x00000026645c7c28 */ /* 0x001fe20008000000 */
[----:B--2---:R-:W-:-:S04]  /*2550*/  IMAD R95, R123, R116, -0x3 ;  /* 0xfffffffd7b5f7424 */ /* 0x004fc800078e0274 */
[----:B------:R-:W-:-:S05]  /*2560*/  IMAD.WIDE R94, R95, 0x8, R112 ;  /* 0x000000085f5e7825 */ /* 0x000fca00078e0270 */
[----:B------:R-:W3:Y:S01]  /*2570*/  LDG.E.64 R126, desc[UR4][R94.64] ;  /* 0x000000045e7e7981 */ /* 0x000ee2000c1e1b00 */
[----:B------:R-:W-:-:S03]  /*2580*/  DFMA R102, R92, R12, R102 ;  /* 0x0000000c5c66722b */ /* 0x000fc60000000066 */
[----:B------:R-:W2:Y:S05]  /*2590*/  LDG.E.64 R120, desc[UR4][R94.64+0x8] ;  /* 0x000008045e787981 */ /* 0x000eaa000c1e1b00 */
[----:B------:R-:W-:-:S08]  /*25a0*/  DFMA R102, R10, UR10, R102 ;  /* 0x0000000a0a667c2b */ /* 0x000fd00008000066 */
[----:B------:R-:W-:-:S08]  /*25b0*/  DMUL R102, R124, R102 ;  /* 0x000000667c667228 */ /* 0x000fd00000000000 */
[----:B---3--:R-:W-:-:S07]  /*25c0*/  DFMA R126, R102, R118, R126 ;  /* 0x00000076667e722b */ /* 0x008fce000000007e */
[----:B------:R0:W-:Y:S04]  /*25d0*/  STG.E.64 desc[UR4][R94.64], R126 ;  /* 0x0000007e5e007986 */ /* 0x0001e8000c101b04 */
[----:B------:R-:W3:Y:S04]  /*25e0*/  LDG.E R103, desc[UR4][R2.64] ;  /* 0x0000000402677981 */ /* 0x000ee8000c1e1900 */
[----:B0-----:R-:W4:Y:S01]  /*25f0*/  LDG.E.64 R126, desc[UR4][R94.64+0x10] ;  /* 0x000010045e7e7981 */ /* 0x001f22000c1e1b00 */
[----:B---3--:R-:W-:-:S06]  /*2600*/  IMAD.WIDE R118, R103, 0x8, R108 ;  /* 0x0000000867767825 */ /* 0x008fcc00078e026c */
[----:B------:R-:W2:Y:S01]  /*2610*/  LDG.E.64 R118, desc[UR4][R118.64] ;  /* 0x0000000476767981 */ /* 0x000ea2000c1e1b00 */
[----:B------:R-:W-:-:S08]  /*2620*/  DMUL R102, R14, UR26 ;  /* 0x0000001a0e667c28 */ /* 0x000fd00008000000 */
[----:B------:R-:W-:-:S08]  /*2630*/  DFMA R102, R92, R8, R102 ;  /* 0x000000085c66722b */ /* 0x000fd00000000066 */
[----:B------:R-:W-:-:S08]  /*2640*/  DFMA R102, R18, UR10, R102 ;  /* 0x0000000a12667c2b */ /* 0x000fd00008000066 */
[----:B------:R-:W-:-:S08]  /*2650*/  DMUL R102, R124, R102 ;  /* 0x000000667c667228 */ /* 0x000fd00000000000 */
[----:B--2---:R-:W-:-:S07]  /*2660*/  DFMA R120, R102, R118, R120 ;  /* 0x000000766678722b */ /* 0x004fce0000000078 */
[----:B------:R-:W-:Y:S04]  /*2670*/  STG.E.64 desc[UR4][R94.64+0x8], R120 ;  /* 0x000008785e007986 */ /* 0x000fe8000c101b04 */
[----:B------:R-:W2:Y:S01]  /*2680*/  LDG.E R123, desc[UR4][R2.64] ;  /* 0x00000004027b7981 */ /* 0x000ea2000c1e1900 */
        /* <DEDUP_REMOVED lines=15> */
[----:B0-----:R-:W-:Y:S02]  /*2780*/  DMUL R102, R74, -0.125 ;  /* 0xbfc000004a667828 */ /* 0x001fe40000000000 */
[----:B------:R-:W-:-:S06]  /*2790*/  DMUL R120, R16, UR28 ;  /* 0x0000001c10787c28 */ /* 0x000fcc0008000000 */
[----:B------:R-:W-:Y:S01]  /*27a0*/  DMUL R94, R102, UR38 ;  /* 0x00000026665e7c28 */ /* 0x000fe20008000000 */
[----:B--2---:R-:W-:-:S04]  /*27b0*/  IMAD R119, R127, R116, -0x3 ;  /* 0xfffffffd7f777424 */ /* 0x004fc800078e0274 */
[----:B------:R-:W-:-:S05]  /*27c0*/  IMAD.WIDE R118, R119, 0x8, R112 ;  /* 0x0000000877767825 */ /* 0x000fca00078e0270 */
[----:B------:R-:W3:Y:S01]  /*27d0*/  LDG.E.64 R128, desc[UR4][R118.64] ;  /* 0x0000000476807981 */ /* 0x000ee2000c1e1b00 */
[----:B------:R-:W-:-:S03]  /*27e0*/  DFMA R120, R94, R12, R120 ;  /* 0x0000000c5e78722b */ /* 0x000fc60000000078 */
[----:B------:R-:W2:Y:S04]  /*27f0*/  LDG.E.64 R126, desc[UR4][R118.64+0x8] ;  /* 0x00000804767e7981 */ /* 0x000ea8000c1e1b00 */
[----:B------:R-:W4:Y:S01]  /*2800*/  LDG.E.64 R130, desc[UR4][R118.64+0x10] ;  /* 0x0000100476827981 */ /* 0x000f22000c1e1b00 */
        /* <DEDUP_REMOVED lines=23> */
[----:B-1----:R-:W3:Y:S01]  /*2980*/  LDG.E R127, desc[UR4][R2.64] ;  /* 0x00000004027f7981 */ /* 0x002ee2000c1e1900 */
[----:B--2---:R-:W-:-:S04]  /*2990*/  IMAD R117, R0, 0x7, R117 ;  /* 0x0000000700757824 */ /* 0x004fc800078e0275 */
[----:B------:R-:W-:-:S06]  /*29a0*/  IMAD.WIDE R122, R117, 0x4, R110 ;  /* 0x00000004757a7825 */ /* 0x000fcc00078e026e */
[----:B------:R-:W2:Y:S01]  /*29b0*/  LDG.E R123, desc[UR4][R122.64] ;  /* 0x000000047a7b7981 */ /* 0x000ea2000c1e1900 */
[----:B---3--:R-:W-:-:S06]  /*29c0*/  IMAD.WIDE R126, R127, 0x8, R108 ;  /* 0x000000087f7e7825 */ /* 0x008fcc00078e026c */
[----:B------:R-:W3:Y:S01]  /*29d0*/  LDG.E.64 R126, desc[UR4][R126.64] ;  /* 0x000000047e7e7981 */ /* 0x000ee2000c1e1b00 */
[----:B------:R-:W-:Y:S01]  /*29e0*/  UMOV UR38, 0x74df99c4 ;  /* 0x74df99c400267882 */ /* 0x000fe20000000000 */
[----:B------:R-:W-:Y:S01]  /*29f0*/  UMOV UR39, 0x3fdb0cb1 ;  /* 0x3fdb0cb100277882 */ /* 0x000fe20000000000 */
[----:B0-----:R-:W-:Y:S02]  /*2a00*/  DMUL R118, R16, UR30 ;  /* 0x0000001e10767c28 */ /* 0x001fe40008000000 */
        /* <DEDUP_REMOVED lines=30> */
[----:B-1----:R-:W3:Y:S01]  /*2bf0*/  LDG.E R127, desc[UR4][R2.64] ;  /* 0x00000004027f7981 */ /* 0x002ee2000c1e1900 */
[----:B--2---:R-:W-:-:S05]  /*2c00*/  LEA R117, R0, R117, 0x3 ;  /* 0x0000007500757211 */ /* 0x004fca00078e18ff */
[----:B------:R-:W-:-:S06]  /*2c10*/  IMAD.WIDE R122, R117, 0x4, R110 ;  /* 0x00000004757a7825 */ /* 0x000fcc00078e026e */
[----:B------:R-:W2:Y:S01]  /*2c20*/  LDG.E R123, desc[UR4][R122.64] ;  /* 0x000000047a7b7981 */ /* 0x000ea2000c1e1900 */
[----:B---3--:R-:W-:-:S06]  /*2c30*/  IMAD.WIDE R126, R127, 0x8, R108 ;  /* 0x000000087f7e7825 */ /* 0x008fcc00078e026c */
[----:B------:R-:W3:Y:S01]  /*2c40*/  LDG.E.64 R126, desc[UR4][R126.64] ;  /* 0x000000047e7e7981 */ /* 0x000ee2000c1e1b00 */
        /* <DEDUP_REMOVED lines=22> */
[----:B------:R-:W-:Y:S02]  /*2db0*/  DMUL R120, R16, UR34 ;  /* 0x0000002210787c28 */ /* 0x000fe40008000000 */
[----:B------:R-:W-:Y:S02]  /*2dc0*/  DMUL R100, R100, UR38 ;  /* 0x0000002664647c28 */ /* 0x000fe40008000000 */
[----:B------:R-:W-:Y:S02]  /*2dd0*/  DMUL R122, R16, UR36 ;  /* 0x00000024107a7c28 */ /* 0x000fe40008000000 */
[----:B------:R-:W-:-:S04]  /*2de0*/  DMUL R102, R102, UR38 ;  /* 0x0000002666667c28 */ /* 0x000fc80008000000 */
[-C--:B------:R-:W-:Y:S02]  /*2df0*/  DFMA R16, R100, R12.reuse, R120 ;  /* 0x0000000c6410722b */ /* 0x080fe40000000078 */
[----:B------:R-:W-:Y:S02]  /*2e00*/  DMUL R120, R14, UR34 ;  /* 0x000000220e787c28 */ /* 0x000fe40008000000 */
[----:B------:R-:W-:Y:S02]  /*2e10*/  DFMA R12, R102, R12, R122 ;  /* 0x0000000c660c722b */ /* 0x000fe4000000007a */
[----:B------:R-:W-:-:S04]  /*2e20*/  DMUL R122, R14, UR36 ;  /* 0x000000240e7a7c28 */ /* 0x000fc80008000000 */
[----:B------:R-:W-:Y:S02]  /*2e30*/  DFMA R14, R100, R8, R120 ;  /* 0x00000008640e722b */ /* 0x000fe40000000078 */
[----:B------:R-:W-:Y:S01]  /*2e40*/  DMUL R120, R6, UR32 ;  /* 0x0000002006787c28 */ /* 0x000fe20008000000 */
[----:B---3--:R-:W-:-:S06]  /*2e50*/  IMAD.WIDE R128, R129, 0x8, R108 ;  /* 0x0000000881807825 */ /* 0x008fcc00078e026c */
[----:B------:R-:W2:Y:S01]  /*2e60*/  LDG.E.64 R128, desc[UR4][R128.64] ;  /* 0x0000000480807981 */ /* 0x000ea2000c1e1b00 */
[----:B------:R-:W-:-:S08]  /*2e70*/  DFMA R120, R98, R4, R120 ;  /* 0x000000046278722b */ /* 0x000fd00000000078 */
[----:B------:R-:W-:-:S08]  /*2e80*/  DFMA R120, R20, UR16, R120 ;  /* 0x0000001014787c2b */ /* 0x000fd00008000078 */
[----:B------:R-:W-:-:S08]  /*2e90*/  DMUL R120, R124, R120 ;  /* 0x000000787c787228 */ /* 0x000fd00000000000 */
[----:B--2---:R-:W-:-:S07]  /*2ea0*/  DFMA R128, R120, R128, R130 ;  /* 0x000000807880722b */ /* 0x004fce0000000082 */
[----:B------:R0:W-:Y:S04]  /*2eb0*/  STG.E.64 desc[UR4][R118.64+0x10], R128 ;  /* 0x0000108076007986 */ /* 0x0001e8000c101b04 */
[----:B------:R-:W2:Y:S01]  /*2ec0*/  LDG.E R117, desc[UR4][R22.64] ;  /* 0x0000000416757981 */ /* 0x000ea2000c1e1900 */
[----:B------:R-:W-:-:S03]  /*2ed0*/  DFMA R8, R102, R8, R122 ;  /* 0x000000086608722b */ /* 0x000fc6000000007a */
[----:B-1----:R-:W3:Y:S01]  /*2ee0*/  LDG.E R127, desc[UR4][R2.64] ;  /* 0x00000004027f7981 */ /* 0x002ee2000c1e1900 */
[----:B--2---:R-:W-:-:S04]  /*2ef0*/  IMAD R117, R0, 0x9, R117 ;  /* 0x0000000900757824 */ /* 0x004fc800078e0275 */
[----:B------:R-:W-:-:S06]  /*2f00*/  IMAD.WIDE R122, R117, 0x4, R110 ;  /* 0x00000004757a7825 */ /* 0x000fcc00078e026e */
[----:B------:R-:W2:Y:S01]  /*2f10*/  LDG.E R123, desc[UR4][R122.64] ;  /* 0x000000047a7b7981 */ /* 0x000ea2000c1e1900 */
[----:B---3--:R-:W-:-:S06]  /*2f20*/  IMAD.WIDE R126, R127, 0x8, R108 ;  /* 0x000000087f7e7825 */ /* 0x008fcc00078e026c */
[----:B------:R-:W3:Y:S01]  /*2f30*/  LDG.E.64 R126, desc[UR4][R126.64] ;  /* 0x000000047e7e7981 */ /* 0x000ee2000c1e1b00 */
[----:B--2---:R-:W-:-:S04]  /*2f40*/  IMAD R121, R123, R116, -0x3 ;  /* 0xfffffffd7b797424 */ /* 0x004fc800078e0274 */
[----:B------:R-:W-:-:S05]  /*2f50*/  IMAD.WIDE R120, R121, 0x8, R112 ;  /* 0x0000000879787825 */ /* 0x000fca00078e0270 */
[----:B------:R-:W3:Y:S01]  /*2f60*/  LDG.E.64 R130, desc[UR4][R120.64] ;  /* 0x0000000478827981 */ /* 0x000ee2000c1e1b00 */
[----:B------:R-:W-:-:S03]  /*2f70*/  DFMA R16, R10, UR18, R16 ;  /* 0x000000120a107c2b */ /* 0x000fc60008000010 */
[----:B------:R-:W2:Y:S05]  /*2f80*/  LDG.E.64 R122, desc[UR4][R120.64+0x8] ;  /* 0x00000804787a7981 */ /* 0x000eaa000c1e1b00 */
[----:B------:R-:W-:-:S08]  /*2f90*/  DMUL R16, R124, R16 ;  /* 0x000000107c107228 */ /* 0x000fd00000000000 */
[----:B---3--:R-:W-:-:S07]  /*2fa0*/  DFMA R16, R16, R126, R130 ;  /* 0x0000007e1010722b */ /* 0x008fce0000000082 */
[----:B------:R1:W-:Y:S04]  /*2fb0*/  STG.E.64 desc[UR4][R120.64], R16 ;  /* 0x0000001078007986 */ /* 0x0003e8000c101b04 */
[----:B0-----:R-:W3:Y:S01]  /*2fc0*/  LDG.E R119, desc[UR4][R2.64] ;  /* 0x0000000402777981 */ /* 0x001ee2000c1e1900 */
[----:B------:R-:W-:-:S03]  /*2fd0*/  DFMA R14, R18, UR18, R14 ;  /* 0x00000012120e7c2b */ /* 0x000fc6000800000e */
[----:B-1----:R-:W4:Y:S01]  /*2fe0*/  LDG.E.64 R16, desc[UR4][R120.64+0x10] ;  /* 0x0000100478107981 */ /* 0x002f22000c1e1b00 */
[----:B---3--:R-:W-:-:S06]  /*2ff0*/  IMAD.WIDE R118, R119, 0x8, R108 ;  /* 0x0000000877767825 */ /* 0x008fcc00078e026c */
[----:B------:R-:W2:Y:S01]  /*3000*/  LDG.E.64 R118, desc[UR4][R118.64] ;  /* 0x0000000476767981 */ /* 0x000ea2000c1e1b00 */
[----:B------:R-:W-:-:S08]  /*3010*/  DMUL R14, R124, R14 ;  /* 0x0000000e7c0e7228 */ /* 0x000fd00000000000 */
[----:B--2---:R-:W-:-:S07]  /*3020*/  DFMA R14, R14, R118, R122 ;  /* 0x000000760e0e722b */ /* 0x004fce000000007a */
[----:B------:R0:W-:Y:S04]  /*3030*/  STG.E.64 desc[UR4][R120.64+0x8], R14 ;  /* 0x0000080e78007986 */ /* 0x0001e8000c101b04 */
[----:B------:R-:W2:Y:S01]  /*3040*/  LDG.E R123, desc[UR4][R2.64] ;  /* 0x00000004027b7981 */ /* 0x000ea2000c1e1900 */
[----:B------:R-:W-:Y:S02]  /*3050*/  DFMA R12, R10, UR20, R12 ;  /* 0x000000140a0c7c2b */ /* 0x000fe4000800000c */
        /* <DEDUP_REMOVED lines=8> */
[----:B0-----:R-:W2:Y:S02]  /*30e0*/  LDG.E R15, desc[UR4][R22.64] ;  /* 0x00000004160f7981 */ /* 0x001ea4000c1e1900 */
[----:B--2---:R-:W-:-:S04]  /*30f0*/  IMAD R15, R0, 0xa, R15 ;  /* 0x0000000a000f7824 */ /* 0x004fc800078e020f */
[----:B------:R-:W-:Y:S02]  /*3100*/  IMAD.WIDE R110, R15, 0x4, R110 ;  /* 0x000000040f6e7825 */ /* 0x000fe400078e026e */
[----:B------:R-:W2:Y:S04]  /*3110*/  LDG.E R15, desc[UR4][R2.64] ;  /* 0x00000004020f7981 */ /* 0x000ea8000c1e1900 */
[----:B------:R-:W3:Y:S01]  /*3120*/  LDG.E R111, desc[UR4][R110.64] ;  /* 0x000000046e6f7981 */ /* 0x000ee2000c1e1900 */
[----:B--2---:R-:W-:-:S04]  /*3130*/  IMAD.WIDE R14, R15, 0x8, R108 ;  /* 0x000000080f0e7825 */ /* 0x004fc800078e026c */
[----:B---3--:R-:W-:Y:S02]  /*3140*/  IMAD R17, R111, R116, -0x3 ;  /* 0xfffffffd6f117424 */ /* 0x008fe400078e0274 */
[----:B------:R-:W2:Y:S02]  /*3150*/  LDG.E.64 R14, desc[UR4][R14.64] ;  /* 0x000000040e0e7981 */ /* 0x000ea4000c1e1b00 */
[----:B------:R-:W-:-:S05]  /*3160*/  IMAD.WIDE R112, R17, 0x8, R112 ;  /* 0x0000000811707825 */ /* 0x000fca00078e0270 */
[----:B------:R-:W2:Y:S01]  /*3170*/  LDG.E.64 R16, desc[UR4][R112.64] ;  /* 0x0000000470107981 */ /* 0x000ea2000c1e1b00 */
[----:B------:R-:W-:-:S03]  /*3180*/  DMUL R12, R124, R12 ;  /* 0x0000000c7c0c7228 */ /* 0x000fc60000000000 */
[----:B-1----:R-:W3:Y:S05]  /*3190*/  LDG.E.64 R10, desc[UR4][R112.64+0x8] ;  /* 0x00000804700a7981 */ /* 0x002eea000c1e1b00 */
[----:B--2---:R-:W-:-:S07]  /*31a0*/  DFMA R12, R12, R14, R16 ;  /* 0x0000000e0c0c722b */ /* 0x004fce0000000010 */
[----:B------:R0:W-:Y:S04]  /*31b0*/  STG.E.64 desc[UR4][R112.64], R12 ;  /* 0x0000000c70007986 */ /* 0x0001e8000c101b04 */
[----:B------:R-:W2:Y:S01]  /*31c0*/  LDG.E R17, desc[UR4][R2.64] ;  /* 0x0000000402117981 */ /* 0x000ea2000c1e1900 */
[----:B------:R-:W-:Y:S01]  /*31d0*/  DFMA R8, R18, UR20, R8 ;  /* 0x0000001412087c2b */ /* 0x000fe20008000008 */
[----:B--2---:R-:W-:-:S06]  /*31e0*/  IMAD.WIDE R16, R17, 0x8, R108 ;  /* 0x0000000811107825 */ /* 0x004fcc00078e026c */
[----:B------:R-:W3:Y:S01]  /*31f0*/  LDG.E.64 R16, desc[UR4][R16.64] ;  /* 0x0000000410107981 */ /* 0x000ee2000c1e1b00 */
[----:B------:R-:W-:-:S08]  /*3200*/  DMUL R8, R124, R8 ;  /* 0x000000087c087228 */ /* 0x000fd00000000000 */
[----:B---3--:R-:W-:Y:S02]  /*3210*/  DFMA R14, R8, R16, R10 ;  /* 0x00000010080e722b */ /* 0x008fe4000000000a */
[----:B------:R-:W2:Y:S05]  /*3220*/  LDG.E.64 R8, desc[UR4][R112.64+0x10] ;  /* 0x0000100470087981 */ /* 0x000eaa000c1e1b00 */
[----:B------:R1:W-:Y:S04]  /*3230*/  STG.E.64 desc[UR4][R112.64+0x8], R14 ;  /* 0x0000080e70007986 */ /* 0x0003e8000c101b04 */
[----:B------:R-:W3:Y:S01]  /*3240*/  LDG.E R11, desc[UR4][R2.64] ;  /* 0x00000004020b7981 */ /* 0x000ee2000c1e1900 */
[----:B------:R-:W-:-:S02]  /*3250*/  DFMA R18, R28, UR30, RZ ;  /* 0x0000001e1c127c2b */ /* 0x000fc400080000ff */
[----:B0-----:R-:W-:-:S06]  /*3260*/  DFMA R12, R24, UR30, RZ ;  /* 0x0000001e180c7c2b */ /* 0x001fcc00080000ff */
[----:B------:R-:W-:Y:S02]  /*3270*/  DFMA R18, R34, UR32, R18 ;  /* 0x0000002022127c2b */ /* 0x000fe40008000012 */
[----:B------:R-:W-:Y:S02]  /*3280*/  DFMA R16, R26, UR30, RZ ;  /* 0x0000001e1a107c2b */ /* 0x000fe400080000ff */
[----:B------:R-:W-:-:S04]  /*3290*/  DFMA R12, R30, UR32, R12 ;  /* 0x000000201e0c7c2b */ /* 0x000fc8000800000c */
[----:B------:R-:W-:Y:S02]  /*32a0*/  DFMA R18, R40, UR34, R18 ;  /* 0x0000002228127c2b */ /* 0x000fe40008000012 */
[----:B------:R-:W-:Y:S02]  /*32b0*/  DFMA R16, R32, UR32, R16 ;  /* 0x0000002020107c2b */ /* 0x000fe40008000010 */
        /* <DEDUP_REMOVED lines=10> */
[----:B-1----:R-:W-:Y:S02]  /*3360*/  DFMA R14, R64, UR26, R18 ;  /* 0x0000001a400e7c2b */ /* 0x002fe40008000012 */
[----:B------:R-:W-:Y:S02]  /*3370*/  DFMA R16, R56, UR24, R16 ;  /* 0x0000001838107c2b */ /* 0x000fe40008000010 */
[----:B------:R-:W-:-:S04]  /*3380*/  DFMA R12, R60, UR26, R12 ;  /* 0x0000001a3c0c7c2b */ /* 0x000fc8000800000c */
[----:B------:R-:W-:Y:S02]  /*3390*/  DFMA R14, R70, UR28, R14 ;  /* 0x0000001c460e7c2b */ /* 0x000fe4000800000e */
[----:B------:R-:W-:Y:S02]  /*33a0*/  DFMA R16, R62, UR26, R16 ;  /* 0x0000001a3e107c2b */ /* 0x000fe40008000010 */
[----:B------:R-:W-:-:S04]  /*33b0*/  DFMA R120, R66, UR28, R12 ;  /* 0x0000001c42787c2b */ /* 0x000fc8000800000c */
[-C--:B------:R-:W-:Y:S02]  /*33c0*/  DMUL R12, R106, R14.reuse ;  /* 0x0000000e6a0c7228 */ /* 0x080fe40000000000 */
[----:B------:R-:W-:Y:S02]  /*33d0*/  DFMA R122, R68, UR28, R16 ;  /* 0x0000001c447a7c2b */ /* 0x000fe40008000010 */
[----:B------:R-:W-:-:S04]  /*33e0*/  DMUL R16, R104, R14 ;  /* 0x0000000e68107228 */ /* 0x000fc80000000000 */
[----:B------:R-:W-:Y:S02]  /*33f0*/  DFMA R12, R114, R120, -R12 ;  /* 0x00000078720c722b */ /* 0x000fe4000000080c */
[-C--:B------:R-:W-:Y:S02]  /*3400*/  DMUL R18, R106, R122.reuse ;  /* 0x0000007a6a127228 */ /* 0x080fe40000000000 */
[----:B------:R-:W-:-:S04]  /*3410*/  DFMA R110, R114, R122, -R16 ;  /* 0x0000007a726e722b */ /* 0x000fc80000000810 */
[----:B------:R-:W-:Y:S02]  /*3420*/  DMUL R16, R84, R12 ;  /* 0x0000000c54107228 */ /* 0x000fe40000000000 */
[----:B------:R-:W-:Y:S01]  /*3430*/  DFMA R18, R104, R120, -R18 ;  /* 0x000000786812722b */ /* 0x000fe20000000812 */
[----:B---3--:R-:W-:-:S06]  /*3440*/  IMAD.WIDE R10, R11, 0x8, R108 ;  /* 0x000000080b0a7825 */ /* 0x008fcc00078e026c */
[----:B------:R-:W2:Y:S01]  /*3450*/  LDG.E.64 R10, desc[UR4][R10.64] ;  /* 0x000000040a0a7981 */ /* 0x000ea2000c1e1b00 */
[----:B------:R-:W-:-:S08]  /*3460*/  DFMA R16, R82, R110, -R16 ;  /* 0x0000006e5210722b */ /* 0x000fd00000000810 */
[----:B------:R-:W-:-:S06]  /*3470*/  DFMA R118, R86, R18, R16 ;  /* 0x000000125676722b */ /* 0x000fcc0000000010 */
[----:B------:R-:W0:Y:S01]  /*3480*/  MUFU.RCP64H R17, R119 ;  /* 0x0000007700117308 */ /* 0x000e220000001800 */
[----:B------:R-:W-:-:S06]  /*3490*/  IMAD.MOV.U32 R16, RZ, RZ, 0x1 ;  /* 0x00000001ff107424 */ /* 0x000fcc00078e00ff */
[----:B0-----:R-:W-:-:S08]  /*34a0*/  DFMA R108, -R118, R16, 1 ;  /* 0x3ff00000766c742b */ /* 0x001fd00000000110 */
[----:B------:R-:W-:-:S08]  /*34b0*/  DFMA R108, R108, R108, R108 ;  /* 0x0000006c6c6c722b */ /* 0x000fd0000000006c */
[----:B------:R-:W-:Y:S02]  /*34c0*/  DFMA R108, R16, R108, R16 ;  /* 0x0000006c106c722b */ /* 0x000fe40000000010 */
[----:B------:R-:W-:-:S06]  /*34d0*/  DMUL R6, R6, UR36 ;  /* 0x0000002406067c28 */ /* 0x000fcc0008000000 */
[----:B------:R-:W-:Y:S02]  /*34e0*/  DFMA R16, -R118, R108, 1 ;  /* 0x3ff000007610742b */ /* 0x000fe4000000016c */
[----:B------:R-:W-:-:S06]  /*34f0*/  DFMA R6, R102, R4, R6 ;  /* 0x000000046606722b */ /* 0x000fcc0000000006 */
[----:B------:R-:W-:Y:S02]  /*3500*/  DFMA R16, R108, R16, R108 ;  /* 0x000000106c10722b */ /* 0x000fe4000000006c */
[----:B------:R-:W-:-:S06]  /*3510*/  DFMA R6, R20, UR20, R6 ;  /* 0x0000001414067c2b */ /* 0x000fcc0008000006 */
[----:B------:R-:W-:Y:S02]  /*3520*/  DMUL R4, R110, R16 ;  /* 0x000000106e047228 */ /* 0x000fe40000000000 */
[----:B------:R-:W-:-:S06]  /*3530*/  DMUL R6, R124, R6 ;  /* 0x000000067c067228 */ /* 0x000fcc0000000000 */
[----:B------:R-:W-:-:S08]  /*3540*/  DFMA R20, -R118, R4, R110 ;  /* 0x000000047614722b */ /* 0x000fd0000000016e */
[----:B------:R-:W-:Y:S01]  /*3550*/  DFMA R4, R16, R20, R4 ;  /* 0x000000141004722b */ /* 0x000fe20000000004 */
[----:B------:R-:W-:-:S09]  /*3560*/  FSETP.GEU.AND P1, PT, |R111|, 6.5827683646048100446e-37, PT ;  /* 0x036000006f00780b */ /* 0x000fd20003f2e200 */
[----:B------:R-:W-:-:S05]  /*3570*/  FFMA R0, RZ, R119, R5 ;  /* 0x00000077ff007223 */ /* 0x000fca0000000005 */
[----:B------:R-:W-:Y:S01]  /*3580*/  FSETP.GT.AND P0, PT, |R0|, 1.469367938527859385e-39, PT ;  /* 0x001000000000780b */ /* 0x000fe20003f04200 */
[----:B------:R-:W-:Y:S01]  /*3590*/  BSSY.RECONVERGENT B1, `(.L_x_18) ;  /* 0x000000a000017945 */ /* 0x000fe20003800200 */
[----:B--2---:R-:W-:-:S07]  /*35a0*/  DFMA R6, R6, R10, R8 ;  /* 0x0000000a0606722b */ /* 0x004fce0000000008 */
[----:B------:R0:W-:Y:S04]  /*35b0*/  STG.E.64 desc[UR4][R112.64+0x10], R6 ;  /* 0x0000100670007986 */ /* 0x0001e8000c101b04 */
[----:B------:R-:W-:Y:S05]  /*35c0*/  @P0 BRA P1, `(.L_x_19) ;  /* 0x0000000000180947 */ /* 0x000fea0000800000 */
[----:B------:R-:W-:Y:S02]  /*35d0*/  MOV R108, R118 ;  /* 0x00000076006c7202 */ /* 0x000fe40000000f00 */
[----:B------:R-:W-:Y:S02]  /*35e0*/  MOV R109, R119 ;  /* 0x00000077006d7202 */ /* 0x000fe40000000f00 */
[----:B------:R-:W-:-:S07]  /*35f0*/  MOV R0, 0x3610 ;  /* 0x0000361000007802 */ /* 0x000fce0000000f00 */
[----:B0-----:R-:W-:Y:S05]  /*3600*/  CALL.REL.NOINC `($__internal_0_$__cuda_sm20_div_rn_f64_full) ;  /* 0x0000001c00c47944 */ /* 0x001fea0003c00000 */
[----:B------:R-:W-:Y:S01]  /*3610*/  IMAD.MOV.U32 R4, RZ, RZ, R116 ;  /* 0x000000ffff047224 */ /* 0x000fe200078e0074 */
[----:B------:R-:W-:-:S07]  /*3620*/  MOV R5, R117 ;  /* 0x0000007500057202 */ /* 0x000fce0000000f00 */
.L_x_19:
[----:B------:R-:W-:Y:S05]  /*3630*/  BSYNC.RECONVERGENT B1 ;  /* 0x0000000000017941 */ /* 0x000fea0003800200 */
.L_x_18:
[----:B0-----:R-:W0:Y:S01]  /*3640*/  MUFU.RCP64H R7, R119 ;  /* 0x0000007700077308 */ /* 0x001e220000001800 */
        /* <DEDUP_REMOVED lines=23> */
.L_x_21:
[----:B------:R-:W-:Y:S05]  /*37c0*/  BSYNC.RECONVERGENT B1 ;  /* 0x0000000000017941 */ /* 0x000fea0003800200 */
.L_x_20:
        /* <DEDUP_REMOVED lines=23> */
.L_x_23:
[----:B------:R-:W-:Y:S05]  /*3940*/  BSYNC.RECONVERGENT B1 ;  /* 0x0000000000017941 */ /* 0x000fea0003800200 */
.L_x_22:
[----:B------:R-:W0:Y:S01]  /*3950*/  MUFU.RCP64H R7, R119 ;  /* 0x0000007700077308 */ /* 0x000e220000001800 */
[----:B------:R-:W-:Y:S01]  /*3960*/  IMAD.MOV.U32 R6, RZ, RZ, 0x1 ;  /* 0x00000001ff067424 */ /* 0x000fe200078e00ff */
        /* <DEDUP_REMOVED lines=20> */
.L_x_25:
[----:B------:R-:W-:Y:S05]  /*3ab0*/  BSYNC.RECONVERGENT B1 ;  /* 0x0000000000017941 */ /* 0x000fea0003800200 */
.L_x_24:
        /* <DEDUP_REMOVED lines=23> */
.L_x_27:
[----:B------:R-:W-:Y:S05]  /*3c30*/  BSYNC.RECONVERGENT B1 ;  /* 0x0000000000017941 */ /* 0x000fea0003800200 */
.L_x_26:
        /* <DEDUP_REMOVED lines=24> */
.L_x_29:
[----:B------:R-:W-:Y:S05]  /*3dc0*/  BSYNC.RECONVERGENT B1 ;  /* 0x0000000000017941 */ /* 0x000fea0003800200 */
.L_x_28:
[----:B------:R-:W0:Y:S01]  /*3dd0*/  MUFU.RCP64H R15, R119 ;  /* 0x00000077000f7308 */ /* 0x000e220000001800 */
[----:B------:R-:W-:Y:S01]  /*3de0*/  IMAD.MOV.U32 R14, RZ, RZ, 0x1 ;  /* 0x00000001ff0e7424 */ /* 0x000fe200078e00ff */
        /* <DEDUP_REMOVED lines=19> */
[----:B------:R-:W-:Y:S01]  /*3f20*/  MOV R14, R116 ;  /* 0x00000074000e7202 */ /* 0x000fe20000000f00 */
[----:B------:R-:W-:-:S07]  /*3f30*/  IMAD.MOV.U32 R15, RZ, RZ, R117 ;  /* 0x000000ffff0f7224 */ /* 0x000fce00078e0075 */
.L_x_31:
[----:B------:R-:W-:Y:S05]  /*3f40*/  BSYNC.RECONVERGENT B1 ;  /* 0x0000000000017941 */ /* 0x000fea0003800200 */
.L_x_30:
[----:B------:R-:W0:Y:S01]  /*3f50*/  MUFU.RCP64H R19, R119 ;  /* 0x0000007700137308 */ /* 0x000e220000001800 */
[----:B------:R-:W-:Y:S01]  /*3f60*/  HFMA2 R18, -RZ, RZ, 0, 5.9604644775390625e-08 ;  /* 0x00000001ff127431 */ /* 0x000fe200000001ff */
[----:B------:R-:W-:Y:S01]  /*3f70*/  DMUL R106, R84, R106 ;  /* 0x0000006a546a7228 */ /* 0x000fe20000000000 */
[----:B------:R-:W-:Y:S07]  /*3f80*/  BSSY.RECONVERGENT B1, `(.L_x_32) ;  /* 0x0000015000017945 */ /* 0x000fee0003800200 */
[----:B------:R-:W-:-:S02]  /*3f90*/  DFMA R106, R82, R104, -R106 ;  /* 0x00000068526a722b */ /* 0x000fc4000000086a */
[----:B0-----:R-:W-:-:S06]  /*3fa0*/  DFMA R20, -R118, R18, 1 ;  /* 0x3ff000007614742b */ /* 0x001fcc0000000112 */
[----:B------:R-:W-:Y:S02]  /*3fb0*/  DADD R110, -RZ, -R106 ;  /* 0x00000000ff6e7229 */ /* 0x000fe4000000096a */
[----:B------:R-:W-:-:S08]  /*3fc0*/  DFMA R20, R20, R20, R20 ;  /* 0x000000141414722b */ /* 0x000fd00000000014 */
[----:B------:R-:W-:Y:S01]  /*3fd0*/  FSETP.GEU.AND P1, PT, |R111|, 6.5827683646048100446e-37, PT ;  /* 0x036000006f00780b */ /* 0x000fe20003f2e200 */
        /* <DEDUP_REMOVED lines=15> */
.L_x_33:
[----:B------:R-:W-:Y:S05]  /*40d0*/  BSYNC.RECONVERGENT B1 ;  /* 0x0000000000017941 */ /* 0x000fea0003800200 */
.L_x_32:
[----:B------:R-:W0:Y:S01]  /*40e0*/  MUFU.RCP64H R21, R119 ;  /* 0x0000007700157308 */ /* 0x000e220000001800 */
[----:B------:R-:W-:Y:S01]  /*40f0*/  IMAD.MOV.U32 R20, RZ, RZ, 0x1 ;  /* 0x00000001ff147424 */ /* 0x000fe200078e00ff */
        /* <DEDUP_REMOVED lines=21> */
.L_x_35:
[----:B------:R-:W-:Y:S05]  /*4250*/  BSYNC.RECONVERGENT B1 ;  /* 0x0000000000017941 */ /* 0x000fea0003800200 */
.L_x_34:
[----:B------:R-:W2:Y:S01]  /*4260*/  LDG.E R105, desc[UR4][R22.64] ;  /* 0x0000000416697981 */ /* 0x000ea2000c1e1900 */
[----:B------:R-:W2:Y:S03]  /*4270*/  LDC R110, c[0x0][0x384] ;  /* 0x0000e100ff6e7b82 */ /* 0x000ea60000000800 */
[----:B------:R-:W3:Y:S05]  /*4280*/  LDG.E R121, desc[UR4][R2.64] ;  /* 0x0000000402797981 */ /* 0x000eea000c1e1900 */
[----:B------:R-:W0:Y:S08]  /*4290*/  LDC.64 R108, c[0x0][0x398] ;  /* 0x0000e600ff6c7b82 */ /* 0x000e300000000a00 */
[----:B------:R-:W3:Y:S01]  /*42a0*/  LDC.64 R106, c[0x0][0x3b8] ;  /* 0x0000ee00ff6a7b82 */ /* 0x000ee20000000a00 */
[----:B--2---:R-:W-:-:S04]  /*42b0*/  IMAD R105, R110, 0x3, R105 ;  /* 0x000000036e697824 */ /* 0x004fc800078e0269 */
[----:B0-----:R-:W-:-:S03]  /*42c0*/  IMAD.WIDE R116, R105, 0x4, R108 ;  /* 0x0000000469747825 */ /* 0x001fc600078e026c */
[----:B------:R-:W0:Y:S03]  /*42d0*/  LDC.64 R104, c[0x0][0x3c0] ;  /* 0x0000f000ff687b82 */ /* 0x000e260000000a00 */
[----:B------:R-:W2:Y:S01]  /*42e0*/  LDG.E R117, desc[UR4][R116.64] ;  /* 0x0000000474757981 */ /* 0x000ea2000c1e1900 */
[----:B------:R-:W-:Y:S02]  /*42f0*/  HFMA2 R0, -RZ, RZ, 0, 1.78813934326171875e-07 ;  /* 0x00000003ff007431 */ /* 0x000fe400000001ff */
[----:B---3--:R-:W-:-:S06]  /*4300*/  IMAD.WIDE R120, R121, 0x8, R106 ;  /* 0x0000000879787825 */ /* 0x008fcc00078e026a */
[----:B------:R-:W3:Y:S01]  /*4310*/  LDG.E.64 R120, desc[UR4][R120.64] ;  /* 0x0000000478787981 */ /* 0x000ee2000c1e1b00 */
[----:B------:R-:W-:Y:S01]  /*4320*/  DMUL R114, R8, UR30 ;  /* 0x0000001e08727c28 */ /* 0x000fe20008000000 */
[----:B--2---:R-:W-:-:S04]  /*4330*/  IMAD R113, R117, R0, -0x3 ;  /* 0xfffffffd75717424 */ /* 0x004fc800078e0200 */
[----:B0-----:R-:W-:-:S05]  /*4340*/  IMAD.WIDE R112, R113, 0x8, R104 ;  /* 0x0000000871707825 */ /* 0x001fca00078e0268 */
[----:B------:R-:W3:Y:S01]  /*4350*/  LDG.E.64 R122, desc[UR4][R112.64] ;  /* 0x00000004707a7981 */ /* 0x000ee2000c1e1b00 */
[----:B------:R-:W-:-:S03]  /*4360*/  DFMA R114, R96, R4, R114 ;  /* 0x000000046072722b */ /* 0x000fc60000000072 */
[----:B------:R-:W2:Y:S05]  /*4370*/  LDG.E.64 R124, desc[UR4][R112.64+0x8] ;  /* 0x00000804707c7981 */ /* 0x000eaa000c1e1b00 */
[----:B------:R-:W-:-:S08]  /*4380*/  DFMA R114, R10, UR6, R114 ;  /* 0x000000060a727c2b */ /* 0x000fd00008000072 */
[----:B------:R-:W-:-:S08]  /*4390*/  DMUL R114, R118, R114 ;  /* 0x0000007276727228 */ /* 0x000fd00000000000 */
[----:B---3--:R-:W-:-:S07]  /*43a0*/  DFMA R122, R114, R120, R122 ;  /* 0x00000078727a722b */ /* 0x008fce000000007a */
[----:B------:R0:W-:Y:S04]  /*43b0*/  STG.E.64 desc[UR4][R112.64], R122 ;  /* 0x0000007a70007986 */ /* 0x0001e8000c101b04 */
[----:B------:R-:W3:Y:S01]  /*43c0*/  LDG.E R117, desc[UR4][R2.64] ;  /* 0x0000000402757981 */ /* 0x000ee2000c1e1900 */
[----:B------:R-:W-:-:S08]  /*43d0*/  DMUL R114, R12, UR30 ;  /* 0x0000001e0c727c28 */ /* 0x000fd00008000000 */
[----:B------:R-:W-:Y:S01]  /*43e0*/  DFMA R114, R96, R6, R114 ;  /* 0x000000066072722b */ /* 0x000fe20000000072 */
[----:B0-----:R-:W4:Y:S01]  /*43f0*/  LDG.E.64 R122, desc[UR4][R112.64+0x10] ;  /* 0x00001004707a7981 */ /* 0x001f22000c1e1b00 */
[----:B---3--:R-:W-:-:S06]  /*4400*/  IMAD.WIDE R116, R117, 0x8, R106 ;  /* 0x0000000875747825 */ /* 0x008fcc00078e026a */
[----:B------:R-:W2:Y:S01]  /*4410*/  LDG.E.64 R116, desc[UR4][R116.64] ;  /* 0x0000000474747981 */ /* 0x000ea2000c1e1b00 */
        /* <DEDUP_REMOVED lines=147> */
[----:B------:R0:W-:Y:S04]  /*4d50*/  STG.E.64 desc[UR4][R102.64+0x8], R112 ;  /* 0x0000087066007986 */ /* 0x0001e8000c101b04 */
        /* <DEDUP_REMOVED lines=12> */
[----:B------:R-:W-:-:S06]  /*4e20*/  IMAD.WIDE R98, R89, 0x4, R108 ;  /* 0x0000000459627825 */ /* 0x000fcc00078e026c */
[----:B------:R-:W0:Y:S01]  /*4e30*/  LDG.E R99, desc[UR4][R98.64] ;  /* 0x0000000462637981 */ /* 0x000e22000c1e1900 */
[----:B---3--:R-:W-:-:S06]  /*4e40*/  IMAD.WIDE R100, R101, 0x8, R106 ;  /* 0x0000000865647825 */ /* 0x008fcc00078e026a */
[----:B------:R-:W2:Y:S01]  /*4e50*/  LDG.E.64 R100, desc[UR4][R100.64] ;  /* 0x0000000464647981 */ /* 0x000ea2000c1e1b00 */
[----:B------:R-:W-:Y:S01]  /*4e60*/  DMUL R88, R8, UR24 ;  /* 0x0000001808587c28 */ /* 0x000fe20008000000 */
[----:B0-----:R-:W-:-:S04]  /*4e70*/  IMAD R113, R99, R0, -0x3 ;  /* 0xfffffffd63717424 */ /* 0x001fc800078e0200 */
[----:B------:R-:W-:-:S05]  /*4e80*/  IMAD.WIDE R112, R113, 0x8, R104 ;  /* 0x0000000871707825 */ /* 0x000fca00078e0268 */
[----:B------:R-:W2:Y:S01]  /*4e90*/  LDG.E.64 R114, desc[UR4][R112.64] ;  /* 0x0000000470727981 */ /* 0x000ea2000c1e1b00 */
[----:B------:R-:W-:-:S03]  /*4ea0*/  DFMA R88, R90, R4, R88 ;  /* 0x000000045a58722b */ /* 0x000fc60000000058 */
[----:B------:R-:W3:Y:S04]  /*4eb0*/  LDG.E.64 R98, desc[UR4][R112.64+0x8] ;  /* 0x0000080470627981 */ /* 0x000ee8000c1e1b00 */
[----:B-1----:R-:W4:Y:S01]  /*4ec0*/  LDG.E.64 R102, desc[UR4][R112.64+0x10] ;  /* 0x0000100470667981 */ /* 0x002f22000c1e1b00 */
        /* <DEDUP_REMOVED lines=8> */
[----:B------:R-:W3:Y:S01]  /*4f50*/  LDG.E.64 R96, desc[UR4][R96.64] ;  /* 0x0000000460607981 */ /* 0x000ee2000c1e1b00 */
[----:B------:R-:W-:-:S08]  /*4f60*/  DFMA R88, R16, UR16, R88 ;  /* 0x0000001010587c2b */ /* 0x000fd00008000058 */
[----:B------:R-:W-:-:S08]  /*4f70*/  DMUL R88, R118, R88 ;  /* 0x0000005876587228 */ /* 0x000fd00000000000 */
[----:B---3--:R-:W-:-:S07]  /*4f80*/  DFMA R98, R88, R96, R98 ;  /* 0x000000605862722b */ /* 0x008fce0000000062 */
        /* <DEDUP_REMOVED lines=46> */
[----:B------:R-:W2:Y:S02]  /*5270*/  LDG.E R91, desc[UR4][R22.64] ;  /* 0x00000004165b7981 */ /* 0x000ea4000c1e1900 */
[----:B--2---:R-:W-:-:S04]  /*5280*/  IMAD R91, R110, 0xa, R91 ;  /* 0x0000000a6e5b7824 */ /* 0x004fc800078e025b */
[----:B------:R-:W-:Y:S02]  /*5290*/  IMAD.WIDE R108, R91, 0x4, R108 ;  /* 0x000000045b6c7825 */ /* 0x000fe400078e026c */
[----:B------:R-:W2:Y:S04]  /*52a0*/  LDG.E R91, desc[UR4][R2.64] ;  /* 0x00000004025b7981 */ /* 0x000ea8000c1e1900 */
[----:B------:R-:W3:Y:S01]  /*52b0*/  LDG.E R109, desc[UR4][R108.64] ;  /* 0x000000046c6d7981 */ /* 0x000ee2000c1e1900 */
[----:B------:R-:W-:-:S08]  /*52c0*/  DMUL R8, R8, UR28 ;  /* 0x0000001c08087c28 */ /* 0x000fd00008000000 */
[----:B------:R-:W-:Y:S01]  /*52d0*/  DFMA R8, R94, R4, R8 ;  /* 0x000000045e08722b */ /* 0x000fe20000000008 */
[----:B--2---:R-:W-:-:S04]  /*52e0*/  IMAD.WIDE R90, R91, 0x8, R106 ;  /* 0x000000085b5a7825 */ /* 0x004fc800078e026a */
[----:B---3--:R-:W-:Y:S02]  /*52f0*/  IMAD R93, R109, R0, -0x3 ;  /* 0xfffffffd6d5d7424 */ /* 0x008fe400078e0200 */
[----:B------:R-:W2:Y:S02]  /*5300*/  LDG.E.64 R90, desc[UR4][R90.64] ;  /* 0x000000045a5a7981 */ /* 0x000ea4000c1e1b00 */
[----:B------:R-:W-:-:S05]  /*5310*/  IMAD.WIDE R104, R93, 0x8, R104 ;  /* 0x000000085d687825 */ /* 0x000fca00078e0268 */
[----:B------:R-:W2:Y:S01]  /*5320*/  LDG.E.64 R92, desc[UR4][R104.64] ;  /* 0x00000004685c7981 */ /* 0x000ea2000c1e1b00 */
[----:B------:R-:W-:-:S03]  /*5330*/  DFMA R8, R10, UR20, R8 ;  /* 0x000000140a087c2b */ /* 0x000fc60008000008 */
[----:B------:R-:W3:Y:S05]  /*5340*/  LDG.E.64 R10, desc[UR4][R104.64+0x8] ;  /* 0x00000804680a7981 */ /* 0x000eea000c1e1b00 */
[----:B------:R-:W-:-:S08]  /*5350*/  DMUL R8, R118, R8 ;  /* 0x0000000876087228 */ /* 0x000fd00000000000 */
[----:B--2---:R-:W-:-:S07]  /*5360*/  DFMA R8, R8, R90, R92 ;  /* 0x0000005a0808722b */ /* 0x004fce000000005c */
[----:B------:R0:W-:Y:S04]  /*5370*/  STG.E.64 desc[UR4][R104.64], R8 ;  /* 0x0000000868007986 */ /* 0x0001e8000c101b04 */
        /* <DEDUP_REMOVED lines=8> */
[----:B------:R0:W-:Y:S04]  /*5400*/  STG.E.64 desc[UR4][R104.64+0x8], R10 ;  /* 0x0000080a68007986 */ /* 0x0001e8000c101b04 */
[----:B------:R-:W2:Y:S01]  /*5410*/  LDG.E R7, desc[UR4][R2.64] ;  /* 0x0000000402077981 */ /* 0x000ea2000c1e1900 */
[----:B------:R-:W-:-:S08]  /*5420*/  DMUL R18, R18, UR28 ;  /* 0x0000001c12127c28 */ /* 0x000fd00008000000 */
[----:B------:R-:W-:Y:S01]  /*5430*/  DFMA R18, R94, R14, R18 ;  /* 0x0000000e5e12722b */ /* 0x000fe20000000012 */
[----:B--2---:R-:W-:Y:S02]  /*5440*/  IMAD.WIDE R106, R7, 0x8, R106 ;  /* 0x00000008076a7825 */ /* 0x004fe400078e026a */
[----:B------:R-:W2:Y:S04]  /*5450*/  LDG.E.64 R6, desc[UR4][R104.64+0x10] ;  /* 0x0000100468067981 */ /* 0x000ea8000c1e1b00 */
[----:B------:R-:W2:Y:S01]  /*5460*/  LDG.E.64 R106, desc[UR4][R106.64] ;  /* 0x000000046a6a7981 */ /* 0x000ea2000c1e1b00 */
[----:B------:R-:W-:-:S08]  /*5470*/  DFMA R18, R20, UR20, R18 ;  /* 0x0000001414127c2b */ /* 0x000fd00008000012 */
[----:B------:R-:W-:Y:S01]  /*5480*/  DMUL R18, R118, R18 ;  /* 0x0000001276127228 */ /* 0x000fe20000000000 */
[----:B------:R-:W-:Y:S01]  /*5490*/  HFMA2 R0, -RZ, RZ, 0, 5.9604644775390625e-08 ;  /* 0x00000001ff007431 */ /* 0x000fe200000001ff */
[----:B------:R-:W-:-:S06]  /*54a0*/  UPLOP3.LUT UP0, UPT, UPT, UPT, UPT, 0x40, 0x4 ;  /* 0x000000000004789c */ /* 0x000fcc0003f0e870 */
[----:B--2---:R-:W-:-:S07]  /*54b0*/  DFMA R6, R18, R106, R6 ;  /* 0x0000006a1206722b */ /* 0x004fce0000000006 */
[----:B------:R0:W-:Y:S01]  /*54c0*/  STG.E.64 desc[UR4][R104.64+0x10], R6 ;  /* 0x0000100668007986 */ /* 0x0001e2000c101b04 */
[----:B------:R-:W-:Y:S05]  /*54d0*/  BRA.U UP2, `(.L_x_36) ;  /* 0xffffffb502707547 */ /* 0x000fea000b83ffff */
[----:B------:R-:W-:Y:S01]  /*54e0*/  IMAD.MOV.U32 R0, RZ, RZ, 0x1 ;  /* 0x00000001ff007424 */ /* 0x000fe200078e00ff */
[----:B------:R-:W-:Y:S01]  /*54f0*/  UPLOP3.LUT UP0, UPT, UPT, UPT, UPT, 0x40, 0x4 ;  /* 0x000000000004789c */ /* 0x000fe20003f0e870 */
[----:B------:R-:W-:Y:S10]  /*5500*/  BRA.U UP1, `(.L_x_37) ;  /* 0xffffffb101487547 */ /* 0x000ff4000b83ffff */
[----:B------:R-:W-:Y:S05]  /*5510*/  EXIT ;  /* 0x000000000000794d */ /* 0x000fea0003800000 */
        .weak           $__internal_0_$__cuda_sm20_div_rn_f64_full
        .type           $__internal_0_$__cuda_sm20_div_rn_f64_full,@function
        .size           $__internal_0_$__cuda_sm20_div_rn_f64_full,(.L_x_241 - $__internal_0_$__cuda_sm20_div_rn_f64_full)
$__internal_0_$__cuda_sm20_div_rn_f64_full:
[C---:B------:R-:W-:Y:S01]  /*5520*/  FSETP.GEU.AND P0, PT, |R109|.reuse, 1.469367938527859385e-39, PT ;  /* 0x001000006d00780b */ /* 0x040fe20003f0e200 */
[----:B------:R-:W-:Y:S01]  /*5530*/  BSSY.RECONVERGENT B0, `(.L_x_38) ;  /* 0x0000056000007945 */ /* 0x000fe20003800200 */
[----:B------:R-:W-:Y:S02]  /*5540*/  LOP3.LUT R20, R109, 0x800fffff, RZ, 0xc0, !PT ;  /* 0x800fffff6d147812 */ /* 0x000fe400078ec0ff */
[----:B------:R-:W-:Y:S02]  /*5550*/  FSETP.GEU.AND P2, PT, |R111|, 1.469367938527859385e-39, PT ;  /* 0x001000006f00780b */ /* 0x000fe40003f4e200 */
[----:B------:R-:W-:Y:S02]  /*5560*/  LOP3.LUT R21, R20, 0x3ff00000, RZ, 0xfc, !PT ;  /* 0x3ff0000014157812 */ /* 0x000fe400078efcff */
[----:B------:R-:W-:Y:S02]  /*5570*/  MOV R20, R108 ;  /* 0x0000006c00147202 */ /* 0x000fe40000000f00 */
[----:B------:R-:W-:-:S02]  /*5580*/  MOV R128, 0x1 ;  /* 0x0000000100807802 */ /* 0x000fc40000000f00 */
[----:B------:R-:W-:Y:S01]  /*5590*/  LOP3.LUT R117, R111, 0x7ff00000, RZ, 0xc0, !PT ;  /* 0x7ff000006f757812 */ /* 0x000fe200078ec0ff */
[----:B------:R-:W-:Y:S01]  /*55a0*/  @!P0 DMUL R20, R108, 8.98846567431157953865e+307 ;  /* 0x7fe000006c148828 */ /* 0x000fe20000000000 */
[----:B------:R-:W-:-:S03]  /*55b0*/  LOP3.LUT R126, R109, 0x7ff00000, RZ, 0xc0, !PT ;  /* 0x7ff000006d7e7812 */ /* 0x000fc600078ec0ff */
[----:B------:R-:W-:Y:S02]  /*55c0*/  @!P2 LOP3.LUT R116, R109, 0x7ff00000, RZ, 0xc0, !PT ;  /* 0x7ff000006d74a812 */ /* 0x000fe400078ec0ff */
[----:B------:R-:W0:Y:S01]  /*55d0*/  MUFU.RCP64H R129, R21 ;  /* 0x0000001500817308 */ /* 0x000e220000001800 */
[C---:B------:R-:W-:Y:S02]  /*55e0*/  ISETP.GE.U32.AND P1, PT, R117.reuse, R126, PT ;  /* 0x0000007e7500720c */ /* 0x040fe40003f26070 */
[----:B------:R-:W-:Y:S01]  /*55f0*/  @!P2 ISETP.GE.U32.AND P3, PT, R117, R116, PT ;  /* 0x000000747500a20c */ /* 0x000fe20003f66070 */
[----:B------:R-:W-:Y:S01]  /*5600*/  IMAD.MOV.U32 R116, RZ, RZ, 0x1ca00000 ;  /* 0x1ca00000ff747424 */ /* 0x000fe200078e00ff */
[----:B------:R-:W-:Y:S02]  /*5610*/  @!P2 MOV R132, RZ ;  /* 0x000000ff0084a202 */ /* 0x000fe40000000f00 */
[----:B------:R-:W-:Y:S02]  /*5620*/  @!P0 LOP3.LUT R126, R21, 0x7ff00000, RZ, 0xc0, !PT ;  /* 0x7ff00000157e8812 */ /* 0x000fe400078ec0ff */
[----:B------:R-:W-:-:S02]  /*5630*/  @!P2 SEL R127, R116, 0x63400000, !P3 ;  /* 0x63400000747fa807 */ /* 0x000fc40005800000 */
[----:B------:R-:W-:Y:S02]  /*5640*/  IADD3 R135, PT, PT, R126, -0x1, RZ ;  /* 0xffffffff7e877810 */ /* 0x000fe40007ffe0ff */
[----:B------:R-:W-:Y:S01]  /*5650*/  @!P2 LOP3.LUT R127, R127, 0x80000000, R111, 0xf8, !PT ;  /* 0x800000007f7fa812 */ /* 0x000fe200078ef86f */
[----:B0-----:R-:W-:-:S03]  /*5660*/  DFMA R112, R128, -R20, 1 ;  /* 0x3ff000008070742b */ /* 0x001fc60000000814 */
[----:B------:R-:W-:Y:S01]  /*5670*/  @!P2 LOP3.LUT R133, R127, 0x100000, RZ, 0xfc, !PT ;  /* 0x001000007f85a812 */ /* 0x000fe200078efcff */
[----:B------:R-:W-:-:S04]  /*5680*/  IMAD.MOV.U32 R127, RZ, RZ, R117 ;  /* 0x000000ffff7f7224 */ /* 0x000fc800078e0075 */
[----:B------:R-:W-:-:S08]  /*5690*/  DFMA R112, R112, R112, R112 ;  /* 0x000000707070722b */ /* 0x000fd00000000070 */
[----:B------:R-:W-:Y:S01]  /*56a0*/  DFMA R128, R128, R112, R128 ;  /* 0x000000708080722b */ /* 0x000fe20000000080 */
[----:B------:R-:W-:Y:S02]  /*56b0*/  SEL R113, R116, 0x63400000, !P1 ;  /* 0x6340000074717807 */ /* 0x000fe40004800000 */
[----:B------:R-:W-:Y:S02]  /*56c0*/  MOV R112, R110 ;  /* 0x0000006e00707202 */ /* 0x000fe40000000f00 */
[----:B------:R-:W-:-:S03]  /*56d0*/  LOP3.LUT R113, R113, 0x800fffff, R111, 0xf8, !PT ;  /* 0x800fffff71717812 */ /* 0x000fc600078ef86f */
[----:B------:R-:W-:-:S03]  /*56e0*/  DFMA R130, R128, -R20, 1 ;  /* 0x3ff000008082742b */ /* 0x000fc60000000814 */
[----:B------:R-:W-:-:S05]  /*56f0*/  @!P2 DFMA R112, R112, 2, -R132 ;  /* 0x400000007070a82b */ /* 0x000fca0000000884 */
[----:B------:R-:W-:-:S05]  /*5700*/  DFMA R128, R128, R130, R128 ;  /* 0x000000828080722b */ /* 0x000fca0000000080 */
[----:B------:R-:W-:-:S03]  /*5710*/  @!P2 LOP3.LUT R127, R113, 0x7ff00000, RZ, 0xc0, !PT ;  /* 0x7ff00000717fa812 */ /* 0x000fc600078ec0ff */
[----:B------:R-:W-:Y:S01]  /*5720*/  DMUL R130, R128, R112 ;  /* 0x0000007080827228 */ /* 0x000fe20000000000 */
[----:B------:R-:W-:-:S04]  /*5730*/  IADD3 R134, PT, PT, R127, -0x1, RZ ;  /* 0xffffffff7f867810 */ /* 0x000fc80007ffe0ff */
[----:B------:R-:W-:-:S03]  /*5740*/  ISETP.GT.U32.AND P0, PT, R134, 0x7feffffe, PT ;  /* 0x7feffffe8600780c */ /* 0x000fc60003f04070 */
[----:B------:R-:W-:Y:S01]  /*5750*/  DFMA R132, R130, -R20, R112 ;  /* 0x800000148284722b */ /* 0x000fe20000000070 */
[----:B------:R-:W-:-:S07]  /*5760*/  ISETP.GT.U32.OR P0, PT, R135, 0x7feffffe, P0 ;  /* 0x7feffffe8700780c */ /* 0x000fce0000704470 */
[----:B------:R-:W-:-:S06]  /*5770*/  DFMA R132, R128, R132, R130 ;  /* 0x000000848084722b */ /* 0x000fcc0000000082 */
[----:B------:R-:W-:Y:S05]  /*5780*/  @P0 BRA `(.L_x_39) ;  /* 0x00000000006c0947 */ /* 0x000fea0003800000 */
[----:B------:R-:W-:-:S04]  /*5790*/  LOP3.LUT R126, R109, 0x7ff00000, RZ, 0xc0, !PT ;  /* 0x7ff000006d7e7812 */ /* 0x000fc800078ec0ff */
[CC--:B------:R-:W-:Y:S02]  /*57a0*/  VIADDMNMX R110, R117.reuse, -R126.reuse, 0xb9600000, !PT ;  /* 0xb9600000756e7446 */ /* 0x0c0fe4000780097e */
[----:B------:R-:W-:Y:S02]  /*57b0*/  ISETP.GE.U32.AND P0, PT, R117, R126, PT ;  /* 0x0000007e7500720c */ /* 0x000fe40003f06070 */
[----:B------:R-:W-:Y:S02]  /*57c0*/  VIMNMX R110, PT, PT, R110, 0x46a00000, PT ;  /* 0x46a000006e6e7848 */ /* 0x000fe40003fe0100 */
[----:B------:R-:W-:-:S05]  /*57d0*/  SEL R111, R116, 0x63400000, !P0 ;  /* 0x63400000746f7807 */ /* 0x000fca0004000000 */
[----:B------:R-:W-:Y:S01]  /*57e0*/  IMAD.IADD R126, R110, 0x1, -R111 ;  /* 0x000000016e7e7824 */ /* 0x000fe200078e0a6f */
[----:B------:R-:W-:-:S04]  /*57f0*/  MOV R110, RZ ;  /* 0x000000ff006e7202 */ /* 0x000fc80000000f00 */
[----:B------:R-:W-:-:S06]  /*5800*/  IADD3 R111, PT, PT, R126, 0x7fe00000, RZ ;  /* 0x7fe000007e6f7810 */ /* 0x000fcc0007ffe0ff */
[----:B------:R-:W-:-:S10]  /*5810*/  DMUL R116, R132, R110 ;  /* 0x0000006e84747228 */ /* 0x000fd40000000000 */
[----:B------:R-:W-:-:S13]  /*5820*/  FSETP.GTU.AND P0, PT, |R117|, 1.469367938527859385e-39, PT ;  /* 0x001000007500780b */ /* 0x000fda0003f0c200 */
[----:B------:R-:W-:Y:S05]  /*5830*/  @P0 BRA `(.L_x_40) ;  /* 0x0000000000940947 */ /* 0x000fea0003800000 */
[----:B------:R-:W-:Y:S01]  /*5840*/  DFMA R20, R132, -R20, R112 ;  /* 0x800000148414722b */ /* 0x000fe20000000070 */
[----:B------:R-:W-:-:S09]  /*5850*/  IMAD.MOV.U32 R110, RZ, RZ, RZ ;  /* 0x000000ffff6e7224 */ /* 0x000fd200078e00ff */
[C---:B------:R-:W-:Y:S02]  /*5860*/  FSETP.NEU.AND P0, PT, R21.reuse, RZ, PT ;  /* 0x000000ff1500720b */ /* 0x040fe40003f0d000 */
[----:B------:R-:W-:-:S04]  /*5870*/  LOP3.LUT R109, R21, 0x80000000, R109, 0x48, !PT ;  /* 0x80000000156d7812 */ /* 0x000fc800078e486d */
[----:B------:R-:W-:-:S07]  /*5880*/  LOP3.LUT R111, R109, R111, RZ, 0xfc, !PT ;  /* 0x0000006f6d6f7212 */ /* 0x000fce00078efcff */
[----:B------:R-:W-:Y:S05]  /*5890*/  @!P0 BRA `(.L_x_40) ;  /* 0x00000000007c8947 */ /* 0x000fea0003800000 */
[----:B------:R-:W-:Y:S01]  /*58a0*/  IADD3 R21, PT, PT, -R126, RZ, RZ ;  /* 0x000000ff7e157210 */ /* 0x000fe20007ffe1ff */
[----:B------:R-:W-:Y:S01]  /*58b0*/  DMUL.RP R110, R132, R110 ;  /* 0x0000006e846e7228 */ /* 0x000fe20000008000 */
[----:B------:R-:W-:-:S06]  /*58c0*/  MOV R20, RZ ;  /* 0x000000ff00147202 */ /* 0x000fcc0000000f00 */
[----:B------:R-:W-:-:S03]  /*58d0*/  DFMA R20, R116, -R20, R132 ;  /* 0x800000147414722b */ /* 0x000fc60000000084 */
[----:B------:R-:W-:-:S03]  /*58e0*/  LOP3.LUT R109, R111, R109, RZ, 0x3c, !PT ;  /* 0x0000006d6f6d7212 */ /* 0x000fc600078e3cff */
[----:B------:R-:W-:-:S04]  /*58f0*/  IADD3 R20, PT, PT, -R126, -0x43300000, RZ ;  /* 0xbcd000007e147810 */ /* 0x000fc80007ffe1ff */
[----:B------:R-:W-:-:S04]  /*5900*/  FSETP.NEU.AND P0, PT, |R21|, R20, PT ;  /* 0x000000141500720b */ /* 0x000fc80003f0d200 */
[----:B------:R-:W-:Y:S02]  /*5910*/  FSEL R116, R110, R116, !P0 ;  /* 0x000000746e747208 */ /* 0x000fe40004000000 */
[----:B------:R-:W-:Y:S01]  /*5920*/  FSEL R117, R109, R117, !P0 ;  /* 0x000000756d757208 */ /* 0x000fe20004000000 */
[----:B------:R-:W-:Y:S06]  /*5930*/  BRA `(.L_x_40) ;  /* 0x0000000000547947 */ /* 0x000fec0003800000 */
.L_x_39:
[----:B------:R-:W-:-:S14]  /*5940*/  DSETP.NAN.AND P0, PT, R110, R110, PT ;  /* 0x0000006e6e00722a */ /* 0x000fdc0003f08000 */
[----:B------:R-:W-:Y:S05]  /*5950*/  @P0 BRA `(.L_x_41) ;  /* 0x0000000000440947 */ /* 0x000fea0003800000 */
[----:B------:R-:W-:-:S14]  /*5960*/  DSETP.NAN.AND P0, PT, R108, R108, PT ;  /* 0x0000006c6c00722a */ /* 0x000fdc0003f08000 */
[----:B------:R-:W-:Y:S05]  /*5970*/  @P0 BRA `(.L_x_42) ;  /* 0x0000000000300947 */ /* 0x000fea0003800000 */
[----:B------:R-:W-:Y:S01]  /*5980*/  ISETP.NE.AND P0, PT, R127, R126, PT ;  /* 0x0000007e7f00720c */ /* 0x000fe20003f05270 */
[----:B------:R-:W-:Y:S01]  /*5990*/  IMAD.MOV.U32 R116, RZ, RZ, 0x0 ;  /* 0x00000000ff747424 */ /* 0x000fe200078e00ff */
[----:B------:R-:W-:-:S11]  /*59a0*/  MOV R117, 0xfff80000 ;  /* 0xfff8000000757802 */ /* 0x000fd60000000f00 */
[----:B------:R-:W-:Y:S05]  /*59b0*/  @!P0 BRA `(.L_x_40) ;  /* 0x0000000000348947 */ /* 0x000fea0003800000 */
[----:B------:R-:W-:Y:S02]  /*59c0*/  ISETP.NE.AND P0, PT, R127, 0x7ff00000, PT ;  /* 0x7ff000007f00780c */ /* 0x000fe40003f05270 */
[----:B------:R-:W-:Y:S02]  /*59d0*/  LOP3.LUT R117, R111, 0x80000000, R109, 0x48, !PT ;  /* 0x800000006f757812 */ /* 0x000fe400078e486d */
[----:B------:R-:W-:-:S13]  /*59e0*/  ISETP.EQ.OR P0, PT, R126, RZ, !P0 ;  /* 0x000000ff7e00720c */ /* 0x000fda0004702670 */
[----:B------:R-:W-:Y:S02]  /*59f0*/  @P0 LOP3.LUT R20, R117, 0x7ff00000, RZ, 0xfc, !PT ;  /* 0x7ff0000075140812 */ /* 0x000fe400078efcff */
[----:B------:R-:W-:Y:S01]  /*5a00*/  @!P0 MOV R116, RZ ;  /* 0x000000ff00748202 */ /* 0x000fe20000000f00 */
[----:B------:R-:W-:Y:S01]  /*5a10*/  @P0 IMAD.MOV.U32 R116, RZ, RZ, RZ ;  /* 0x000000ffff740224 */ /* 0x000fe200078e00ff */
[----:B------:R-:W-:Y:S01]  /*5a20*/  @P0 MOV R117, R20 ;  /* 0x0000001400750202 */ /* 0x000fe20000000f00 */
[----:B------:R-:W-:Y:S06]  /*5a30*/  BRA `(.L_x_40) ;  /* 0x0000000000147947 */ /* 0x000fec0003800000 */
.L_x_42:
[----:B------:R-:W-:Y:S02]  /*5a40*/  LOP3.LUT R117, R109, 0x80000, RZ, 0xfc, !PT ;  /* 0x000800006d757812 */ /* 0x000fe400078efcff */
[----:B------:R-:W-:Y:S01]  /*5a50*/  MOV R116, R108 ;  /* 0x0000006c00747202 */ /* 0x000fe20000000f00 */
[----:B------:R-:W-:Y:S06]  /*5a60*/  BRA `(.L_x_40) ;  /* 0x0000000000087947 */ /* 0x000fec0003800000 */
.L_x_41:
[----:B------:R-:W-:Y:S01]  /*5a70*/  LOP3.LUT R117, R111, 0x80000, RZ, 0xfc, !PT ;  /* 0x000800006f757812 */ /* 0x000fe200078efcff */
[----:B------:R-:W-:-:S07]  /*5a80*/  IMAD.MOV.U32 R116, RZ, RZ, R110 ;  /* 0x000000ffff747224 */ /* 0x000fce00078e006e */
.L_x_40:
[----:B------:R-:W-:Y:S05]  /*5a90*/  BSYNC.RECONVERGENT B0 ;  /* 0x0000000000007941 */ /* 0x000fea0003800200 */
.L_x_38:
[----:B------:R-:W-:Y:S01]  /*5aa0*/  HFMA2 R21, -RZ, RZ, 0, 0 ;  /* 0x00000000ff157431 */ /* 0x000fe200000001ff */
[----:B------:R-:W-:-:S04]  /*5ab0*/  MOV R20, R0 ;  /* 0x0000000000147202 */ /* 0x000fc80000000f00 */
[----:B------:R-:W-:Y:S05]  /*5ac0*/  RET.REL.NODEC R20 `(_Z24EvaluateNodalForceKerneliiiiiiPiPdS_S_S0_S0_) ;  /* 0xffffffa4144c7950 */ /* 0x000fea0003c3ffff */
.L_x_43:
[----:B------:R-:W-:-:S00]  /*5ad0*/  BRA `(.L_x_43) ;  /* 0xfffffffc00fc7947 */ /* 0x000fc0000383ffff */
[----:B------:R-:W-:-:S00]  /*5ae0*/  NOP ;  /* 0x0000000000007918 */ /* 0x000fc00000000000 */
        /* <DEDUP_REMOVED lines=9> */
.L_x_241:


//--------------------- .text._Z32EvaluateAverageStressStateKerneliiPiS_PdS0_S0_ --------------------------
	.section	.text._Z32EvaluateAverageStressStateKerneliiPiS_PdS0_S0_,"ax",@progbits
	.align	128
        .global         _Z32EvaluateAverageStressStateKerneliiPiS_PdS0_S0_
        .type           _Z32EvaluateAverageStressStateKerneliiPiS_PdS0_S0_,@function
        .size           _Z32EvaluateAverageStressStateKerneliiPiS_PdS0_S0_,(.L_x_242 - _Z32EvaluateAverageStressStateKerneliiPiS_PdS0_S0_)
        .other          _Z32EvaluateAverageStressStateKerneliiPiS_PdS0_S0_,@"STO_CUDA_ENTRY STV_DEFAULT"
_Z32EvaluateAverageStressStateKerneliiPiS_PdS0_S0_:
.text._Z32EvaluateAverageStressStateKerneliiPiS_PdS0_S0_:
[----:B------:R-:W-:Y:S01]  /*0000*/  LDC R1, c[0x0][0x37c] ;  /* 0x0000df00ff017b82 */ /* 0x000fe20000000800 */
[----:B------:R-:W0:Y:S01]  /*0010*/  S2R R5, SR_TID.Y ;  /* 0x0000000000057919 */ /* 0x000e220000002200 */
[----:B------:R-:W1:Y:S06]  /*0020*/  LDCU UR5, c[0x0][0x360] ;  /* 0x00006c00ff0577ac */ /* 0x000e6c0008000800 */
[----:B------:R-:W0:Y:S01]  /*0030*/  S2UR UR6, SR_CTAID.Y ;  /* 0x00000000000679c3 */ /* 0x000e220000002600 */
[----:B------:R-:W1:Y:S01]  /*0040*/  S2R R3, SR_TID.X ;  /* 0x0000000000037919 */ /* 0x000e620000002100 */
[----:B------:R-:W2:Y:S06]  /*0050*/  LDCU UR7, c[0x0][0x380] ;  /* 0x00007000ff0777ac */ /* 0x000eac0008000800 */
[----:B------:R-:W0:Y:S08]  /*0060*/  LDC R0, c[0x0][0x364] ;  /* 0x0000d900ff007b82 */ /* 0x000e300000000800 */
[----:B------:R-:W3:Y:S08]  /*0070*/  S2UR UR4, SR_CTAID.X ;  /* 0x00000000000479c3 */ /* 0x000ef00000002500 */
[----:B------:R-:W3:Y:S01]  /*0080*/  LDC R7, c[0x0][0x370] ;  /* 0x0000dc00ff077b82 */ /* 0x000ee20000000800 */
[----:B0-----:R-:W-:-:S04]  /*0090*/  IMAD R0, R0, UR6, R5 ;  /* 0x0000000600007c24 */ /* 0x001fc8000f8e0205 */
[----:B---3--:R-:W-:-:S04]  /*00a0*/  IMAD R0, R0, R7, UR4 ;  /* 0x0000000400007e24 */ /* 0x008fc8000f8e0207 */
[----:B-1----:R-:W-:-:S05]  /*00b0*/  IMAD R0, R0, UR5, R3 ;  /* 0x0000000500007c24 */ /* 0x002fca000f8e0203 */
[----:B--2---:R-:W-:-:S13]  /*00c0*/  ISETP.GE.AND P0, PT, R0, UR7, PT ;  /* 0x0000000700007c0c */ /* 0x004fda000bf06270 */
[----:B------:R-:W-:Y:S05]  /*00d0*/  @P0 EXIT ;  /* 0x000000000000094d */ /* 0x000fea0003800000 */
[----:B------:R-:W0:Y:S01]  /*00e0*/  LDC.64 R2, c[0x0][0x390] ;  /* 0x0000e400ff027b82 */ /* 0x000e220000000a00 */
[----:B------:R-:W1:Y:S07]  /*00f0*/  LDCU.64 UR4, c[0x0][0x358] ;  /* 0x00006b00ff0477ac */ /* 0x000e6e0008000a00 */
[----:B------:R-:W2:Y:S08]  /*0100*/  LDC.64 R4, c[0x0][0x388] ;  /* 0x0000e200ff047b82 */ /* 0x000eb00000000a00 */
[----:B------:R-:W3:Y:S01]  /*0110*/  LDC R17, c[0x0][0x384] ;  /* 0x0000e100ff117b82 */ /* 0x000ee20000000800 */
[----:B0-----:R-:W-:-:S06]  /*0120*/  IMAD.WIDE R2, R0, 0x4, R2 ;  /* 0x0000000400027825 */ /* 0x001fcc00078e0202 */
[----:B-1----:R-:W4:Y:S02]  /*0130*/  LDG.E R2, desc[UR4][R2.64] ;  /* 0x0000000402027981 */ /* 0x002f24000c1e1900 */
[----:B----4-:R-:W-:-:S04]  /*0140*/  VIADD R7, R2, UR7 ;  /* 0x0000000702077c36 */ /* 0x010fc80008000000 */
[----:B--2---:R-:W-:Y:S02]  /*0150*/  IMAD.WIDE R4, R7, 0x4, R4 ;  /* 0x0000000407047825 */ /* 0x004fe400078e0204 */
[----:B------:R-:W0:Y:S04]  /*0160*/  LDC.64 R6, c[0x0][0x398] ;  /* 0x0000e600ff067b82 */ /* 0x000e280000000a00 */
[----:B------:R-:W0:Y:S01]  /*0170*/  LDG.E R5, desc[UR4][R4.64] ;  /* 0x0000000404057981 */ /* 0x000e22000c1e1900 */
[----:B---3--:R-:W-:Y:S02]  /*0180*/  VIADD R17, R17, 0xffffffff ;  /* 0xffffffff11117836 */ /* 0x008fe40000000000 */
[----:B0-----:R-:W-:-:S04]  /*0190*/  IMAD.WIDE R6, R5, 0x8, R6 ;  /* 0x0000000805067825 */ /* 0x001fc800078e0206 */
[----:B------:R-:W-:Y:S02]  /*01a0*/  IMAD.WIDE R16, R17, 0x8, R6 ;  /* 0x0000000811107825 */ /* 0x000fe400078e0206 */
[----:B------:R-:W2:Y:S04]  /*01b0*/  LDG.E.64 R6, desc[UR4][R6.64+-0x8] ;  /* 0xfffff80406067981 */ /* 0x000ea8000c1e1b00 */
[----:B------:R-:W3:Y:S01]  /*01c0*/  LDG.E.64 R16, desc[UR4][R16.64] ;  /* 0x0000000410107981 */ /* 0x000ee2000c1e1b00 */
[----:B------:R-:W-:Y:S01]  /*01d0*/  BSSY.RECONVERGENT B0, `(.L_x_44) ;  /* 0x000001b000007945 */ /* 0x000fe20003800200 */
[C---:B---3--:R-:W-:Y:S02]  /*01e0*/  DADD R14, R16.reuse, R16 ;  /* 0x00000000100e7229 */ /* 0x048fe40000000010 */
[----:B------:R-:W-:-:S06]  /*01f0*/  DADD R2, R16, 1 ;  /* 0x3ff0000010027429 */ /* 0x000fcc0000000000 */
[----:B------:R-:W-:-:S08]  /*0200*/  DADD R14, -R14, 1 ;  /* 0x3ff000000e0e7429 */ /* 0x000fd00000000100 */
[----:B------:R-:W-:-:S06]  /*0210*/  DMUL R4, R2, R14 ;  /* 0x0000000e02047228 */ /* 0x000fcc0000000000 */
[----:B------:R-:W0:Y:S01]  /*0220*/  MUFU.RCP64H R3, R5 ;  /* 0x0000000500037308 */ /* 0x000e220000001800 */
[----:B------:R-:W-:-:S06]  /*0230*/  IMAD.MOV.U32 R2, RZ, RZ, 0x1 ;  /* 0x00000001ff027424 */ /* 0x000fcc00078e00ff */
[----:B0-----:R-:W-:-:S08]  /*0240*/  DFMA R8, -R4, R2, 1 ;  /* 0x3ff000000408742b */ /* 0x001fd00000000102 */
[----:B------:R-:W-:-:S08]  /*0250*/  DFMA R8, R8, R8, R8 ;  /* 0x000000080808722b */ /* 0x000fd00000000008 */
[----:B------:R-:W-:Y:S02]  /*0260*/  DFMA R8, R2, R8, R2 ;  /* 0x000000080208722b */ /* 0x000fe40000000002 */
[----:B------:R-:W-:-:S06]  /*0270*/  DADD R12, -R16, 1 ;  /* 0x3ff00000100c7429 */ /* 0x000fcc0000000100 */
[----:B------:R-:W-:Y:S02]  /*0280*/  DFMA R2, -R4, R8, 1 ;  /* 0x3ff000000402742b */ /* 0x000fe40000000108 */
[----:B--2---:R-:W-:-:S06]  /*0290*/  DMUL R6, R6, R12 ;  /* 0x0000000c06067228 */ /* 0x004fcc0000000000 */
[----:B------:R-:W-:-:S08]  /*02a0*/  DFMA R2, R8, R2, R8 ;  /* 0x000000020802722b */ /* 0x000fd00000000008 */
[----:B------:R-:W-:-:S08]  /*02b0*/  DMUL R8, R6, R2 ;  /* 0x0000000206087228 */ /* 0x000fd00000000000 */
[----:B------:R-:W-:-:S08]  /*02c0*/  DFMA R10, -R4, R8, R6 ;  /* 0x00000008040a722b */ /* 0x000fd00000000106 */
[----:B------:R-:W-:Y:S01]  /*02d0*/  DFMA R2, R2, R10, R8 ;  /* 0x0000000a0202722b */ /* 0x000fe20000000008 */
[----:B------:R-:W-:-:S09]  /*02e0*/  FSETP.GEU.AND P1, PT, |R7|, 6.5827683646048100446e-37, PT ;  /* 0x036000000700780b */ /* 0x000fd20003f2e200 */
[----:B------:R-:W-:-:S05]  /*02f0*/  FFMA R8, RZ, R5, R3 ;  /* 0x00000005ff087223 */ /* 0x000fca0000000003 */
[----:B------:R-:W-:-:S13]  /*0300*/  FSETP.GT.AND P0, PT, |R8|, 1.469367938527859385e-39, PT ;  /* 0x001000000800780b */ /* 0x000fda0003f04200 */
[----:B------:R-:W-:Y:S05]  /*0310*/  @P0 BRA P1, `(.L_x_45) ;  /* 0x0000000000180947 */ /* 0x000fea0000800000 */
[----:B------:R-:W-:Y:S01]  /*0320*/  IMAD.MOV.U32 R8, RZ, RZ, R4 ;  /* 0x000000ffff087224 */ /* 0x000fe200078e0004 */
[----:B------:R-:W-:Y:S01]  /*0330*/  MOV R4, 0x360 ;  /* 0x0000036000047802 */ /* 0x000fe20000000f00 */
[----:B------:R-:W-:-:S07]  /*0340*/  IMAD.MOV.U32 R9, RZ, RZ, R5 ;  /* 0x000000ffff097224 */ /* 0x000fce00078e0005 */
[----:B------:R-:W-:Y:S05]  /*0350*/  CALL.REL.NOINC `($__internal_1_$__cuda_sm20_div_rn_f64_full) ;  /* 0x0000000c00487944 */ /* 0x000fea0003c00000 */
[----:B------:R-:W-:Y:S01]  /*0360*/  MOV R2, R6 ;  /* 0x0000000600027202 */ /* 0x000fe20000000f00 */
[----:B------:R-:W-:-:S07]  /*0370*/  IMAD.MOV.U32 R3, RZ, RZ, R7 ;  /* 0x000000ffff037224 */ /* 0x000fce00078e0007 */
.L_x_45:
[----:B------:R-:W-:Y:S05]  /*0380*/  BSYNC.RECONVERGENT B0 ;  /* 0x0000000000007941 */ /* 0x000fea0003800200 */
.L_x_44:
        /* <DEDUP_REMOVED lines=15> */
[----:B------:R-:W-:Y:S01]  /*0480*/  IMAD.MOV.U32 R6, RZ, RZ, R16 ;  /* 0x000000ffff067224 */ /* 0x000fe200078e0010 */
[----:B------:R-:W-:Y:S01]  /*0490*/  MOV R8, R12 ;  /* 0x0000000c00087202 */ /* 0x000fe20000000f00 */
[----:B------:R-:W-:Y:S01]  /*04a0*/  IMAD.MOV.U32 R7, RZ, RZ, R17 ;  /* 0x000000ffff077224 */ /* 0x000fe200078e0011 */
[----:B------:R-:W-:Y:S01]  /*04b0*/  MOV R4, 0x4e0 ;  /* 0x000004e000047802 */ /* 0x000fe20000000f00 */
[----:B------:R-:W-:-:S07]  /*04c0*/  IMAD.MOV.U32 R9, RZ, RZ, R13 ;  /* 0x000000ffff097224 */ /* 0x000fce00078e000d */
[----:B------:R-:W-:Y:S05]  /*04d0*/  CALL.REL.NOINC `($__internal_1_$__cuda_sm20_div_rn_f64_full) ;  /* 0x0000000800e87944 */ /* 0x000fea0003c00000 */
.L_x_47:
[----:B------:R-:W-:Y:S05]  /*04e0*/  BSYNC.RECONVERGENT B0 ;  /* 0x0000000000007941 */ /* 0x000fea0003800200 */
.L_x_46:
[----:B------:R-:W-:Y:S01]  /*04f0*/  DADD R8, R12, R12 ;  /* 0x000000000c087229 */ /* 0x000fe2000000000c */
[----:B------:R-:W-:Y:S01]  /*0500*/  IMAD.MOV.U32 R4, RZ, RZ, 0x1 ;  /* 0x00000001ff047424 */ /* 0x000fe200078e00ff */
[----:B------:R-:W-:Y:S01]  /*0510*/  FSETP.GEU.AND P1, PT, |R15|, 6.5827683646048100446e-37, PT ;  /* 0x036000000f00780b */ /* 0x000fe20003f2e200 */
[----:B------:R-:W-:Y:S03]  /*0520*/  BSSY.RECONVERGENT B0, `(.L_x_48) ;  /* 0x0000014000007945 */ /* 0x000fe60003800200 */
        /* <DEDUP_REMOVED lines=8> */
[----:B------:R-:W-:Y:S02]  /*05b0*/  DFMA R4, R4, R12, R10 ;  /* 0x0000000c0404722b */ /* 0x000fe4000000000a */
[----:B------:R-:W-:-:S08]  /*05c0*/  DMUL R12, R6, R2 ;  /* 0x00000002060c7228 */ /* 0x000fd00000000000 */
        /* <DEDUP_REMOVED lines=9> */
.L_x_49:
[----:B------:R-:W-:Y:S05]  /*0660*/  BSYNC.RECONVERGENT B0 ;  /* 0x0000000000007941 */ /* 0x000fea0003800200 */
.L_x_48:
[----:B------:R-:W0:Y:S08]  /*0670*/  LDC.64 R6, c[0x0][0x3a8] ;  /* 0x0000ea00ff067b82 */ /* 0x000e300000000a00 */
[----:B------:R-:W1:Y:S08]  /*0680*/  LDC.64 R22, c[0x0][0x3a0] ;  /* 0x0000e800ff167b82 */ /* 0x000e700000000a00 */
[----:B------:R-:W2:Y:S01]  /*0690*/  LDC R21, c[0x0][0x380] ;  /* 0x0000e000ff157b82 */ /* 0x000ea20000000800 */
[----:B0-----:R-:W-:-:S05]  /*06a0*/  IMAD.WIDE R6, R0, 0x8, R6 ;  /* 0x0000000800067825 */ /* 0x001fca00078e0206 */
[----:B------:R-:W3:Y:S01]  /*06b0*/  LDG.E.64 R10, desc[UR4][R6.64] ;  /* 0x00000004060a7981 */ /* 0x000ee2000c1e1b00 */
[----:B-1----:R-:W-:-:S05]  /*06c0*/  IMAD.WIDE R22, R0, 0x8, R22 ;  /* 0x0000000800167825 */ /* 0x002fca00078e0216 */
[----:B------:R-:W3:Y:S01]  /*06d0*/  LDG.E.64 R8, desc[UR4][R22.64] ;  /* 0x0000000416087981 */ /* 0x000ee2000c1e1b00 */
[----:B--2---:R-:W-:Y:S01]  /*06e0*/  IMAD.WIDE R18, R21, 0x8, R6 ;  /* 0x0000000815127825 */ /* 0x004fe200078e0206 */
[----:B---3--:R-:W-:-:S07]  /*06f0*/  DFMA R8, R8, R2, R10 ;  /* 0x000000020808722b */ /* 0x008fce000000000a */
[----:B------:R0:W-:Y:S04]  /*0700*/  STG.E.64 desc[UR4][R6.64], R8 ;  /* 0x0000000806007986 */ /* 0x0001e8000c101b04 */
[----:B------:R-:W2:Y:S04]  /*0710*/  LDG.E.64 R10, desc[UR4][R22.64] ;  /* 0x00000004160a7981 */ /* 0x000ea8000c1e1b00 */
[----:B------:R-:W2:Y:S01]  /*0720*/  LDG.E.64 R14, desc[UR4][R18.64] ;  /* 0x00000004120e7981 */ /* 0x000ea2000c1e1b00 */
[----:B------:R-:W-:Y:S01]  /*0730*/  IMAD.WIDE R16, R21, 0x8, R18 ;  /* 0x0000000815107825 */ /* 0x000fe200078e0212 */
[----:B--2---:R-:W-:-:S07]  /*0740*/  DFMA R24, R12, R10, R14 ;  /* 0x0000000a0c18722b */ /* 0x004fce000000000e */
[----:B------:R1:W-:Y:S04]  /*0750*/  STG.E.64 desc[UR4][R18.64], R24 ;  /* 0x0000001812007986 */ /* 0x0003e8000c101b04 */
[----:B------:R-:W2:Y:S04]  /*0760*/  LDG.E.64 R10, desc[UR4][R22.64] ;  /* 0x00000004160a7981 */ /* 0x000ea8000c1e1b00 */
[----:B------:R-:W2:Y:S02]  /*0770*/  LDG.E.64 R14, desc[UR4][R16.64] ;  /* 0x00000004100e7981 */ /* 0x000ea4000c1e1b00 */
[----:B--2---:R-:W-:Y:S01]  /*0780*/  DFMA R26, R12, R10, R14 ;  /* 0x0000000a0c1a722b */ /* 0x004fe2000000000e */
[----:B------:R-:W-:-:S06]  /*0790*/  IMAD.WIDE R14, R21, 0x8, R16 ;  /* 0x00000008150e7825 */ /* 0x000fcc00078e0210 */
[----:B------:R2:W-:Y:S04]  /*07a0*/  STG.E.64 desc[UR4][R16.64], R26 ;  /* 0x0000001a10007986 */ /* 0x0005e8000c101b04 */
[----:B0-----:R-:W3:Y:S04]  /*07b0*/  LDG.E.64 R8, desc[UR4][R22.64] ;  /* 0x0000000416087981 */ /* 0x001ee8000c1e1b00 */
[----:B------:R-:W3:Y:S02]  /*07c0*/  LDG.E.64 R10, desc[UR4][R14.64] ;  /* 0x000000040e0a7981 */ /* 0x000ee4000c1e1b00 */
[----:B---3--:R-:W-:Y:S01]  /*07d0*/  DFMA R28, RZ, R8, R10 ;  /* 0x00000008ff1c722b */ /* 0x008fe2000000000a */
[----:B------:R-:W-:-:S06]  /*07e0*/  IMAD.WIDE R10, R21, 0x8, R14 ;  /* 0x00000008150a7825 */ /* 0x000fcc00078e020e */
[----:B------:R-:W-:Y:S04]  /*07f0*/  STG.E.64 desc[UR4][R14.64], R28 ;  /* 0x0000001c0e007986 */ /* 0x000fe8000c101b04 */
[----:B------:R-:W3:Y:S04]  /*0800*/  LDG.E.64 R8, desc[UR4][R22.64] ;  /* 0x0000000416087981 */ /* 0x000ee8000c1e1b00 */
[----:B-1----:R-:W3:Y:S02]  /*0810*/  LDG.E.64 R24, desc[UR4][R10.64] ;  /* 0x000000040a187981 */ /* 0x002ee4000c1e1b00 */
[----:B---3--:R-:W-:Y:S01]  /*0820*/  DFMA R24, RZ, R8, R24 ;  /* 0x00000008ff18722b */ /* 0x008fe20000000018 */
[----:B------:R-:W-:-:S06]  /*0830*/  IMAD.WIDE R8, R21, 0x8, R10 ;  /* 0x0000000815087825 */ /* 0x000fcc00078e020a */
[----:B------:R0:W-:Y:S04]  /*0840*/  STG.E.64 desc[UR4][R10.64], R24 ;  /* 0x000000180a007986 */ /* 0x0001e8000c101b04 */
[----:B--2---:R-:W2:Y:S04]  /*0850*/  LDG.E.64 R26, desc[UR4][R22.64] ;  /* 0x00000004161a7981 */ /* 0x004ea8000c1e1b00 */
[----:B0-----:R-:W2:Y:S02]  /*0860*/  LDG.E.64 R24, desc[UR4][R8.64] ;  /* 0x0000000408187981 */ /* 0x001ea4000c1e1b00 */
[----:B--2---:R-:W-:Y:S01]  /*0870*/  DFMA R26, RZ, R26, R24 ;  /* 0x0000001aff1a722b */ /* 0x004fe20000000018 */
[----:B------:R-:W-:-:S06]  /*0880*/  IMAD.WIDE R24, R21, 0x8, R22 ;  /* 0x0000000815187825 */ /* 0x000fcc00078e0216 */
[----:B------:R0:W-:Y:S04]  /*0890*/  STG.E.64 desc[UR4][R8.64], R26 ;  /* 0x0000001a08007986 */ /* 0x0001e8000c101b04 */
[----:B------:R-:W2:Y:S04]  /*08a0*/  LDG.E.64 R28, desc[UR4][R24.64] ;  /* 0x00000004181c7981 */ /* 0x000ea8000c1e1b00 */
[----:B------:R-:W2:Y:S02]  /*08b0*/  LDG.E.64 R22, desc[UR4][R6.64] ;  /* 0x0000000406167981 */ /* 0x000ea4000c1e1b00 */
[----:B--2---:R-:W-:-:S07]  /*08c0*/  DFMA R28, R12, R28, R22 ;  /* 0x0000001c0c1c722b */ /* 0x004fce0000000016 */
[----:B------:R-:W-:Y:S04]  /*08d0*/  STG.E.64 desc[UR4][R6.64], R28 ;  /* 0x0000001c06007986 */ /* 0x000fe8000c101b04 */
[----:B------:R-:W2:Y:S04]  /*08e0*/  LDG.E.64 R22, desc[UR4][R24.64] ;  /* 0x0000000418167981 */ /* 0x000ea8000c1e1b00 */
[----:B0-----:R-:W2:Y:S02]  /*08f0*/  LDG.E.64 R26, desc[UR4][R18.64] ;  /* 0x00000004121a7981 */ /* 0x001ea4000c1e1b00 */
[----:B--2---:R-:W-:-:S07]  /*0900*/  DFMA R22, R22, R2, R26 ;  /* 0x000000021616722b */ /* 0x004fce000000001a */
[----:B------:R0:W-:Y:S04]  /*0910*/  STG.E.64 desc[UR4][R18.64], R22 ;  /* 0x0000001612007986 */ /* 0x0001e8000c101b04 */
[----:B------:R-:W2:Y:S04]  /*0920*/  LDG.E.64 R26, desc[UR4][R16.64] ;  /* 0x00000004101a7981 */ /* 0x000ea8000c1e1b00 */
[----:B0-----:R-:W2:Y:S02]  /*0930*/  LDG.E.64 R22, desc[UR4][R24.64] ;  /* 0x0000000418167981 */ /* 0x001ea4000c1e1b00 */
[----:B--2---:R-:W-:-:S07]  /*0940*/  DFMA R26, R12, R22, R26 ;  /* 0x000000160c1a722b */ /* 0x004fce000000001a */
[----:B------:R0:W-:Y:S04]  /*0950*/  STG.E.64 desc[UR4][R16.64], R26 ;  /* 0x0000001a10007986 */ /* 0x0001e8000c101b04 */
[----:B------:R-:W2:Y:S04]  /*0960*/  LDG.E.64 R22, desc[UR4][R24.64] ;  /* 0x0000000418167981 */ /* 0x000ea8000c1e1b00 */
[----:B0-----:R-:W2:Y:S02]  /*0970*/  LDG.E.64 R26, desc[UR4][R14.64] ;  /* 0x000000040e1a7981 */ /* 0x001ea4000c1e1b00 */
[----:B--2---:R-:W-:-:S07]  /*0980*/  DFMA R28, RZ, R22, R26 ;  /* 0x00000016ff1c722b */ /* 0x004fce000000001a */
[----:B------:R-:W-:Y:S04]  /*0990*/  STG.E.64 desc[UR4][R14.64], R28 ;  /* 0x0000001c0e007986 */ /* 0x000fe8000c101b04 */
[----:B------:R-:W2:Y:S04]  /*09a0*/  LDG.E.64 R22, desc[UR4][R24.64] ;  /* 0x0000000418167981 */ /* 0x000ea8000c1e1b00 */
[----:B------:R-:W2:Y:S02]  /*09b0*/  LDG.E.64 R26, desc[UR4][R10.64] ;  /* 0x000000040a1a7981 */ /* 0x000ea4000c1e1b00 */
[----:B--2---:R-:W-:-:S07]  /*09c0*/  DFMA R22, RZ, R22, R26 ;  /* 0x00000016ff16722b */ /* 0x004fce000000001a */
[----:B------:R0:W-:Y:S04]  /*09d0*/  STG.E.64 desc[UR4][R10.64], R22 ;  /* 0x000000160a007986 */ /* 0x0001e8000c101b04 */
[----:B------:R-:W2:Y:S04]  /*09e0*/  LDG.E.64 R26, desc[UR4][R8.64] ;  /* 0x00000004081a7981 */ /* 0x000ea8000c1e1b00 */
[----:B0-----:R-:W2:Y:S02]  /*09f0*/  LDG.E.64 R22, desc[UR4][R24.64] ;  /* 0x0000000418167981 */ /* 0x001ea4000c1e1b00 */
[----:B--2---:R-:W-:Y:S01]  /*0a00*/  DFMA R26, RZ, R22, R26 ;  /* 0x00000016ff1a722b */ /* 0x004fe2000000001a */
[----:B------:R-:W-:-:S06]  /*0a10*/  IMAD.WIDE R22, R21, 0x8, R24 ;  /* 0x0000000815167825 */ /* 0x000fcc00078e0218 */
[----:B------:R0:W-:Y:S04]  /*0a20*/  STG.E.64 desc[UR4][R8.64], R26 ;  /* 0x0000001a08007986 */ /* 0x0001e8000c101b04 */
[----:B------:R-:W2:Y:S04]  /*0a30*/  LDG.E.64 R28, desc[UR4][R6.64] ;  /* 0x00000004061c7981 */ /* 0x000ea8000c1e1b00 */
[----:B0-----:R-:W2:Y:S02]  /*0a40*/  LDG.E.64 R26, desc[UR4][R22.64] ;  /* 0x00000004161a7981 */ /* 0x001ea4000c1e1b00 */
[----:B--2---:R-:W-:-:S07]  /*0a50*/  DFMA R28, R12, R26, R28 ;  /* 0x0000001a0c1c722b */ /* 0x004fce000000001c */
[----:B------:R-:W-:Y:S04]  /*0a60*/  STG.E.64 desc[UR4][R6.64], R28 ;  /* 0x0000001c06007986 */ /* 0x000fe8000c101b04 */
[----:B------:R-:W2:Y:S04]  /*0a70*/  LDG.E.64 R24, desc[UR4][R22.64] ;  /* 0x0000000416187981 */ /* 0x000ea8000c1e1b00 */
[----:B------:R-:W2:Y:S02]  /*0a80*/  LDG.E.64 R26, desc[UR4][R18.64] ;  /* 0x00000004121a7981 */ /* 0x000ea4000c1e1b00 */
        /* <DEDUP_REMOVED lines=9> */
[----:B------:R0:W-:Y:S04]  /*0b20*/  STG.E.64 desc[UR4][R14.64], R26 ;  /* 0x0000001a0e007986 */ /* 0x0001e8000c101b04 */
[----:B------:R-:W2:Y:S04]  /*0b30*/  LDG.E.64 R28, desc[UR4][R22.64] ;  /* 0x00000004161c7981 */ /* 0x000ea8000c1e1b00 */
[----:B------:R-:W2:Y:S02]  /*0b40*/  LDG.E.64 R12, desc[UR4][R10.64] ;  /* 0x000000040a0c7981 */ /* 0x000ea4000c1e1b00 */
[----:B--2---:R-:W-:-:S07]  /*0b50*/  DFMA R28, RZ, R28, R12 ;  /* 0x0000001cff1c722b */ /* 0x004fce000000000c */
[----:B------:R-:W-:Y:S04]  /*0b60*/  STG.E.64 desc[UR4][R10.64], R28 ;  /* 0x0000001c0a007986 */ /* 0x000fe8000c101b04 */
[----:B------:R-:W2:Y:S04]  /*0b70*/  LDG.E.64 R24, desc[UR4][R22.64] ;  /* 0x0000000416187981 */ /* 0x000ea8000c1e1b00 */
[----:B------:R-:W2:Y:S02]  /*0b80*/  LDG.E.64 R12, desc[UR4][R8.64] ;  /* 0x00000004080c7981 */ /* 0x000ea4000c1e1b00 */
[----:B--2---:R-:W-:Y:S01]  /*0b90*/  DFMA R24, RZ, R24, R12 ;  /* 0x00000018ff18722b */ /* 0x004fe2000000000c */
[----:B------:R-:W-:-:S06]  /*0ba0*/  IMAD.WIDE R12, R21, 0x8, R22 ;  /* 0x00000008150c7825 */ /* 0x000fcc00078e0216 */
[----:B------:R1:W-:Y:S04]  /*0bb0*/  STG.E.64 desc[UR4][R8.64], R24 ;  /* 0x0000001808007986 */ /* 0x0003e8000c101b04 */
[----:B0-----:R-:W2:Y:S04]  /*0bc0*/  LDG.E.64 R26, desc[UR4][R6.64] ;  /* 0x00000004061a7981 */ /* 0x001ea8000c1e1b00 */
[----:B-1----:R-:W2:Y:S02]  /*0bd0*/  LDG.E.64 R24, desc[UR4][R12.64] ;  /* 0x000000040c187981 */ /* 0x002ea4000c1e1b00 */
        /* <DEDUP_REMOVED lines=8> */
[----:B--2---:R-:W-:-:S07]  /*0c60*/  DFMA R28, RZ, R28, R22 ;  /* 0x0000001cff1c722b */ /* 0x004fce0000000016 */
[----:B------:R0:W-:Y:S04]  /*0c70*/  STG.E.64 desc[UR4][R16.64], R28 ;  /* 0x0000001c10007986 */ /* 0x0001e8000c101b04 */
[----:B------:R-:W2:Y:S04]  /*0c80*/  LDG.E.64 R24, desc[UR4][R12.64] ;  /* 0x000000040c187981 */ /* 0x000ea8000c1e1b00 */
[----:B------:R-:W2:Y:S01]  /*0c90*/  LDG.E.64 R22, desc[UR4][R14.64] ;  /* 0x000000040e167981 */ /* 0x000ea2000c1e1b00 */
[----:B------:R-:W-:-:S08]  /*0ca0*/  DMUL R2, R4, R2 ;  /* 0x0000000204027228 */ /* 0x000fd00000000000 */
[----:B--2---:R-:W-:-:S07]  /*0cb0*/  DFMA R24, R2, R24, R22 ;  /* 0x000000180218722b */ /* 0x004fce0000000016 */
[----:B------:R1:W-:Y:S04]  /*0cc0*/  STG.E.64 desc[UR4][R14.64], R24 ;  /* 0x000000180e007986 */ /* 0x0003e8000c101b04 */
[----:B------:R-:W2:Y:S04]  /*0cd0*/  LDG.E.64 R4, desc[UR4][R12.64] ;  /* 0x000000040c047981 */ /* 0x000ea8000c1e1b00 */
[----:B------:R-:W2:Y:S02]  /*0ce0*/  LDG.E.64 R22, desc[UR4][R10.64] ;  /* 0x000000040a167981 */ /* 0x000ea4000c1e1b00 */
[----:B--2---:R-:W-:-:S07]  /*0cf0*/  DFMA R22, RZ, R4, R22 ;  /* 0x00000004ff16722b */ /* 0x004fce0000000016 */
[----:B------:R2:W-:Y:S04]  /*0d00*/  STG.E.64 desc[UR4][R10.64], R22 ;  /* 0x000000160a007986 */ /* 0x0005e8000c101b04 */
[----:B------:R-:W3:Y:S04]  /*0d10*/  LDG.E.64 R4, desc[UR4][R12.64] ;  /* 0x000000040c047981 */ /* 0x000ee8000c1e1b00 */
[----:B------:R-:W3:Y:S02]  /*0d20*/  LDG.E.64 R26, desc[UR4][R8.64] ;  /* 0x00000004081a7981 */ /* 0x000ee4000c1e1b00 */
[----:B---3--:R-:W-:Y:S01]  /*0d30*/  DFMA R26, RZ, R4, R26 ;  /* 0x00000004ff1a722b */ /* 0x008fe2000000001a */
[----:B------:R-:W-:-:S06]  /*0d40*/  IMAD.WIDE R4, R21, 0x8, R12 ;  /* 0x0000000815047825 */ /* 0x000fcc00078e020c */
[----:B------:R3:W-:Y:S04]  /*0d50*/  STG.E.64 desc[UR4][R8.64], R26 ;  /* 0x0000001a08007986 */ /* 0x0007e8000c101b04 */
[----:B0-----:R-:W4:Y:S04]  /*0d60*/  LDG.E.64 R28, desc[UR4][R4.64] ;  /* 0x00000004041c7981 */ /* 0x001f28000c1e1b00 */
[----:B-1----:R-:W4:Y:S02]  /*0d70*/  LDG.E.64 R24, desc[UR4][R6.64] ;  /* 0x0000000406187981 */ /* 0x002f24000c1e1b00 */
[----:B----4-:R-:W-:-:S07]  /*0d80*/  DFMA R24, RZ, R28, R24 ;  /* 0x0000001cff18722b */ /* 0x010fce0000000018 */
[----:B------:R0:W-:Y:S04]  /*0d90*/  STG.E.64 desc[UR4][R6.64], R24 ;  /* 0x0000001806007986 */ /* 0x0001e8000c101b04 */
[----:B------:R-:W4:Y:S04]  /*0da0*/  LDG.E.64 R28, desc[UR4][R4.64] ;  /* 0x00000004041c7981 */ /* 0x000f28000c1e1b00 */
[----:B--2---:R-:W4:Y:S02]  /*0db0*/  LDG.E.64 R22, desc[UR4][R18.64] ;  /* 0x0000000412167981 */ /* 0x004f24000c1e1b00 */
[----:B----4-:R-:W-:-:S07]  /*0dc0*/  DFMA R22, RZ, R28, R22 ;  /* 0x0000001cff16722b */ /* 0x010fce0000000016 */
[----:B------:R1:W-:Y:S04]  /*0dd0*/  STG.E.64 desc[UR4][R18.64], R22 ;  /* 0x0000001612007986 */ /* 0x0003e8000c101b04 */
[----:B------:R-:W2:Y:S04]  /*0de0*/  LDG.E.64 R12, desc[UR4][R4.64] ;  /* 0x00000004040c7981 */ /* 0x000ea8000c1e1b00 */
[----:B------:R-:W2:Y:S02]  /*0df0*/  LDG.E.64 R28, desc[UR4][R16.64] ;  /* 0x00000004101c7981 */ /* 0x000ea4000c1e1b00 */
[----:B--2---:R-:W-:-:S07]  /*0e00*/  DFMA R12, RZ, R12, R28 ;  /* 0x0000000cff0c722b */ /* 0x004fce000000001c */
[----:B------:R2:W-:Y:S04]  /*0e10*/  STG.E.64 desc[UR4][R16.64], R12 ;  /* 0x0000000c10007986 */ /* 0x0005e8000c101b04 */
[----:B---3--:R-:W3:Y:S04]  /*0e20*/  LDG.E.64 R26, desc[UR4][R4.64] ;  /* 0x00000004041a7981 */ /* 0x008ee8000c1e1b00 */
[----:B------:R-:W3:Y:S02]  /*0e30*/  LDG.E.64 R28, desc[UR4][R14.64] ;  /* 0x000000040e1c7981 */ /* 0x000ee4000c1e1b00 */
[----:B---3--:R-:W-:-:S07]  /*0e40*/  DFMA R26, RZ, R26, R28 ;  /* 0x0000001aff1a722b */ /* 0x008fce000000001c */
[----:B------:R3:W-:Y:S04]  /*0e50*/  STG.E.64 desc[UR4][R14.64], R26 ;  /* 0x0000001a0e007986 */ /* 0x0007e8000c101b04 */
[----:B0-----:R-:W4:Y:S04]  /*0e60*/  LDG.E.64 R24, desc[UR4][R4.64] ;  /* 0x0000000404187981 */ /* 0x001f28000c1e1b00 */
[----:B------:R-:W4:Y:S02]  /*0e70*/  LDG.E.64 R28, desc[UR4][R10.64] ;  /* 0x000000040a1c7981 */ /* 0x000f24000c1e1b00 */
[----:B----4-:R-:W-:-:S07]  /*0e80*/  DFMA R24, R2, R24, R28 ;  /* 0x000000180218722b */ /* 0x010fce000000001c */
[----:B------:R0:W-:Y:S04]  /*0e90*/  STG.E.64 desc[UR4][R10.64], R24 ;  /* 0x000000180a007986 */ /* 0x0001e8000c101b04 */
[----:B-1----:R-:W4:Y:S04]  /*0ea0*/  LDG.E.64 R22, desc[UR4][R4.64] ;  /* 0x0000000404167981 */ /* 0x002f28000c1e1b00 */
[----:B------:R-:W4:Y:S01]  /*0eb0*/  LDG.E.64 R28, desc[UR4][R8.64] ;  /* 0x00000004081c7981 */ /* 0x000f22000c1e1b00 */
[----:B--2---:R-:W-:Y:S01]  /*0ec0*/  IMAD.WIDE R12, R21, 0x8, R4 ;  /* 0x00000008150c7825 */ /* 0x004fe200078e0204 */
[----:B----4-:R-:W-:-:S07]  /*0ed0*/  DFMA R22, RZ, R22, R28 ;  /* 0x00000016ff16722b */ /* 0x010fce000000001c */
[----:B------:R1:W-:Y:S04]  /*0ee0*/  STG.E.64 desc[UR4][R8.64], R22 ;  /* 0x0000001608007986 */ /* 0x0003e8000c101b04 */
[----:B------:R-:W2:Y:S04]  /*0ef0*/  LDG.E.64 R20, desc[UR4][R12.64] ;  /* 0x000000040c147981 */ /* 0x000ea8000c1e1b00 */
[----:B---3--:R-:W2:Y:S02]  /*0f00*/  LDG.E.64 R26, desc[UR4][R6.64] ;  /* 0x00000004061a7981 */ /* 0x008ea4000c1e1b00 */
[----:B--2---:R-:W-:-:S07]  /*0f10*/  DFMA R20, RZ, R20, R26 ;  /* 0x00000014ff14722b */ /* 0x004fce000000001a */
[----:B------:R2:W-:Y:S04]  /*0f20*/  STG.E.64 desc[UR4][R6.64], R20 ;  /* 0x0000001406007986 */ /* 0x0005e8000c101b04 */
[----:B------:R-:W3:Y:S04]  /*0f30*/  LDG.E.64 R26, desc[UR4][R12.64] ;  /* 0x000000040c1a7981 */ /* 0x000ee8000c1e1b00 */
[----:B0-----:R-:W3:Y:S02]  /*0f40*/  LDG.E.64 R24, desc[UR4][R18.64] ;  /* 0x0000000412187981 */ /* 0x001ee4000c1e1b00 */
[----:B---3--:R-:W-:-:S07]  /*0f50*/  DFMA R24, RZ, R26, R24 ;  /* 0x0000001aff18722b */ /* 0x008fce0000000018 */
[----:B------:R0:W-:Y:S04]  /*0f60*/  STG.E.64 desc[UR4][R18.64], R24 ;  /* 0x0000001812007986 */ /* 0x0001e8000c101b04 */
[----:B------:R-:W3:Y:S04]  /*0f70*/  LDG.E.64 R4, desc[UR4][R12.64] ;  /* 0x000000040c047981 */ /* 0x000ee8000c1e1b00 */
[----:B------:R-:W3:Y:S02]  /*0f80*/  LDG.E.64 R26, desc[UR4][R16.64] ;  /* 0x00000004101a7981 */ /* 0x000ee4000c1e1b00 */
[----:B---3--:R-:W-:-:S07]  /*0f90*/  DFMA R4, RZ, R4, R26 ;  /* 0x00000004ff04722b */ /* 0x008fce000000001a */
[----:B------:R-:W-:Y:S04]  /*0fa0*/  STG.E.64 desc[UR4][R16.64], R4 ;  /* 0x0000000410007986 */ /* 0x000fe8000c101b04 */
[----:B-1----:R-:W3:Y:S04]  /*0fb0*/  LDG.E.64 R22, desc[UR4][R12.64] ;  /* 0x000000040c167981 */ /* 0x002ee8000c1e1b00 */
[----:B------:R-:W3:Y:S02]  /*0fc0*/  LDG.E.64 R26, desc[UR4][R14.64] ;  /* 0x000000040e1a7981 */ /* 0x000ee4000c1e1b00 */
[----:B---3--:R-:W-:-:S07]  /*0fd0*/  DFMA R22, RZ, R22, R26 ;  /* 0x00000016ff16722b */ /* 0x008fce000000001a */
[----:B------:R-:W-:Y:S04]  /*0fe0*/  STG.E.64 desc[UR4][R14.64], R22 ;  /* 0x000000160e007986 */ /* 0x000fe8000c101b04 */
[----:B--2---:R-:W2:Y:S04]  /*0ff0*/  LDG.E.64 R6, desc[UR4][R12.64] ;  /* 0x000000040c067981 */ /* 0x004ea8000c1e1b00 */
[----:B------:R-:W2:Y:S02]  /*1000*/  LDG.E.64 R20, desc[UR4][R10.64] ;  /* 0x000000040a147981 */ /* 0x000ea4000c1e1b00 */
[----:B--2---:R-:W-:-:S07]  /*1010*/  DFMA R6, RZ, R6, R20 ;  /* 0x00000006ff06722b */ /* 0x004fce0000000014 */
[----:B------:R-:W-:Y:S04]  /*1020*/  STG.E.64 desc[UR4][R10.64], R6 ;  /* 0x000000060a007986 */ /* 0x000fe8000c101b04 */
[----:B0-----:R-:W2:Y:S04]  /*1030*/  LDG.E.64 R18, desc[UR4][R12.64] ;  /* 0x000000040c127981 */ /* 0x001ea8000c1e1b00 */
[----:B------:R-:W2:Y:S02]  /*1040*/  LDG.E.64 R20, desc[UR4][R8.64] ;  /* 0x0000000408147981 */ /* 0x000ea4000c1e1b00 */
[----:B--2---:R-:W-:-:S07]  /*1050*/  DFMA R18, R2, R18, R20 ;  /* 0x000000120212722b */ /* 0x004fce0000000014 */
[----:B------:R-:W-:Y:S01]  /*1060*/  STG.E.64 desc[UR4][R8.64], R18 ;  /* 0x0000001208007986 */ /* 0x000fe2000c101b04 */
[----:B------:R-:W-:Y:S05]  /*1070*/  EXIT ;  /* 0x000000000000794d */ /* 0x000fea0003800000 */
        .weak           $__internal_1_$__cuda_sm20_div_rn_f64_full
        .type           $__internal_1_$__cuda_sm20_div_rn_f64_full,@function
        .size           $__internal_1_$__cuda_sm20_div_rn_f64_full,(.L_x_242 - $__internal_1_$__cuda_sm20_div_rn_f64_full)
$__internal_1_$__cuda_sm20_div_rn_f64_full:
[C---:B------:R-:W-:Y:S01]  /*1080*/  FSETP.GEU.AND P0, PT, |R9|.reuse, 1.469367938527859385e-39, PT ;  /* 0x001000000900780b */ /* 0x040fe20003f0e200 */
[----:B------:R-:W-:Y:S01]  /*1090*/  IMAD.MOV.U32 R18, RZ, RZ, 0x1 ;  /* 0x00000001ff127424 */ /* 0x000fe200078e00ff */
[----:B------:R-:W-:Y:S01]  /*10a0*/  LOP3.LUT R10, R9, 0x800fffff, RZ, 0xc0, !PT ;  /* 0x800fffff090a7812 */ /* 0x000fe200078ec0ff */
[----:B------:R-:W-:Y:S01]  /*10b0*/  IMAD.MOV.U32 R26, RZ, RZ, 0x1ca00000 ;  /* 0x1ca00000ff1a7424 */ /* 0x000fe200078e00ff */
[C---:B------:R-:W-:Y:S01]  /*10c0*/  FSETP.GEU.AND P2, PT, |R7|.reuse, 1.469367938527859385e-39, PT ;  /* 0x001000000700780b */ /* 0x040fe20003f4e200 */
[----:B------:R-:W-:Y:S01]  /*10d0*/  BSSY.RECONVERGENT B1, `(.L_x_50) ;  /* 0x0000052000017945 */ /* 0x000fe20003800200 */
[----:B------:R-:W-:Y:S01]  /*10e0*/  LOP3.LUT R11, R10, 0x3ff00000, RZ, 0xfc, !PT ;  /* 0x3ff000000a0b7812 */ /* 0x000fe200078efcff */
[----:B------:R-:W-:Y:S01]  /*10f0*/  IMAD.MOV.U32 R10, RZ, RZ, R8 ;  /* 0x000000ffff0a7224 */ /* 0x000fe200078e0008 */
[----:B------:R-:W-:Y:S02]  /*1100*/  LOP3.LUT R5, R7, 0x7ff00000, RZ, 0xc0, !PT ;  /* 0x7ff0000007057812 */ /* 0x000fe400078ec0ff */
[----:B------:R-:W-:-:S03]  /*1110*/  LOP3.LUT R28, R9, 0x7ff00000, RZ, 0xc0, !PT ;  /* 0x7ff00000091c7812 */ /* 0x000fc600078ec0ff */
[----:B------:R-:W-:Y:S01]  /*1120*/  @!P0 DMUL R10, R8, 8.98846567431157953865e+307 ;  /* 0x7fe00000080a8828 */ /* 0x000fe20000000000 */
[----:B------:R-:W-:Y:S01]  /*1130*/  ISETP.GE.U32.AND P1, PT, R5, R28, PT ;  /* 0x0000001c0500720c */ /* 0x000fe20003f26070 */
[----:B------:R-:W-:Y:S02]  /*1140*/  IMAD.MOV.U32 R27, RZ, RZ, R5 ;  /* 0x000000ffff1b7224 */ /* 0x000fe400078e0005 */
[----:B------:R-:W-:Y:S01]  /*1150*/  @!P2 LOP3.LUT R20, R9, 0x7ff00000, RZ, 0xc0, !PT ;  /* 0x7ff000000914a812 */ /* 0x000fe200078ec0ff */
[----:B------:R-:W-:Y:S01]  /*1160*/  @!P2 IMAD.MOV.U32 R24, RZ, RZ, RZ ;  /* 0x000000ffff18a224 */ /* 0x000fe200078e00ff */
[----:B------:R-:W0:Y:S02]  /*1170*/  MUFU.RCP64H R19, R11 ;  /* 0x0000000b00137308 */ /* 0x000e240000001800 */
[----:B------:R-:W-:Y:S02]  /*1180*/  @!P2 ISETP.GE.U32.AND P3, PT, R5, R20, PT ;  /* 0x000000140500a20c */ /* 0x000fe40003f66070 */
[----:B------:R-:W-:-:S02]  /*1190*/  @!P0 LOP3.LUT R28, R11, 0x7ff00000, RZ, 0xc0, !PT ;  /* 0x7ff000000b1c8812 */ /* 0x000fc400078ec0ff */
[----:B------:R-:W-:-:S03]  /*11a0*/  @!P2 SEL R21, R26, 0x63400000, !P3 ;  /* 0x634000001a15a807 */ /* 0x000fc60005800000 */
[----:B------:R-:W-:Y:S01]  /*11b0*/  VIADD R29, R28, 0xffffffff ;  /* 0xffffffff1c1d7836 */ /* 0x000fe20000000000 */
[----:B------:R-:W-:-:S04]  /*11c0*/  @!P2 LOP3.LUT R21, R21, 0x80000000, R7, 0xf8, !PT ;  /* 0x800000001515a812 */ /* 0x000fc800078ef807 */
[----:B------:R-:W-:Y:S01]  /*11d0*/  @!P2 LOP3.LUT R25, R21, 0x100000, RZ, 0xfc, !PT ;  /* 0x001000001519a812 */ /* 0x000fe200078efcff */
[----:B0-----:R-:W-:-:S08]  /*11e0*/  DFMA R22, R18, -R10, 1 ;  /* 0x3ff000001216742b */ /* 0x001fd0000000080a */
        /* <DEDUP_REMOVED lines=9> */
[----:B------:R-:W-:Y:S02]  /*1280*/  DMUL R22, R20, R18 ;  /* 0x0000001214167228 */ /* 0x000fe40000000000 */
[----:B------:R-:W-:-:S05]  /*1290*/  VIADD R24, R27, 0xffffffff ;  /* 0xffffffff1b187836 */ /* 0x000fca0000000000 */
[----:B------:R-:W-:Y:S01]  /*12a0*/  ISETP.GT.U32.AND P0, PT, R24, 0x7feffffe, PT ;  /* 0x7feffffe1800780c */ /* 0x000fe20003f04070 */
[----:B------:R-:W-:-:S03]  /*12b0*/  DFMA R24, R22, -R10, R18 ;  /* 0x8000000a1618722b */ /* 0x000fc60000000012 */
[----:B------:R-:W-:-:S05]  /*12c0*/  ISETP.GT.U32.OR P0, PT, R29, 0x7feffffe, P0 ;  /* 0x7feffffe1d00780c */ /* 0x000fca0000704470 */
[----:B------:R-:W-:-:S08]  /*12d0*/  DFMA R24, R20, R24, R22 ;  /* 0x000000181418722b */ /* 0x000fd00000000016 */
[----:B------:R-:W-:Y:S05]  /*12e0*/  @P0 BRA `(.L_x_51) ;  /* 0x00000000006c0947 */ /* 0x000fea0003800000 */
[----:B------:R-:W-:-:S04]  /*12f0*/  LOP3.LUT R20, R9, 0x7ff00000, RZ, 0xc0, !PT ;  /* 0x7ff0000009147812 */ /* 0x000fc800078ec0ff */
[CC--:B------:R-:W-:Y:S02]  /*1300*/  VIADDMNMX R6, R5.reuse, -R20.reuse, 0xb9600000, !PT ;  /* 0xb960000005067446 */ /* 0x0c0fe40007800914 */
[----:B------:R-:W-:Y:S02]  /*1310*/  ISETP.GE.U32.AND P0, PT, R5, R20, PT ;  /* 0x000000140500720c */ /* 0x000fe40003f06070 */
[----:B------:R-:W-:Y:S01]  /*1320*/  VIMNMX R5, PT, PT, R6, 0x46a00000, PT ;  /* 0x46a0000006057848 */ /* 0x000fe20003fe0100 */
[----:B------:R-:W-:Y:S01]  /*1330*/  IMAD.MOV.U32 R6, RZ, RZ, RZ ;  /* 0x000000ffff067224 */ /* 0x000fe200078e00ff */
[----:B------:R-:W-:-:S04]  /*1340*/  SEL R26, R26, 0x63400000, !P0 ;  /* 0x634000001a1a7807 */ /* 0x000fc80004000000 */
[----:B------:R-:W-:-:S05]  /*1350*/  IADD3 R5, PT, PT, -R26, R5, RZ ;  /* 0x000000051a057210 */ /* 0x000fca0007ffe1ff */
[----:B------:R-:W-:-:S06]  /*1360*/  VIADD R7, R5, 0x7fe00000 ;  /* 0x7fe0000005077836 */ /* 0x000fcc0000000000 */
[----:B------:R-:W-:-:S10]  /*1370*/  DMUL R20, R24, R6 ;  /* 0x0000000618147228 */ /* 0x000fd40000000000 */
[----:B------:R-:W-:-:S13]  /*1380*/  FSETP.GTU.AND P0, PT, |R21|, 1.469367938527859385e-39, PT ;  /* 0x001000001500780b */ /* 0x000fda0003f0c200 */
[----:B------:R-:W-:Y:S05]  /*1390*/  @P0 BRA `(.L_x_52) ;  /* 0x0000000000940947 */ /* 0x000fea0003800000 */
[----:B------:R-:W-:-:S06]  /*13a0*/  DFMA R10, R24, -R10, R18 ;  /* 0x8000000a180a722b */ /* 0x000fcc0000000012 */
[----:B------:R-:W-:-:S04]  /*13b0*/  IMAD.MOV.U32 R10, RZ, RZ, RZ ;  /* 0x000000ffff0a7224 */ /* 0x000fc800078e00ff */
[C---:B------:R-:W-:Y:S02]  /*13c0*/  FSETP.NEU.AND P0, PT, R11.reuse, RZ, PT ;  /* 0x000000ff0b00720b */ /* 0x040fe40003f0d000 */
[----:B------:R-:W-:-:S04]  /*13d0*/  LOP3.LUT R9, R11, 0x80000000, R9, 0x48, !PT ;  /* 0x800000000b097812 */ /* 0x000fc800078e4809 */
[----:B------:R-:W-:-:S07]  /*13e0*/  LOP3.LUT R11, R9, R7, RZ, 0xfc, !PT ;  /* 0x00000007090b7212 */ /* 0x000fce00078efcff */
[----:B------:R-:W-:Y:S05]  /*13f0*/  @!P0 BRA `(.L_x_52) ;  /* 0x00000000007c8947 */ /* 0x000fea0003800000 */
[----:B------:R-:W-:Y:S01]  /*1400*/  IMAD.MOV R7, RZ, RZ, -R5 ;  /* 0x000000ffff077224 */ /* 0x000fe200078e0a05 */
[----:B------:R-:W-:Y:S01]  /*1410*/  MOV R6, RZ ;  /* 0x000000ff00067202 */ /* 0x000fe20000000f00 */
[----:B------:R-:W-:Y:S01]  /*1420*/  DMUL.RP R10, R24, R10 ;  /* 0x0000000a180a7228 */ /* 0x000fe20000008000 */
[----:B------:R-:W-:-:S04]  /*1430*/  IADD3 R5, PT, PT, -R5, -0x43300000, RZ ;  /* 0xbcd0000005057810 */ /* 0x000fc80007ffe1ff */
[----:B------:R-:W-:-:S05]  /*1440*/  DFMA R6, R20, -R6, R24 ;  /* 0x800000061406722b */ /* 0x000fca0000000018 */
[----:B------:R-:W-:-:S05]  /*1450*/  LOP3.LUT R9, R11, R9, RZ, 0x3c, !PT ;  /* 0x000000090b097212 */ /* 0x000fca00078e3cff */
[----:B------:R-:W-:-:S04]  /*1460*/  FSETP.NEU.AND P0, PT, |R7|, R5, PT ;  /* 0x000000050700720b */ /* 0x000fc80003f0d200 */
[----:B------:R-:W-:Y:S02]  /*1470*/  FSEL R20, R10, R20, !P0 ;  /* 0x000000140a147208 */ /* 0x000fe40004000000 */
[----:B------:R-:W-:Y:S01]  /*1480*/  FSEL R21, R9, R21, !P0 ;  /* 0x0000001509157208 */ /* 0x000fe20004000000 */
[----:B------:R-:W-:Y:S06]  /*1490*/  BRA `(.L_x_52) ;  /* 0x0000000000547947 */ /* 0x000fec0003800000 */
.L_x_51:
[----:B------:R-:W-:-:S14]  /*14a0*/  DSETP.NAN.AND P0, PT, R6, R6, PT ;  /* 0x000000060600722a */ /* 0x000fdc0003f08000 */
[----:B------:R-:W-:Y:S05]  /*14b0*/  @P0 BRA `(.L_x_53) ;  /* 0x0000000000440947 */ /* 0x000fea0003800000 */
[----:B------:R-:W-:-:S14]  /*14c0*/  DSETP.NAN.AND P0, PT, R8, R8, PT ;  /* 0x000000080800722a */ /* 0x000fdc0003f08000 */
[----:B------:R-:W-:Y:S05]  /*14d0*/  @P0 BRA `(.L_x_54) ;  /* 0x0000000000300947 */ /* 0x000fea0003800000 */
[----:B------:R-:W-:Y:S01]  /*14e0*/  ISETP.NE.AND P0, PT, R27, R28, PT ;  /* 0x0000001c1b00720c */ /* 0x000fe20003f05270 */
[----:B------:R-:W-:Y:S02]  /*14f0*/  IMAD.MOV.U32 R20, RZ, RZ, 0x0 ;  /* 0x00000000ff147424 */ /* 0x000fe400078e00ff */
[----:B------:R-:W-:-:S10]  /*1500*/  IMAD.MOV.U32 R21, RZ, RZ, -0x80000 ;  /* 0xfff80000ff157424 */ /* 0x000fd400078e00ff */
[----:B------:R-:W-:Y:S05]  /*1510*/  @!P0 BRA `(.L_x_52) ;  /* 0x0000000000348947 */ /* 0x000fea0003800000 */
[----:B------:R-:W-:Y:S02]  /*1520*/  ISETP.NE.AND P0, PT, R27, 0x7ff00000, PT ;  /* 0x7ff000001b00780c */ /* 0x000fe40003f05270 */
[----:B------:R-:W-:Y:S02]  /*1530*/  LOP3.LUT R21, R7, 0x80000000, R9, 0x48, !PT ;  /* 0x8000000007157812 */ /* 0x000fe400078e4809 */
[----:B------:R-:W-:-:S13]  /*1540*/  ISETP.EQ.OR P0, PT, R28, RZ, !P0 ;  /* 0x000000ff1c00720c */ /* 0x000fda0004702670 */
[----:B------:R-:W-:Y:S01]  /*1550*/  @P0 LOP3.LUT R5, R21, 0x7ff00000, RZ, 0xfc, !PT ;  /* 0x7ff0000015050812 */ /* 0x000fe200078efcff */
[----:B------:R-:W-:Y:S01]  /*1560*/  @!P0 IMAD.MOV.U32 R20, RZ, RZ, RZ ;  /* 0x000000ffff148224 */ /* 0x000fe200078e00ff */
[----:B------:R-:W-:-:S03]  /*1570*/  @P0 MOV R20, RZ ;  /* 0x000000ff00140202 */ /* 0x000fc60000000f00 */
[----:B------:R-:W-:Y:S01]  /*1580*/  @P0 IMAD.MOV.U32 R21, RZ, RZ, R5 ;  /* 0x000000ffff150224 */ /* 0x000fe200078e0005 */
[----:B------:R-:W-:Y:S06]  /*1590*/  BRA `(.L_x_52) ;  /* 0x0000000000147947 */ /* 0x000fec0003800000 */
.L_x_54:
[----:B------:R-:W-:Y:S01]  /*15a0*/  LOP3.LUT R21, R9, 0x80000, RZ, 0xfc, !PT ;  /* 0x0008000009157812 */ /* 0x000fe200078efcff */
[----:B------:R-:W-:Y:S01]  /*15b0*/  IMAD.MOV.U32 R20, RZ, RZ, R8 ;  /* 0x000000ffff147224 */ /* 0x000fe200078e0008 */
[----:B------:R-:W-:Y:S06]  /*15c0*/  BRA `(.L_x_52) ;  /* 0x0000000000087947 */ /* 0x000fec0003800000 */
.L_x_53:
[----:B------:R-:W-:Y:S01]  /*15d0*/  LOP3.LUT R21, R7, 0x80000, RZ, 0xfc, !PT ;  /* 0x0008000007157812 */ /* 0x000fe200078efcff */
[----:B------:R-:W-:-:S07]  /*15e0*/  IMAD.MOV.U32 R20, RZ, RZ, R6 ;  /* 0x000000ffff147224 */ /* 0x000fce00078e0006 */
.L_x_52:
[----:B------:R-:W-:Y:S05]  /*15f0*/  BSYNC.RECONVERGENT B1 ;  /* 0x0000000000017941 */ /* 0x000fea0003800200 */
.L_x_50:
[----:B------:R-:W-:Y:S01]  /*1600*/  IMAD.MOV.U32 R5, RZ, RZ, 0x0 ;  /* 0x00000000ff057424 */ /* 0x000fe200078e00ff */
[----:B------:R-:W-:Y:S01]  /*1610*/  MOV R6, R20 ;  /* 0x0000001400067202 */ /* 0x000fe20000000f00 */
[----:B------:R-:W-:Y:S02]  /*1620*/  IMAD.MOV.U32 R7, RZ, RZ, R21 ;  /* 0x000000ffff077224 */ /* 0x000fe400078e0015 */
[----:B------:R-:W-:Y:S05]  /*1630*/  RET.REL.NODEC R4 `(_Z32EvaluateAverageStressStateKerneliiPiS_PdS0_S0_) ;  /* 0xffffffe804707950 */ /* 0x000fea0003c3ffff */
.L_x_55:
        /* <DEDUP_REMOVED lines=12> */
.L_x_242:


//--------------------- .text._Z25EvaluateStressStateKerneliiPiPdS0_S0_ --------------------------
	.section	.text._Z25EvaluateStressStateKerneliiPiPdS0_S0_,"ax",@progbits
	.align	128
        .global         _Z25EvaluateStressStateKerneliiPiPdS0_S0_
        .type           _Z25EvaluateStressStateKerneliiPiPdS0_S0_,@function
        .size           _Z25EvaluateStressStateKerneliiPiPdS0_S0_,(.L_x_243 - _Z25EvaluateStressStateKerneliiPiPdS0_S0_)
        .other          _Z25EvaluateStressStateKerneliiPiPdS0_S0_,@"STO_CUDA_ENTRY STV_DEFAULT"
_Z25EvaluateStressStateKerneliiPiPdS0_S0_:
.text._Z25EvaluateStressStateKerneliiPiPdS0_S0_:
        /* <DEDUP_REMOVED lines=15> */
[----:B------:R-:W1:Y:S01]  /*00f0*/  LDCU.64 UR6, c[0x0][0x358] ;  /* 0x00006b00ff0677ac */ /* 0x000e620008000a00 */
[----:B------:R-:W-:-:S06]  /*0100*/  VIADD R5, R0, UR8 ;  /* 0x0000000800057c36 */ /* 0x000fcc0008000000 */
[----:B------:R-:W2:Y:S08]  /*0110*/  LDC.64 R6, c[0x0][0x390] ;  /* 0x0000e400ff067b82 */ /* 0x000eb00000000a00 */
[----:B------:R-:W3:Y:S01]  /*0120*/  LDC R31, c[0x0][0x384] ;  /* 0x0000e100ff1f7b82 */ /* 0x000ee20000000800 */
[----:B0-----:R-:W-:-:S06]  /*0130*/  IMAD.WIDE R2, R5, 0x4, R2 ;  /* 0x0000000405027825 */ /* 0x001fcc00078e0202 */
[----:B-1----:R-:W2:Y:S01]  /*0140*/  LDG.E R3, desc[UR6][R2.64] ;  /* 0x0000000602037981 */ /* 0x002ea2000c1e1900 */
[----:B---3--:R-:W-:Y:S02]  /*0150*/  VIADD R31, R31, 0xffffffff ;  /* 0xffffffff1f1f7836 */ /* 0x008fe40000000000 */
[----:B--2---:R-:W-:-:S04]  /*0160*/  IMAD.WIDE R6, R3, 0x8, R6 ;  /* 0x0000000803067825 */ /* 0x004fc800078e0206 */
[----:B------:R-:W-:Y:S02]  /*0170*/  IMAD.WIDE R30, R31, 0x8, R6 ;  /* 0x000000081f1e7825 */ /* 0x000fe400078e0206 */
[----:B------:R-:W2:Y:S04]  /*0180*/  LDG.E.64 R6, desc[UR6][R6.64+-0x8] ;  /* 0xfffff80606067981 */ /* 0x000ea8000c1e1b00 */
[----:B------:R-:W3:Y:S01]  /*0190*/  LDG.E.64 R30, desc[UR6][R30.64] ;  /* 0x000000061e1e7981 */ /* 0x000ee2000c1e1b00 */
[----:B------:R-:W-:Y:S01]  /*01a0*/  IMAD.MOV.U32 R2, RZ, RZ, 0x1 ;  /* 0x00000001ff027424 */ /* 0x000fe200078e00ff */
[----:B------:R-:W-:Y:S01]  /*01b0*/  BSSY.RECONVERGENT B0, `(.L_x_56) ;  /* 0x000001a000007945 */ /* 0x000fe20003800200 */
[C---:B---3--:R-:W-:Y:S02]  /*01c0*/  DADD R18, R30.reuse, R30 ;  /* 0x000000001e127229 */ /* 0x048fe4000000001e */
[----:B------:R-:W-:-:S06]  /*01d0*/  DADD R4, R30, 1 ;  /* 0x3ff000001e047429 */ /* 0x000fcc0000000000 */
[----:B------:R-:W-:-:S08]  /*01e0*/  DADD R18, -R18, 1 ;  /* 0x3ff0000012127429 */ /* 0x000fd00000000100 */
[----:B------:R-:W-:-:S06]  /*01f0*/  DMUL R4, R4, R18 ;  /* 0x0000001204047228 */ /* 0x000fcc0000000000 */
[----:B------:R-:W0:Y:S02]  /*0200*/  MUFU.RCP64H R3, R5 ;  /* 0x0000000500037308 */ /* 0x000e240000001800 */
        /* <DEDUP_REMOVED lines=15> */
[----:B------:R-:W-:Y:S02]  /*0300*/  MOV R13, R5 ;  /* 0x00000005000d7202 */ /* 0x000fe40000000f00 */
[----:B------:R-:W-:-:S07]  /*0310*/  MOV R4, 0x330 ;  /* 0x0000033000047802 */ /* 0x000fce0000000f00 */
[----:B------:R-:W-:Y:S05]  /*0320*/  CALL.REL.NOINC `($__internal_2_$__cuda_sm20_div_rn_f64_full) ;  /* 0x0000000c00947944 */ /* 0x000fea0003c00000 */
[----:B------:R-:W-:Y:S02]  /*0330*/  IMAD.MOV.U32 R2, RZ, RZ, R6 ;  /* 0x000000ffff027224 */ /* 0x000fe400078e0006 */
[----:B------:R-:W-:-:S07]  /*0340*/  IMAD.MOV.U32 R3, RZ, RZ, R7 ;  /* 0x000000ffff037224 */ /* 0x000fce00078e0007 */
.L_x_57:
[----:B------:R-:W-:Y:S05]  /*0350*/  BSYNC.RECONVERGENT B0 ;  /* 0x0000000000007941 */ /* 0x000fea0003800200 */
.L_x_56:
        /* <DEDUP_REMOVED lines=17> */
[----:B------:R-:W-:Y:S01]  /*0470*/  MOV R4, 0x4b0 ;  /* 0x000004b000047802 */ /* 0x000fe20000000f00 */
[----:B------:R-:W-:Y:S02]  /*0480*/  IMAD.MOV.U32 R12, RZ, RZ, R16 ;  /* 0x000000ffff0c7224 */ /* 0x000fe400078e0010 */
[----:B------:R-:W-:-:S07]  /*0490*/  IMAD.MOV.U32 R13, RZ, RZ, R17 ;  /* 0x000000ffff0d7224 */ /* 0x000fce00078e0011 */
[----:B------:R-:W-:Y:S05]  /*04a0*/  CALL.REL.NOINC `($__internal_2_$__cuda_sm20_div_rn_f64_full) ;  /* 0x0000000c00347944 */ /* 0x000fea0003c00000 */
[----:B------:R-:W-:Y:S01]  /*04b0*/  MOV R4, R6 ;  /* 0x0000000600047202 */ /* 0x000fe20000000f00 */
[----:B------:R-:W-:-:S07]  /*04c0*/  IMAD.MOV.U32 R5, RZ, RZ, R7 ;  /* 0x000000ffff057224 */ /* 0x000fce00078e0007 */
.L_x_59:
[----:B------:R-:W-:Y:S05]  /*04d0*/  BSYNC.RECONVERGENT B0 ;  /* 0x0000000000007941 */ /* 0x000fea0003800200 */
.L_x_58:
[----:B------:R-:W-:Y:S01]  /*04e0*/  DADD R8, R16, R16 ;  /* 0x0000000010087229 */ /* 0x000fe20000000010 */
[----:B------:R-:W-:Y:S01]  /*04f0*/  IMAD.MOV.U32 R6, RZ, RZ, 0x1 ;  /* 0x00000001ff067424 */ /* 0x000fe200078e00ff */
[----:B------:R-:W-:Y:S01]  /*0500*/  FSETP.GEU.AND P1, PT, |R19|, 6.5827683646048100446e-37, PT ;  /* 0x036000001300780b */ /* 0x000fe20003f2e200 */
[----:B------:R-:W-:Y:S01]  /*0510*/  BSSY.RECONVERGENT B0, `(.L_x_60) ;  /* 0x0000014000007945 */ /* 0x000fe20003800200 */
[----:B------:R-:W-:Y:S02]  /*0520*/  DMUL R16, R4, R2 ;  /* 0x0000000204107228 */ /* 0x000fe40000000000 */
        /* <DEDUP_REMOVED lines=17> */
[----:B------:R-:W-:Y:S05]  /*0640*/  CALL.REL.NOINC `($__internal_2_$__cuda_sm20_div_rn_f64_full) ;  /* 0x0000000800cc7944 */ /* 0x000fea0003c00000 */
.L_x_61:
[----:B------:R-:W-:Y:S05]  /*0650*/  BSYNC.RECONVERGENT B0 ;  /* 0x0000000000007941 */ /* 0x000fea0003800200 */
.L_x_60:
[----:B------:R-:W-:Y:S01]  /*0660*/  DMUL R6, R6, R2 ;  /* 0x0000000206067228 */ /* 0x000fe20000000000 */
[----:B------:R-:W-:Y:S01]  /*0670*/  UPLOP3.LUT UP0, UPT, UPT, UPT, UPT, 0x80, 0x8 ;  /* 0x000000000008789c */ /* 0x000fe20003f0f070 */
[----:B------:R-:W-:-:S10]  /*0680*/  UMOV UR4, URZ ;  /* 0x000000ff00047c82 */ /* 0x000fd40008000000 */
.L_x_64:
[----:B------:R-:W-:Y:S02]  /*0690*/  UPLOP3.LUT UP1, UPT, UPT, UPT, UP0, 0x80, 0x8 ;  /* 0x000000000008789c */ /* 0x000fe40003f2f000 */
[----:B---3--:R-:W-:-:S11]  /*06a0*/  UPLOP3.LUT UP0, UPT, UPT, UPT, UPT, 0x80, 0x8 ;  /* 0x000000000008789c */ /* 0x008fd60003f0f070 */
.L_x_63:
[----:B------:R-:W0:Y:S01]  /*06b0*/  LDC R4, c[0x0][0x380] ;  /* 0x0000e000ff047b82 */ /* 0x000e220000000800 */
[----:B------:R-:W-:Y:S02]  /*06c0*/  UPLOP3.LUT UP2, UPT, UPT, UPT, UP0, 0x80, 0x8 ;  /* 0x000000000008789c */ /* 0x000fe40003f4f000 */
[----:B------:R-:W-:Y:S01]  /*06d0*/  UPLOP3.LUT UP0, UPT, UPT, UPT, UPT, 0x80, 0x8 ;  /* 0x000000000008789c */ /* 0x000fe20003f0f070 */
[----:B0-----:R-:W-:Y:S01]  /*06e0*/  IMAD R5, R4, UR4, RZ ;  /* 0x0000000404057c24 */ /* 0x001fe2000f8e02ff */
[----:B------:R-:W-:-:S03]  /*06f0*/  UIADD3 UR4, UPT, UPT, UR4, 0x2, URZ ;  /* 0x0000000204047890 */ /* 0x000fc6000fffe0ff */
[----:B---3--:R-:W-:-:S09]  /*0700*/  IMAD R5, R5, 0x6, R0 ;  /* 0x0000000605057824 */ /* 0x008fd200078e0200 */
.L_x_62:
[----:B---3--:R-:W0:Y:S08]  /*0710*/  LDC.64 R8, c[0x0][0x3a0] ;  /* 0x0000e800ff087b82 */ /* 0x008e300000000a00 */
[----:B------:R-:W1:Y:S01]  /*0720*/  LDC.64 R30, c[0x0][0x398] ;  /* 0x0000e600ff1e7b82 */ /* 0x000e620000000a00 */
[----:B0-----:R-:W-:-:S05]  /*0730*/  IMAD.WIDE R8, R5, 0x8, R8 ;  /* 0x0000000805087825 */ /* 0x001fca00078e0208 */
[----:B------:R-:W2:Y:S01]  /*0740*/  LDG.E.64 R12, desc[UR6][R8.64] ;  /* 0x00000006080c7981 */ /* 0x000ea2000c1e1b00 */
[----:B-1----:R-:W-:-:S05]  /*0750*/  IMAD.WIDE R30, R5, 0x8, R30 ;  /* 0x00000008051e7825 */ /* 0x002fca00078e021e */
[----:B------:R-:W2:Y:S02]  /*0760*/  LDG.E.64 R10, desc[UR6][R30.64] ;  /* 0x000000061e0a7981 */ /* 0x000ea4000c1e1b00 */
[----:B--2---:R-:W-:Y:S01]  /*0770*/  DFMA R18, R10, R2, R12 ;  /* 0x000000020a12722b */ /* 0x004fe2000000000c */
[----:B------:R-:W-:-:S06]  /*0780*/  IMAD.WIDE R10, R4, 0x8, R8 ;  /* 0x00000008040a7825 */ /* 0x000fcc00078e0208 */
[----:B------:R0:W-:Y:S04]  /*0790*/  STG.E.64 desc[UR6][R8.64], R18 ;  /* 0x0000001208007986 */ /* 0x0001e8000c101b06 */
[----:B------:R-:W2:Y:S04]  /*07a0*/  LDG.E.64 R12, desc[UR6][R30.64] ;  /* 0x000000061e0c7981 */ /* 0x000ea8000c1e1b00 */
        /* <DEDUP_REMOVED lines=13> */
[----:B------:R0:W-:Y:S04]  /*0880*/  STG.E.64 desc[UR6][R14.64], R24 ;  /* 0x000000180e007986 */ /* 0x0001e8000c101b06 */
[----:B-1----:R-:W3:Y:S04]  /*0890*/  LDG.E.64 R20, desc[UR6][R30.64] ;  /* 0x000000061e147981 */ /* 0x002ee8000c1e1b00 */
[----:B------:R-:W3:Y:S02]  /*08a0*/  LDG.E.64 R26, desc[UR6][R18.64] ;  /* 0x00000006121a7981 */ /* 0x000ee4000c1e1b00 */
[----:B---3--:R-:W-:Y:S01]  /*08b0*/  DFMA R32, RZ, R20, R26 ;  /* 0x00000014ff20722b */ /* 0x008fe2000000001a */
[----:B------:R-:W-:-:S06]  /*08c0*/  IMAD.WIDE R20, R4, 0x8, R18 ;  /* 0x0000000804147825 */ /* 0x000fcc00078e0212 */
[----:B------:R1:W-:Y:S04]  /*08d0*/  STG.E.64 desc[UR6][R18.64], R32 ;  /* 0x0000002012007986 */ /* 0x0003e8000c101b06 */
[----:B--2---:R-:W2:Y:S04]  /*08e0*/  LDG.E.64 R22, desc[UR6][R30.64] ;  /* 0x000000061e167981 */ /* 0x004ea8000c1e1b00 */
[----:B------:R-:W2:Y:S01]  /*08f0*/  LDG.E.64 R26, desc[UR6][R20.64] ;  /* 0x00000006141a7981 */ /* 0x000ea2000c1e1b00 */
[----:B------:R-:W-:Y:S01]  /*0900*/  IMAD.WIDE R28, R4, 0x8, R30 ;  /* 0x00000008041c7825 */ /* 0x000fe200078e021e */
[----:B--2---:R-:W-:-:S07]  /*0910*/  DFMA R26, RZ, R22, R26 ;  /* 0x00000016ff1a722b */ /* 0x004fce000000001a */
[----:B------:R-:W-:Y:S04]  /*0920*/  STG.E.64 desc[UR6][R20.64], R26 ;  /* 0x0000001a14007986 */ /* 0x000fe8000c101b06 */
[----:B0-----:R-:W2:Y:S04]  /*0930*/  LDG.E.64 R24, desc[UR6][R28.64] ;  /* 0x000000061c187981 */ /* 0x001ea8000c1e1b00 */
[----:B------:R-:W2:Y:S02]  /*0940*/  LDG.E.64 R22, desc[UR6][R8.64] ;  /* 0x0000000608167981 */ /* 0x000ea4000c1e1b00 */
[----:B--2---:R-:W-:-:S07]  /*0950*/  DFMA R34, R16, R24, R22 ;  /* 0x000000181022722b */ /* 0x004fce0000000016 */
[----:B------:R0:W-:Y:S04]  /*0960*/  STG.E.64 desc[UR6][R8.64], R34 ;  /* 0x0000002208007986 */ /* 0x0001e8000c101b06 */
[----:B------:R-:W2:Y:S04]  /*0970*/  LDG.E.64 R24, desc[UR6][R28.64] ;  /* 0x000000061c187981 */ /* 0x000ea8000c1e1b00 */
[----:B------:R-:W2:Y:S02]  /*0980*/  LDG.E.64 R22, desc[UR6][R10.64] ;  /* 0x000000060a167981 */ /* 0x000ea4000c1e1b00 */
[----:B--2---:R-:W-:-:S07]  /*0990*/  DFMA R30, R24, R2, R22 ;  /* 0x00000002181e722b */ /* 0x004fce0000000016 */
[----:B------:R2:W-:Y:S04]  /*09a0*/  STG.E.64 desc[UR6][R10.64], R30 ;  /* 0x0000001e0a007986 */ /* 0x0005e8000c101b06 */
[----:B------:R-:W1:Y:S04]  /*09b0*/  LDG.E.64 R24, desc[UR6][R28.64] ;  /* 0x000000061c187981 */ /* 0x000e68000c1e1b00 */
[----:B------:R-:W1:Y:S02]  /*09c0*/  LDG.E.64 R22, desc[UR6][R12.64] ;  /* 0x000000060c167981 */ /* 0x000e64000c1e1b00 */
[----:B-1----:R-:W-:-:S07]  /*09d0*/  DFMA R32, R16, R24, R22 ;  /* 0x000000181020722b */ /* 0x002fce0000000016 */
[----:B------:R1:W-:Y:S04]  /*09e0*/  STG.E.64 desc[UR6][R12.64], R32 ;  /* 0x000000200c007986 */ /* 0x0003e8000c101b06 */
[----:B------:R-:W0:Y:S04]  /*09f0*/  LDG.E.64 R24, desc[UR6][R28.64] ;  /* 0x000000061c187981 */ /* 0x000e28000c1e1b00 */
[----:B------:R-:W0:Y:S02]  /*0a00*/  LDG.E.64 R22, desc[UR6][R14.64] ;  /* 0x000000060e167981 */ /* 0x000e24000c1e1b00 */
[----:B0-----:R-:W-:-:S07]  /*0a10*/  DFMA R34, RZ, R24, R22 ;  /* 0x00000018ff22722b */ /* 0x001fce0000000016 */
[----:B------:R0:W-:Y:S04]  /*0a20*/  STG.E.64 desc[UR6][R14.64], R34 ;  /* 0x000000220e007986 */ /* 0x0001e8000c101b06 */
[----:B------:R-:W3:Y:S04]  /*0a30*/  LDG.E.64 R24, desc[UR6][R28.64] ;  /* 0x000000061c187981 */ /* 0x000ee8000c1e1b00 */
[----:B------:R-:W3:Y:S02]  /*0a40*/  LDG.E.64 R22, desc[UR6][R18.64] ;  /* 0x0000000612167981 */ /* 0x000ee4000c1e1b00 */
[----:B---3--:R-:W-:-:S07]  /*0a50*/  DFMA R36, RZ, R24, R22 ;  /* 0x00000018ff24722b */ /* 0x008fce0000000016 */
[----:B------:R-:W-:Y:S04]  /*0a60*/  STG.E.64 desc[UR6][R18.64], R36 ;  /* 0x0000002412007986 */ /* 0x000fe8000c101b06 */
[----:B------:R-:W3:Y:S04]  /*0a70*/  LDG.E.64 R22, desc[UR6][R28.64] ;  /* 0x000000061c167981 */ /* 0x000ee8000c1e1b00 */
[----:B------:R-:W3:Y:S01]  /*0a80*/  LDG.E.64 R26, desc[UR6][R20.64] ;  /* 0x00000006141a7981 */ /* 0x000ee2000c1e1b00 */
[----:B--2---:R-:W-:Y:S01]  /*0a90*/  IMAD.WIDE R30, R4, 0x8, R28 ;  /* 0x00000008041e7825 */ /* 0x004fe200078e021c */
[----:B---3--:R-:W-:-:S07]  /*0aa0*/  DFMA R26, RZ, R22, R26 ;  /* 0x00000016ff1a722b */ /* 0x008fce000000001a */
[----:B------:R-:W-:Y:S04]  /*0ab0*/  STG.E.64 desc[UR6][R20.64], R26 ;  /* 0x0000001a14007986 */ /* 0x000fe8000c101b06 */
[----:B------:R-:W1:Y:S04]  /*0ac0*/  LDG.E.64 R24, desc[UR6][R30.64] ;  /* 0x000000061e187981 */ /* 0x000e68000c1e1b00 */
[----:B------:R-:W1:Y:S02]  /*0ad0*/  LDG.E.64 R22, desc[UR6][R8.64] ;  /* 0x0000000608167981 */ /* 0x000e64000c1e1b00 */
[----:B-1----:R-:W-:-:S07]  /*0ae0*/  DFMA R32, R16, R24, R22 ;  /* 0x000000181020722b */ /* 0x002fce0000000016 */
[----:B------:R1:W-:Y:S04]  /*0af0*/  STG.E.64 desc[UR6][R8.64], R32 ;  /* 0x0000002008007986 */ /* 0x0003e8000c101b06 */
[----:B------:R-:W2:Y:S04]  /*0b00*/  LDG.E.64 R24, desc[UR6][R30.64] ;  /* 0x000000061e187981 */ /* 0x000ea8000c1e1b00 */
[----:B------:R-:W2:Y:S02]  /*0b10*/  LDG.E.64 R22, desc[UR6][R10.64] ;  /* 0x000000060a167981 */ /* 0x000ea4000c1e1b00 */
[----:B--2---:R-:W-:-:S07]  /*0b20*/  DFMA R28, R16, R24, R22 ;  /* 0x00000018101c722b */ /* 0x004fce0000000016 */
[----:B------:R2:W-:Y:S04]  /*0b30*/  STG.E.64 desc[UR6][R10.64], R28 ;  /* 0x0000001c0a007986 */ /* 0x0005e8000c101b06 */
[----:B------:R-:W0:Y:S04]  /*0b40*/  LDG.E.64 R24, desc[UR6][R30.64] ;  /* 0x000000061e187981 */ /* 0x000e28000c1e1b00 */
[----:B------:R-:W0:Y:S02]  /*0b50*/  LDG.E.64 R22, desc[UR6][R12.64] ;  /* 0x000000060c167981 */ /* 0x000e24000c1e1b00 */
[----:B0-----:R-:W-:-:S07]  /*0b60*/  DFMA R34, R24, R2, R22 ;  /* 0x000000021822722b */ /* 0x001fce0000000016 */
[----:B------:R-:W-:Y:S04]  /*0b70*/  STG.E.64 desc[UR6][R12.64], R34 ;  /* 0x000000220c007986 */ /* 0x000fe8000c101b06 */
[----:B------:R-:W1:Y:S04]  /*0b80*/  LDG.E.64 R24, desc[UR6][R30.64] ;  /* 0x000000061e187981 */ /* 0x000e68000c1e1b00 */
[----:B------:R-:W1:Y:S02]  /*0b90*/  LDG.E.64 R22, desc[UR6][R14.64] ;  /* 0x000000060e167981 */ /* 0x000e64000c1e1b00 */
[----:B-1----:R-:W-:-:S07]  /*0ba0*/  DFMA R32, RZ, R24, R22 ;  /* 0x00000018ff20722b */ /* 0x002fce0000000016 */
        /* <DEDUP_REMOVED lines=10> */
[----:B------:R-:W0:Y:S04]  /*0c50*/  LDG.E.64 R24, desc[UR6][R28.64] ;  /* 0x000000061c187981 */ /* 0x000e28000c1e1b00 */
[----:B------:R-:W0:Y:S02]  /*0c60*/  LDG.E.64 R22, desc[UR6][R8.64] ;  /* 0x0000000608167981 */ /* 0x000e24000c1e1b00 */
[----:B0-----:R-:W-:-:S07]  /*0c70*/  DFMA R32, RZ, R24, R22 ;  /* 0x00000018ff20722b */ /* 0x001fce0000000016 */
[----:B------:R0:W-:Y:S04]  /*0c80*/  STG.E.64 desc[UR6][R8.64], R32 ;  /* 0x0000002008007986 */ /* 0x0001e8000c101b06 */
[----:B------:R-:W2:Y:S04]  /*0c90*/  LDG.E.64 R24, desc[UR6][R28.64] ;  /* 0x000000061c187981 */ /* 0x000ea8000c1e1b00 */
[----:B------:R-:W2:Y:S02]  /*0ca0*/  LDG.E.64 R22, desc[UR6][R10.64] ;  /* 0x000000060a167981 */ /* 0x000ea4000c1e1b00 */
[----:B--2---:R-:W-:-:S07]  /*0cb0*/  DFMA R30, RZ, R24, R22 ;  /* 0x00000018ff1e722b */ /* 0x004fce0000000016 */
[----:B------:R1:W-:Y:S04]  /*0cc0*/  STG.E.64 desc[UR6][R10.64], R30 ;  /* 0x0000001e0a007986 */ /* 0x0003e8000c101b06 */
[----:B------:R-:W2:Y:S04]  /*0cd0*/  LDG.E.64 R24, desc[UR6][R28.64] ;  /* 0x000000061c187981 */ /* 0x000ea8000c1e1b00 */
[----:B------:R-:W2:Y:S02]  /*0ce0*/  LDG.E.64 R22, desc[UR6][R12.64] ;  /* 0x000000060c167981 */ /* 0x000ea4000c1e1b00 */
[----:B--2---:R-:W-:-:S07]  /*0cf0*/  DFMA R34, RZ, R24, R22 ;  /* 0x00000018ff22722b */ /* 0x004fce0000000016 */
[----:B------:R-:W-:Y:S04]  /*0d00*/  STG.E.64 desc[UR6][R12.64], R34 ;  /* 0x000000220c007986 */ /* 0x000fe8000c101b06 */
[----:B------:R-:W0:Y:S04]  /*0d10*/  LDG.E.64 R24, desc[UR6][R28.64] ;  /* 0x000000061c187981 */ /* 0x000e28000c1e1b00 */
[----:B------:R-:W0:Y:S02]  /*0d20*/  LDG.E.64 R22, desc[UR6][R14.64] ;  /* 0x000000060e167981 */ /* 0x000e24000c1e1b00 */
[----:B0-----:R-:W-:-:S07]  /*0d30*/  DFMA R32, R6, R24, R22 ;  /* 0x000000180620722b */ /* 0x001fce0000000016 */
[----:B------:R0:W-:Y:S04]  /*0d40*/  STG.E.64 desc[UR6][R14.64], R32 ;  /* 0x000000200e007986 */ /* 0x0001e8000c101b06 */
[----:B------:R-:W2:Y:S04]  /*0d50*/  LDG.E.64 R24, desc[UR6][R28.64] ;  /* 0x000000061c187981 */ /* 0x000ea8000c1e1b00 */
[----:B------:R-:W2:Y:S02]  /*0d60*/  LDG.E.64 R22, desc[UR6][R18.64] ;  /* 0x0000000612167981 */ /* 0x000ea4000c1e1b00 */
[----:B--2---:R-:W-:-:S07]  /*0d70*/  DFMA R36, RZ, R24, R22 ;  /* 0x00000018ff24722b */ /* 0x004fce0000000016 */
[----:B------:R-:W-:Y:S04]  /*0d80*/  STG.E.64 desc[UR6][R18.64], R36 ;  /* 0x0000002412007986 */ /* 0x000fe8000c101b06 */
[----:B------:R-:W2:Y:S04]  /*0d90*/  LDG.E.64 R22, desc[UR6][R28.64] ;  /* 0x000000061c167981 */ /* 0x000ea8000c1e1b00 */
[----:B------:R-:W2:Y:S01]  /*0da0*/  LDG.E.64 R26, desc[UR6][R20.64] ;  /* 0x00000006141a7981 */ /* 0x000ea2000c1e1b00 */
[----:B-1----:R-:W-:Y:S01]  /*0db0*/  IMAD.WIDE R30, R4, 0x8, R28 ;  /* 0x00000008041e7825 */ /* 0x002fe200078e021c */
[----:B--2---:R-:W-:-:S07]  /*0dc0*/  DFMA R26, RZ, R22, R26 ;  /* 0x00000016ff1a722b */ /* 0x004fce000000001a */
[----:B------:R1:W-:Y:S04]  /*0dd0*/  STG.E.64 desc[UR6][R20.64], R26 ;  /* 0x0000001a14007986 */ /* 0x0003e8000c101b06 */
        /* <DEDUP_REMOVED lines=8> */
[----:B------:R-:W1:Y:S04]  /*0e60*/  LDG.E.64 R24, desc[UR6][R30.64] ;  /* 0x000000061e187981 */ /* 0x000e68000c1e1b00 */
[----:B------:R-:W1:Y:S02]  /*0e70*/  LDG.E.64 R22, desc[UR6][R12.64] ;  /* 0x000000060c167981 */ /* 0x000e64000c1e1b00 */
[----:B-1----:R-:W-:-:S07]  /*0e80*/  DFMA R26, RZ, R24, R22 ;  /* 0x00000018ff1a722b */ /* 0x002fce0000000016 */
[----:B------:R1:W-:Y:S04]  /*0e90*/  STG.E.64 desc[UR6][R12.64], R26 ;  /* 0x0000001a0c007986 */ /* 0x0003e8000c101b06 */
[----:B------:R-:W0:Y:S04]  /*0ea0*/  LDG.E.64 R24, desc[UR6][R30.64] ;  /* 0x000000061e187981 */ /* 0x000e28000c1e1b00 */
[----:B------:R-:W0:Y:S02]  /*0eb0*/  LDG.E.64 R22, desc[UR6][R14.64] ;  /* 0x000000060e167981 */ /* 0x000e24000c1e1b00 */
[----:B0-----:R-:W-:-:S07]  /*0ec0*/  DFMA R32, RZ, R24, R22 ;  /* 0x00000018ff20722b */ /* 0x001fce0000000016 */
[----:B------:R0:W-:Y:S04]  /*0ed0*/  STG.E.64 desc[UR6][R14.64], R32 ;  /* 0x000000200e007986 */ /* 0x0001e8000c101b06 */
[----:B------:R-:W3:Y:S04]  /*0ee0*/  LDG.E.64 R24, desc[UR6][R30.64] ;  /* 0x000000061e187981 */ /* 0x000ee8000c1e1b00 */
[----:B------:R-:W3:Y:S02]  /*0ef0*/  LDG.E.64 R22, desc[UR6][R18.64] ;  /* 0x0000000612167981 */ /* 0x000ee4000c1e1b00 */
[----:B---3--:R-:W-:-:S07]  /*0f00*/  DFMA R34, R6, R24, R22 ;  /* 0x000000180622722b */ /* 0x008fce0000000016 */
[----:B------:R-:W-:Y:S04]  /*0f10*/  STG.E.64 desc[UR6][R18.64], R34 ;  /* 0x0000002212007986 */ /* 0x000fe8000c101b06 */
[----:B------:R-:W3:Y:S04]  /*0f20*/  LDG.E.64 R22, desc[UR6][R30.64] ;  /* 0x000000061e167981 */ /* 0x000ee8000c1e1b00 */
[----:B--2---:R-:W3:Y:S02]  /*0f30*/  LDG.E.64 R28, desc[UR6][R20.64] ;  /* 0x00000006141c7981 */ /* 0x004ee4000c1e1b00 */
[----:B---3--:R-:W-:Y:S01]  /*0f40*/  DFMA R28, RZ, R22, R28 ;  /* 0x00000016ff1c722b */ /* 0x008fe2000000001c */
[----:B------:R-:W-:-:S06]  /*0f50*/  IMAD.WIDE R22, R4, 0x8, R30 ;  /* 0x0000000804167825 */ /* 0x000fcc00078e021e */
[----:B------:R2:W-:Y:S04]  /*0f60*/  STG.E.64 desc[UR6][R20.64], R28 ;  /* 0x0000001c14007986 */ /* 0x0005e8000c101b06 */
[----:B------:R-:W3:Y:S04]  /*0f70*/  LDG.E.64 R24, desc[UR6][R22.64] ;  /* 0x0000000616187981 */ /* 0x000ee8000c1e1b00 */
[----:B-1----:R-:W3:Y:S02]  /*0f80*/  LDG.E.64 R26, desc[UR6][R8.64] ;  /* 0x00000006081a7981 */ /* 0x002ee4000c1e1b00 */
[----:B---3--:R-:W-:-:S07]  /*0f90*/  DFMA R24, RZ, R24, R26 ;  /* 0x00000018ff18722b */ /* 0x008fce000000001a */
        /* <DEDUP_REMOVED lines=8> */
[----:B------:R3:W-:Y:S04]  /*1020*/  STG.E.64 desc[UR6][R12.64], R30 ;  /* 0x0000001e0c007986 */ /* 0x0007e8000c101b06 */
[----:B--2---:R-:W2:Y:S04]  /*1030*/  LDG.E.64 R28, desc[UR6][R22.64] ;  /* 0x00000006161c7981 */ /* 0x004ea8000c1e1b00 */
[----:B------:R-:W2:Y:S02]  /*1040*/  LDG.E.64 R32, desc[UR6][R14.64] ;  /* 0x000000060e207981 */ /* 0x000ea4000c1e1b00 */
[----:B--2---:R-:W-:-:S07]  /*1050*/  DFMA R28, RZ, R28, R32 ;  /* 0x0000001cff1c722b */ /* 0x004fce0000000020 */
[----:B------:R3:W-:Y:S04]  /*1060*/  STG.E.64 desc[UR6][R14.64], R28 ;  /* 0x0000001c0e007986 */ /* 0x0007e8000c101b06 */
[----:B-1----:R-:W2:Y:S04]  /*1070*/  LDG.E.64 R8, desc[UR6][R22.64] ;  /* 0x0000000616087981 */ /* 0x002ea8000c1e1b00 */
[----:B------:R-:W2:Y:S02]  /*1080*/  LDG.E.64 R24, desc[UR6][R18.64] ;  /* 0x0000000612187981 */ /* 0x000ea4000c1e1b00 */
[----:B--2---:R-:W-:-:S07]  /*1090*/  DFMA R8, RZ, R8, R24 ;  /* 0x00000008ff08722b */ /* 0x004fce0000000018 */
[----:B------:R3:W-:Y:S04]  /*10a0*/  STG.E.64 desc[UR6][R18.64], R8 ;  /* 0x0000000812007986 */ /* 0x0007e8000c101b06 */
[----:B0-----:R-:W2:Y:S04]  /*10b0*/  LDG.E.64 R10, desc[UR6][R22.64] ;  /* 0x00000006160a7981 */ /* 0x001ea8000c1e1b00 */
[----:B------:R-:W2:Y:S01]  /*10c0*/  LDG.E.64 R24, desc[UR6][R20.64] ;  /* 0x0000000614187981 */ /* 0x000ea2000c1e1b00 */
[----:B------:R-:W-:Y:S01]  /*10d0*/  UPLOP3.LUT UP3, UPT, UPT, UPT, UP0, 0x80, 0x8 ;  /* 0x000000000008789c */ /* 0x000fe20003f6f000 */
[----:B------:R-:W-:Y:S01]  /*10e0*/  IMAD R5, R4, 0x6, R5 ;  /* 0x0000000604057824 */ /* 0x000fe200078e0205 */
[----:B------:R-:W-:Y:S01]  /*10f0*/  UPLOP3.LUT UP0, UPT, UPT, UPT, UPT, 0x40, 0x4 ;  /* 0x000000000004789c */ /* 0x000fe20003f0e870 */
[----:B--2---:R-:W-:-:S07]  /*1100*/  DFMA R10, R6, R10, R24 ;  /* 0x0000000a060a722b */ /* 0x004fce0000000018 */
[----:B------:R3:W-:Y:S01]  /*1110*/  STG.E.64 desc[UR6][R20.64], R10 ;  /* 0x0000000a14007986 */ /* 0x0007e2000c101b06 */
[----:B------:R-:W-:Y:S05]  /*1120*/  BRA.U UP3, `(.L_x_62) ;  /* 0xfffffff503787547 */ /* 0x000fea000b83ffff */
[----:B------:R-:W-:Y:S01]  /*1130*/  UPLOP3.LUT UP0, UPT, UPT, UPT, UPT, 0x40, 0x4 ;  /* 0x000000000004789c */ /* 0x000fe20003f0e870 */
[----:B------:R-:W-:Y:S10]  /*1140*/  BRA.U UP2, `(.L_x_63) ;  /* 0xfffffff502587547 */ /* 0x000ff4000b83ffff */
[----:B------:R-:W-:Y:S01]  /*1150*/  UPLOP3.LUT UP0, UPT, UPT, UPT, UPT, 0x40, 0x4 ;  /* 0x000000000004789c */ /* 0x000fe20003f0e870 */
[----:B------:R-:W-:Y:S10]  /*1160*/  BRA.U UP1, `(.L_x_64) ;  /* 0xfffffff501487547 */ /* 0x000ff4000b83ffff */
[----:B------:R-:W-:Y:S05]  /*1170*/  EXIT ;  /* 0x000000000000794d */ /* 0x000fea0003800000 */
        .weak           $__internal_2_$__cuda_sm20_div_rn_f64_full
        .type           $__internal_2_$__cuda_sm20_div_rn_f64_full,@function
        .size           $__internal_2_$__cuda_sm20_div_rn_f64_full,(.L_x_243 - $__internal_2_$__cuda_sm20_div_rn_f64_full)
$__internal_2_$__cuda_sm20_div_rn_f64_full:
[C---:B------:R-:W-:Y:S01]  /*1180*/  FSETP.GEU.AND P0, PT, |R13|.reuse, 1.469367938527859385e-39, PT ;  /* 0x001000000d00780b */ /* 0x040fe20003f0e200 */
[----:B------:R-:W-:Y:S01]  /*1190*/  IMAD.MOV.U32 R11, RZ, RZ, R7 ;  /* 0x000000ffff0b7224 */ /* 0x000fe200078e0007 */
[----:B------:R-:W-:Y:S01]  /*11a0*/  LOP3.LUT R14, R13, 0x800fffff, RZ, 0xc0, !PT ;  /* 0x800fffff0d0e7812 */ /* 0x000fe200078ec0ff */
[----:B------:R-:W-:Y:S01]  /*11b0*/  IMAD.MOV.U32 R8, RZ, RZ, 0x1 ;  /* 0x00000001ff087424 */ /* 0x000fe200078e00ff */
[----:B------:R-:W-:Y:S01]  /*11c0*/  MOV R10, R6 ;  /* 0x00000006000a7202 */ /* 0x000fe20000000f00 */
[----:B------:R-:W-:Y:S01]  /*11d0*/  BSSY.RECONVERGENT B1, `(.L_x_65) ;  /* 0x0000054000017945 */ /* 0x000fe20003800200 */
[----:B------:R-:W-:Y:S01]  /*11e0*/  LOP3.LUT R15, R14, 0x3ff00000, RZ, 0xfc, !PT ;  /* 0x3ff000000e0f7812 */ /* 0x000fe200078efcff */
[----:B------:R-:W-:Y:S01]  /*11f0*/  IMAD.MOV.U32 R14, RZ, RZ, R12 ;  /* 0x000000ffff0e7224 */ /* 0x000fe200078e000c */
[C---:B------:R-:W-:Y:S02]  /*1200*/  FSETP.GEU.AND P2, PT, |R11|.reuse, 1.469367938527859385e-39, PT ;  /* 0x001000000b00780b */ /* 0x040fe40003f4e200 */
[----:B------:R-:W-:-:S02]  /*1210*/  LOP3.LUT R5, R11, 0x7ff00000, RZ, 0xc0, !PT ;  /* 0x7ff000000b057812 */ /* 0x000fc400078ec0ff */
[----:B------:R-:W-:Y:S01]  /*1220*/  LOP3.LUT R26, R13, 0x7ff00000, RZ, 0xc0, !PT ;  /* 0x7ff000000d1a7812 */ /* 0x000fe200078ec0ff */
[----:B------:R-:W-:-:S03]  /*1230*/  @!P0 DMUL R14, R12, 8.98846567431157953865e+307 ;  /* 0x7fe000000c0e8828 */ /* 0x000fc60000000000 */
[----:B------:R-:W-:-:S03]  /*1240*/  ISETP.GE.U32.AND P1, PT, R5, R26, PT ;  /* 0x0000001a0500720c */ /* 0x000fc60003f26070 */
[----:B------:R-:W0:Y:S02]  /*1250*/  MUFU.RCP64H R9, R15 ;  /* 0x0000000f00097308 */ /* 0x000e240000001800 */
[----:B------:R-:W-:Y:S01]  /*1260*/  @!P2 LOP3.LUT R6, R13, 0x7ff00000, RZ, 0xc0, !PT ;  /* 0x7ff000000d06a812 */ /* 0x000fe200078ec0ff */
[----:B------:R-:W-:Y:S01]  /*1270*/  @!P2 IMAD.MOV.U32 R24, RZ, RZ, RZ ;  /* 0x000000ffff18a224 */ /* 0x000fe200078e00ff */
[----:B------:R-:W-:Y:S02]  /*1280*/  @!P0 LOP3.LUT R26, R15, 0x7ff00000, RZ, 0xc0, !PT ;  /* 0x7ff000000f1a8812 */ /* 0x000fe400078ec0ff */
[----:B------:R-:W-:Y:S01]  /*1290*/  @!P2 ISETP.GE.U32.AND P3, PT, R5, R6, PT ;  /* 0x000000060500a20c */ /* 0x000fe20003f66070 */
[----:B------:R-:W-:Y:S01]  /*12a0*/  IMAD.MOV.U32 R6, RZ, RZ, 0x1ca00000 ;  /* 0x1ca00000ff067424 */ /* 0x000fe200078e00ff */
[----:B------:R-:W-:-:S04]  /*12b0*/  IADD3 R28, PT, PT, R26, -0x1, RZ ;  /* 0xffffffff1a1c7810 */ /* 0x000fc80007ffe0ff */
[----:B------:R-:W-:-:S04]  /*12c0*/  @!P2 SEL R7, R6, 0x63400000, !P3 ;  /* 0x634000000607a807 */ /* 0x000fc80005800000 */
        /* <DEDUP_REMOVED lines=23> */
[----:B------:R-:W-:Y:S02]  /*1440*/  VIMNMX R5, PT, PT, R7, 0x46a00000, PT ;  /* 0x46a0000007057848 */ /* 0x000fe40003fe0100 */
[----:B------:R-:W-:-:S05]  /*1450*/  SEL R6, R6, 0x63400000, !P0 ;  /* 0x6340000006067807 */ /* 0x000fca0004000000 */
[----:B------:R-:W-:Y:S02]  /*1460*/  IMAD.IADD R5, R5, 0x1, -R6 ;  /* 0x0000000105057824 */ /* 0x000fe400078e0a06 */
[----:B------:R-:W-:Y:S02]  /*1470*/  IMAD.MOV.U32 R6, RZ, RZ, RZ ;  /* 0x000000ffff067224 */ /* 0x000fe400078e00ff */
[----:B------:R-:W-:-:S06]  /*1480*/  VIADD R7, R5, 0x7fe00000 ;  /* 0x7fe0000005077836 */ /* 0x000fcc0000000000 */
[----:B------:R-:W-:-:S10]  /*1490*/  DMUL R20, R24, R6 ;  /* 0x0000000618147228 */ /* 0x000fd40000000000 */
[----:B------:R-:W-:-:S13]  /*14a0*/  FSETP.GTU.AND P0, PT, |R21|, 1.469367938527859385e-39, PT ;  /* 0x001000001500780b */ /* 0x000fda0003f0c200 */
[----:B------:R-:W-:Y:S05]  /*14b0*/  @P0 BRA `(.L_x_67) ;  /* 0x0000000000940947 */ /* 0x000fea0003800000 */
[----:B------:R-:W-:-:S06]  /*14c0*/  DFMA R8, R24, -R14, R8 ;  /* 0x8000000e1808722b */ /* 0x000fcc0000000008 */
[----:B------:R-:W-:-:S04]  /*14d0*/  MOV R8, RZ ;  /* 0x000000ff00087202 */ /* 0x000fc80000000f00 */
[C---:B------:R-:W-:Y:S02]  /*14e0*/  FSETP.NEU.AND P0, PT, R9.reuse, RZ, PT ;  /* 0x000000ff0900720b */ /* 0x040fe40003f0d000 */
[----:B------:R-:W-:-:S04]  /*14f0*/  LOP3.LUT R13, R9, 0x80000000, R13, 0x48, !PT ;  /* 0x80000000090d7812 */ /* 0x000fc800078e480d */
[----:B------:R-:W-:-:S07]  /*1500*/  LOP3.LUT R9, R13, R7, RZ, 0xfc, !PT ;  /* 0x000000070d097212 */ /* 0x000fce00078efcff */
[----:B------:R-:W-:Y:S05]  /*1510*/  @!P0 BRA `(.L_x_67) ;  /* 0x00000000007c8947 */ /* 0x000fea0003800000 */
[----:B------:R-:W-:Y:S01]  /*1520*/  IMAD.MOV R7, RZ, RZ, -R5 ;  /* 0x000000ffff077224 */ /* 0x000fe200078e0a05 */
[----:B------:R-:W-:Y:S01]  /*1530*/  DMUL.RP R8, R24, R8 ;  /* 0x0000000818087228 */ /* 0x000fe20000008000 */
[----:B------:R-:W-:Y:S01]  /*1540*/  IMAD.MOV.U32 R6, RZ, RZ, RZ ;  /* 0x000000ffff067224 */ /* 0x000fe200078e00ff */
[----:B------:R-:W-:-:S05]  /*1550*/  IADD3 R5, PT, PT, -R5, -0x43300000, RZ ;  /* 0xbcd0000005057810 */ /* 0x000fca0007ffe1ff */
[----:B------:R-:W-:-:S03]  /*1560*/  DFMA R6, R20, -R6, R24 ;  /* 0x800000061406722b */ /* 0x000fc60000000018 */
[----:B------:R-:W-:-:S07]  /*1570*/  LOP3.LUT R13, R9, R13, RZ, 0x3c, !PT ;  /* 0x0000000d090d7212 */ /* 0x000fce00078e3cff */
[----:B------:R-:W-:-:S04]  /*1580*/  FSETP.NEU.AND P0, PT, |R7|, R5, PT ;  /* 0x000000050700720b */ /* 0x000fc80003f0d200 */
[----:B------:R-:W-:Y:S02]  /*1590*/  FSEL R20, R8, R20, !P0 ;  /* 0x0000001408147208 */ /* 0x000fe40004000000 */
[----:B------:R-:W-:Y:S01]  /*15a0*/  FSEL R21, R13, R21, !P0 ;  /* 0x000000150d157208 */ /* 0x000fe20004000000 */
[----:B------:R-:W-:Y:S06]  /*15b0*/  BRA `(.L_x_67) ;  /* 0x0000000000547947 */ /* 0x000fec0003800000 */
.L_x_66:
        /* <DEDUP_REMOVED lines=11> */
[----:B------:R-:W-:Y:S01]  /*1670*/  @P0 LOP3.LUT R5, R21, 0x7ff00000, RZ, 0xfc, !PT ;  /* 0x7ff0000015050812 */ /* 0x000fe200078efcff */
[----:B------:R-:W-:Y:S02]  /*1680*/  @!P0 IMAD.MOV.U32 R20, RZ, RZ, RZ ;  /* 0x000000ffff148224 */ /* 0x000fe400078e00ff */
[----:B------:R-:W-:Y:S02]  /*1690*/  @P0 IMAD.MOV.U32 R20, RZ, RZ, RZ ;  /* 0x000000ffff140224 */ /* 0x000fe400078e00ff */
[----:B------:R-:W-:Y:S01]  /*16a0*/  @P0 IMAD.MOV.U32 R21, RZ, RZ, R5 ;  /* 0x000000ffff150224 */ /* 0x000fe200078e0005 */
[----:B------:R-:W-:Y:S06]  /*16b0*/  BRA `(.L_x_67) ;  /* 0x0000000000147947 */ /* 0x000fec0003800000 */
.L_x_69:
[----:B------:R-:W-:Y:S02]  /*16c0*/  LOP3.LUT R21, R13, 0x80000, RZ, 0xfc, !PT ;  /* 0x000800000d157812 */ /* 0x000fe400078efcff */
[----:B------:R-:W-:Y:S01]  /*16d0*/  MOV R20, R12 ;  /* 0x0000000c00147202 */ /* 0x000fe20000000f00 */
[----:B------:R-:W-:Y:S06]  /*16e0*/  BRA `(.L_x_67) ;  /* 0x0000000000087947 */ /* 0x000fec0003800000 */
.L_x_68:
[----:B------:R-:W-:Y:S01]  /*16f0*/  LOP3.LUT R21, R11, 0x80000, RZ, 0xfc, !PT ;  /* 0x000800000b157812 */ /* 0x000fe200078efcff */
[----:B------:R-:W-:-:S07]  /*1700*/  IMAD.MOV.U32 R20, RZ, RZ, R10 ;  /* 0x000000ffff147224 */ /* 0x000fce00078e000a */
.L_x_67:
[----:B------:R-:W-:Y:S05]  /*1710*/  BSYNC.RECONVERGENT B1 ;  /* 0x0000000000017941 */ /* 0x000fea0003800200 */
.L_x_65:
[----:B------:R-:W-:Y:S01]  /*1720*/  IMAD.MOV.U32 R5, RZ, RZ, 0x0 ;  /* 0x00000000ff057424 */ /* 0x000fe200078e00ff */
[----:B------:R-:W-:Y:S01]  /*1730*/  MOV R7, R21 ;  /* 0x0000001500077202 */ /* 0x000fe20000000f00 */
[----:B------:R-:W-:Y:S02]  /*1740*/  IMAD.MOV.U32 R6, RZ, RZ, R20 ;  /* 0x000000ffff067224 */ /* 0x000fe400078e0014 */
[----:B------:R-:W-:Y:S05]  /*1750*/  RET.REL.NODEC R4 `(_Z25EvaluateStressStateKerneliiPiPdS0_S0_) ;  /* 0xffffffe804287950 */ /* 0x000fea0003c3ffff */
.L_x_70:
        /* <DEDUP_REMOVED lines=10> */
.L_x_243:


//--------------------- .text._Z32EvaluateAverageStrainStateKerneliiiiiiPiPdS0_S0_ --------------------------
	.section	.text._Z32EvaluateAverageStrainStateKerneliiiiiiPiPdS0_S0_,"ax",@progbits
	.align	128
        .global         _Z32EvaluateAverageStrainStateKerneliiiiiiPiPdS0_S0_
        .type           _Z32EvaluateAverageStrainStateKerneliiiiiiPiPdS0_S0_,@function
        .size           _Z32EvaluateAverageStrainStateKerneliiiiiiPiPdS0_S0_,(.L_x_244 - _Z32EvaluateAverageStrainStateKerneliiiiiiPiPdS0_S0_)
        .other          _Z32EvaluateAverageStrainStateKerneliiiiiiPiPdS0_S0_,@"STO_CUDA_ENTRY STV_DEFAULT"
_Z32EvaluateAverageStrainStateKerneliiiiiiPiPdS0_S0_:
.text._Z32EvaluateAverageStrainStateKerneliiiiiiPiPdS0_S0_:
        /* <DEDUP_REMOVED lines=20> */
[----:B-1----:R-:W-:-:S05]  /*0140*/  IADD3 R0, PT, PT, R0, UR4, RZ ;  /* 0x0000000400007c10 */ /* 0x002fca000fffe0ff */
[----:B0-----:R-:W-:-:S04]  /*0150*/  IMAD R23, R29, 0x3, R0 ;  /* 0x000000031d177824 */ /* 0x001fc800078e0200 */
[----:B---3--:R-:W-:-:S05]  /*0160*/  IMAD.WIDE R22, R23, 0x4, R18 ;  /* 0x0000000417167825 */ /* 0x008fca00078e0212 */
[----:B--2---:R-:W2:Y:S01]  /*0170*/  LDG.E R21, desc[UR10][R22.64] ;  /* 0x0000000a16157981 */ /* 0x004ea2000c1e1900 */
[----:B------:R-:W-:-:S05]  /*0180*/  IMAD.WIDE R2, R29, 0x4, R22 ;  /* 0x000000041d027825 */ /* 0x000fca00078e0216 */
[----:B------:R-:W4:Y:S01]  /*0190*/  LDG.E R5, desc[UR10][R2.64] ;  /* 0x0000000a02057981 */ /* 0x000f22000c1e1900 */
[----:B------:R-:W-:-:S05]  /*01a0*/  IMAD.WIDE R6, R29, 0x4, R2 ;  /* 0x000000041d067825 */ /* 0x000fca00078e0202 */
[----:B------:R-:W3:Y:S01]  /*01b0*/  LDG.E R37, desc[UR10][R6.64] ;  /* 0x0000000a06257981 */ /* 0x000ee2000c1e1900 */
[----:B------:R-:W-:-:S05]  /*01c0*/  IMAD.WIDE R8, R29, 0x4, R6 ;  /* 0x000000041d087825 */ /* 0x000fca00078e0206 */
[----:B------:R-:W2:Y:S01]  /*01d0*/  LDG.E R43, desc[UR10][R8.64] ;  /* 0x0000000a082b7981 */ /* 0x000ea2000c1e1900 */
[----:B------:R-:W-:-:S05]  /*01e0*/  IMAD.WIDE R10, R29, 0x4, R8 ;  /* 0x000000041d0a7825 */ /* 0x000fca00078e0208 */
[----:B------:R-:W2:Y:S01]  /*01f0*/  LDG.E R49, desc[UR10][R10.64] ;  /* 0x0000000a0a317981 */ /* 0x000ea2000c1e1900 */
[----:B------:R-:W-:-:S05]  /*0200*/  IMAD.WIDE R12, R29, 0x4, R10 ;  /* 0x000000041d0c7825 */ /* 0x000fca00078e020a */
[----:B------:R-:W2:Y:S01]  /*0210*/  LDG.E R55, desc[UR10][R12.64] ;  /* 0x0000000a0c377981 */ /* 0x000ea2000c1e1900 */
[----:B------:R-:W-:-:S05]  /*0220*/  IMAD.WIDE R14, R29, 0x4, R12 ;  /* 0x000000041d0e7825 */ /* 0x000fca00078e020c */
[----:B------:R-:W2:Y:S01]  /*0230*/  LDG.E R61, desc[UR10][R14.64] ;  /* 0x0000000a0e3d7981 */ /* 0x000ea2000c1e1900 */
[----:B------:R-:W-:-:S06]  /*0240*/  IMAD.WIDE R16, R29, 0x4, R14 ;  /* 0x000000041d107825 */ /* 0x000fcc00078e020e */
[----:B------:R-:W2:Y:S01]  /*0250*/  LDG.E R17, desc[UR10][R16.64] ;  /* 0x0000000a10117981 */ /* 0x000ea2000c1e1900 */
[----:B------:R-:W-:Y:S01]  /*0260*/  SHF.L.U32 R71, R28, 0x1, RZ ;  /* 0x000000011c477819 */ /* 0x000fe200000006ff */
[----:B----4-:R-:W-:-:S04]  /*0270*/  IMAD.WIDE R4, R5, 0x8, R24 ;  /* 0x0000000805047825 */ /* 0x010fc800078e0218 */
[--C-:B---3--:R-:W-:Y:S01]  /*0280*/  IMAD.WIDE R36, R37, 0x8, R24.reuse ;  /* 0x0000000825247825 */ /* 0x108fe200078e0218 */
[----:B------:R0:W5:Y:S03]  /*0290*/  LDG.E.64 R26, desc[UR10][R4.64+-0x8] ;  /* 0xfffff80a041a7981 */ /* 0x000166000c1e1b00 */
[----:B--2---:R-:W-:-:S04]  /*02a0*/  IMAD.WIDE R42, R43, 0x8, R24 ;  /* 0x000000082b2a7825 */ /* 0x004fc800078e0218 */
[----:B------:R-:W-:-:S04]  /*02b0*/  IMAD.WIDE R48, R49, 0x8, R24 ;  /* 0x0000000831307825 */ /* 0x000fc800078e0218 */
[----:B------:R-:W-:-:S04]  /*02c0*/  IMAD.WIDE R54, R55, 0x8, R24 ;  /* 0x0000000837367825 */ /* 0x000fc800078e0218 */
[----:B------:R-:W-:-:S04]  /*02d0*/  IMAD.WIDE R60, R61, 0x8, R24 ;  /* 0x000000083d3c7825 */ /* 0x000fc800078e0218 */
[----:B------:R-:W-:-:S04]  /*02e0*/  IMAD.WIDE R66, R17, 0x8, R24 ;  /* 0x0000000811427825 */ /* 0x000fc800078e0218 */
[----:B------:R-:W-:-:S04]  /*02f0*/  IMAD.WIDE R24, R21, 0x8, R24 ;  /* 0x0000000815187825 */ /* 0x000fc800078e0218 */
[----:B------:R-:W-:-:S04]  /*0300*/  IMAD.WIDE R32, R28, 0x8, R4 ;  /* 0x000000081c207825 */ /* 0x000fc800078e0204 */
[C---:B------:R-:W-:Y:S02]  /*0310*/  IMAD.WIDE R38, R28.reuse, 0x8, R36 ;  /* 0x000000081c267825 */ /* 0x040fe400078e0224 */
        /* <DEDUP_REMOVED lines=9> */
[----:B------:R-:W-:Y:S02]  /*03b0*/  IMAD.WIDE R68, R28, 0x8, R66 ;  /* 0x000000081c447825 */ /* 0x000fe400078e0242 */
        /* <DEDUP_REMOVED lines=15> */
[----:B------:R-:W-:Y:S02]  /*04b0*/  IMAD.WIDE R28, R28, 0x8, R24 ;  /* 0x000000081c1c7825 */ /* 0x000fe400078e0218 */
        /* <DEDUP_REMOVED lines=11> */
[----:B0-----:R-:W-:-:S02]  /*0570*/  HFMA2 R4, -RZ, RZ, 5.5625, 0.222412109375 ;  /* 0x4590331eff047431 */ /* 0x001fc400000001ff */
[----:B------:R-:W-:Y:S01]  /*0580*/  HFMA2 R6, -RZ, RZ, 5.5625, 0.222412109375 ;  /* 0x4590331eff067431 */ /* 0x000fe200000001ff */
[----:B------:R-:W-:Y:S02]  /*0590*/  MOV R5, 0xbfe279a7 ;  /* 0xbfe279a700057802 */ /* 0x000fe40000000f00 */
[----:B------:R-:W-:-:S05]  /*05a0*/  MOV R7, 0x3fe279a7 ;  /* 0x3fe279a700077802 */ /* 0x000fca0000000f00 */
[----:B------:R0:W-:Y:S01]  /*05b0*/  STL.128 [R1], R4 ;  /* 0x0000000401007387 */ /* 0x0001e20000100c00 */
[----:B------:R-:W-:-:S04]  /*05c0*/  IMAD.WIDE R2, R0, 0x4, R18 ;  /* 0x0000000400027825 */ /* 0x000fc800078e0212 */
[----:B------:R-:W-:Y:S01]  /*05d0*/  HFMA2 R0, -RZ, RZ, 0, 0 ;  /* 0x00000000ff007431 */ /* 0x000fe200000001ff */
[----:B------:R-:W-:-:S11]  /*05e0*/  UPLOP3.LUT UP0, UPT, UPT, UPT, UPT, 0x80, 0x8 ;  /* 0x000000000008789c */ /* 0x000fd60003f0f070 */
.L_x_91:
[----:B0-----:R-:W-:-:S05]  /*05f0*/  IMAD.U32 R8, R0, 0x8, R1 ;  /* 0x0000000800087824 */ /* 0x001fca00078e0001 */
[----:B0-----:R-:W2:Y:S01]  /*0600*/  LDL.64 R4, [R8] ;  /* 0x0000000008047983 */ /* 0x001ea20000100a00 */
[----:B------:R-:W-:Y:S01]  /*0610*/  MOV R0, RZ ;  /* 0x000000ff00007202 */ /* 0x000fe20000000f00 */
[----:B------:R-:W-:Y:S02]  /*0620*/  UPLOP3.LUT UP1, UPT, UPT, UPT, UP0, 0x80, 0x8 ;  /* 0x000000000008789c */ /* 0x000fe40003f2f000 */
[----:B------:R-:W-:Y:S01]  /*0630*/  UPLOP3.LUT UP0, UPT, UPT, UPT, UPT, 0x80, 0x8 ;  /* 0x000000000008789c */ /* 0x000fe20003f0f070 */
[C---:B--2---:R-:W-:Y:S02]  /*0640*/  DADD R6, -R4.reuse, 1 ;  /* 0x3ff0000004067429 */ /* 0x044fe40000000100 */
[----:B------:R-:W-:-:S08]  /*0650*/  DADD R4, R4, 1 ;  /* 0x3ff0000004047429 */ /* 0x000fd00000000000 */
[----:B------:R-:W-:Y:S02]  /*0660*/  R2UR UR12, R6 ;  /* 0x00000000060c72ca */ /* 0x000fe400000e0000 */
[----:B------:R-:W-:Y:S02]  /*0670*/  R2UR UR13, R7 ;  /* 0x00000000070d72ca */ /* 0x000fe400000e0000 */
[----:B------:R-:W-:Y:S02]  /*0680*/  R2UR UR14, R4 ;  /* 0x00000000040e72ca */ /* 0x000fe400000e0000 */
[----:B------:R-:W-:-:S15]  /*0690*/  R2UR UR15, R5 ;  /* 0x00000000050f72ca */ /* 0x000fde00000e0000 */
.L_x_90:
[----:B------:R-:W-:Y:S01]  /*06a0*/  LEA R0, R0, R1, 0x3 ;  /* 0x0000000100007211 */ /* 0x000fe200078e18ff */
[----:B0-----:R-:W0:Y:S04]  /*06b0*/  LDCU UR9, c[0x0][0x384] ;  /* 0x00007080ff0977ac */ /* 0x001e280008000800 */
[----:B------:R1:W2:Y:S01]  /*06c0*/  LDL.64 R4, [R0] ;  /* 0x0000000000047983 */ /* 0x0002a20000100a00 */
[----:B------:R-:W-:Y:S02]  /*06d0*/  UPLOP3.LUT UP2, UPT, UPT, UPT, UP0, 0x80, 0x8 ;  /* 0x000000000008789c */ /* 0x000fe40003f4f000 */
[----:B------:R-:W-:Y:S01]  /*06e0*/  UPLOP3.LUT UP0, UPT, UPT, UPT, UPT, 0x80, 0x8 ;  /* 0x000000000008789c */ /* 0x000fe20003f0f070 */
[----:B-1----:R-:W-:Y:S01]  /*06f0*/  MOV R0, RZ ;  /* 0x000000ff00007202 */ /* 0x002fe20000000f00 */
[----:B--2---:R-:W-:-:S02]  /*0700*/  DADD R76, -R4, 1 ;  /* 0x3ff00000044c7429 */ /* 0x004fc40000000100 */
[----:B------:R-:W-:-:S06]  /*0710*/  DADD R4, R4, 1 ;  /* 0x3ff0000004047429 */ /* 0x000fcc0000000000 */
[----:B------:R-:W-:Y:S02]  /*0720*/  DMUL R72, R76, -0.125 ;  /* 0xbfc000004c487828 */ /* 0x000fe40000000000 */
[----:B------:R-:W-:Y:S02]  /*0730*/  DMUL R74, R4, -0.125 ;  /* 0xbfc00000044a7828 */ /* 0x000fe40000000000 */
[----:B------:R-:W-:Y:S02]  /*0740*/  DMUL R76, R76, 0.125 ;  /* 0x3fc000004c4c7828 */ /* 0x000fe40000000000 */
[----:B------:R-:W-:Y:S02]  /*0750*/  DMUL R78, R4, 0.125 ;  /* 0x3fc00000044e7828 */ /* 0x000fe40000000000 */
[----:B------:R-:W-:Y:S02]  /*0760*/  DMUL R6, R72, UR12 ;  /* 0x0000000c48067c28 */ /* 0x000fe40008000000 */
[----:B------:R-:W-:-:S02]  /*0770*/  DMUL R8, R74, UR12 ;  /* 0x0000000c4a087c28 */ /* 0x000fc40008000000 */
[C---:B------:R-:W-:Y:S02]  /*0780*/  DMUL R4, R76.reuse, UR12 ;  /* 0x0000000c4c047c28 */ /* 0x040fe40008000000 */
[----:B------:R-:W-:Y:S02]  /*0790*/  DMUL R84, R76, UR14 ;  /* 0x0000000e4c547c28 */ /* 0x000fe40008000000 */
[-C--:B-----5:R-:W-:Y:S02]  /*07a0*/  DFMA R10, R24, R6.reuse, RZ ;  /* 0x00000006180a722b */ /* 0x0a0fe400000000ff */
[-C--:B------:R-:W-:Y:S02]  /*07b0*/  DFMA R12, R28, R6.reuse, RZ ;  /* 0x000000061c0c722b */ /* 0x080fe400000000ff */
[----:B------:R-:W-:Y:S02]  /*07c0*/  DFMA R14, R30, R6, RZ ;  /* 0x000000061e0e722b */ /* 0x000fe400000000ff */
[----:B------:R-:W-:-:S02]  /*07d0*/  DMUL R6, R74, UR14 ;  /* 0x0000000e4a067c28 */ /* 0x000fc40008000000 */
[-C--:B------:R-:W-:Y:S02]  /*07e0*/  DFMA R10, R26, R8.reuse, R10 ;  /* 0x000000081a0a722b */ /* 0x080fe4000000000a */
[-C--:B------:R-:W-:Y:S02]  /*07f0*/  DFMA R12, R32, R8.reuse, R12 ;  /* 0x00000008200c722b */ /* 0x080fe4000000000c */
[----:B------:R-:W-:Y:S02]  /*0800*/  DFMA R14, R34, R8, R14 ;  /* 0x00000008220e722b */ /* 0x000fe4000000000e */
[----:B------:R-:W-:Y:S02]  /*0810*/  DMUL R8, R72, UR14 ;  /* 0x0000000e48087c28 */ /* 0x000fe40008000000 */
[-C--:B------:R-:W-:Y:S02]  /*0820*/  DFMA R10, R36, R6.reuse, R10 ;  /* 0x00000006240a722b */ /* 0x080fe4000000000a */
[----:B------:R-:W-:-:S02]  /*0830*/  DFMA R12, R38, R6, R12 ;  /* 0x00000006260c722b */ /* 0x000fc4000000000c */
[----:B------:R-:W-:Y:S02]  /*0840*/  DFMA R14, R40, R6, R14 ;  /* 0x00000006280e722b */ /* 0x000fe4000000000e */
[----:B------:R-:W-:Y:S02]  /*0850*/  DMUL R6, R78, UR12 ;  /* 0x0000000c4e067c28 */ /* 0x000fe40008000000 */
[-C--:B------:R-:W-:Y:S02]  /*0860*/  DFMA R10, R42, R8.reuse, R10 ;  /* 0x000000082a0a722b */ /* 0x080fe4000000000a */
[-C--:B------:R-:W-:Y:S02]  /*0870*/  DFMA R12, R44, R8.reuse, R12 ;  /* 0x000000082c0c722b */ /* 0x080fe4000000000c */
[----:B------:R-:W-:-:S04]  /*0880*/  DFMA R14, R46, R8, R14 ;  /* 0x000000082e0e722b */ /* 0x000fc8000000000e */
[-C--:B------:R-:W-:Y:S02]  /*0890*/  DFMA R10, R48, R4.reuse, R10 ;  /* 0x00000004300a722b */ /* 0x080fe4000000000a */
[-C--:B------:R-:W-:Y:S02]  /*08a0*/  DFMA R12, R50, R4.reuse, R12 ;  /* 0x00000004320c722b */ /* 0x080fe4000000000c */
[----:B------:R-:W-:Y:S02]  /*08b0*/  DFMA R14, R52, R4, R14 ;  /* 0x00000004340e722b */ /* 0x000fe4000000000e */
[----:B------:R-:W-:Y:S02]  /*08c0*/  DMUL R4, R78, UR14 ;  /* 0x0000000e4e047c28 */ /* 0x000fe40008000000 */
[-C--:B------:R-:W-:Y:S02]  /*08d0*/  DFMA R10, R54, R6.reuse, R10 ;  /* 0x00000006360a722b */ /* 0x080fe4000000000a */
[----:B------:R-:W-:-:S02]  /*08e0*/  DFMA R12, R56, R6, R12 ;  /* 0x00000006380c722b */ /* 0x000fc4000000000c */
[----:B------:R-:W-:-:S04]  /*08f0*/  DFMA R14, R58, R6, R14 ;  /* 0x000000063a0e722b */ /* 0x000fc8000000000e */
[-C--:B------:R-:W-:Y:S02]  /*0900*/  DFMA R10, R60, R4.reuse, R10 ;  /* 0x000000043c0a722b */ /* 0x080fe4000000000a */
[-C--:B------:R-:W-:Y:S02]  /*0910*/  DFMA R12, R62, R4.reuse, R12 ;  /* 0x000000043e0c722b */ /* 0x080fe4000000000c */
[----:B------:R-:W-:-:S04]  /*0920*/  DFMA R14, R64, R4, R14 ;  /* 0x00000004400e722b */ /* 0x000fc8000000000e */
[-C--:B------:R-:W-:Y:S02]  /*0930*/  DFMA R80, R66, R84.reuse, R10 ;  /* 0x000000544250722b */ /* 0x080fe4000000000a */
[-C--:B------:R-:W-:Y:S02]  /*0940*/  DFMA R82, R68, R84.reuse, R12 ;  /* 0x000000544452722b */ /* 0x080fe4000000000c */
[----:B0-----:R-:W-:-:S11]  /*0950*/  DFMA R84, R70, R84, R14 ;  /* 0x000000544654722b */ /* 0x001fd6000000000e */
.L_x_89:
[----:B------:R-:W-:-:S05]  /*0960*/  LEA R0, R0, R1, 0x3 ;  /* 0x0000000100007211 */ /* 0x000fca00078e18ff */
[----:B------:R-:W2:Y:S01]  /*0970*/  LDL.64 R108, [R0] ;  /* 0x00000000006c7983 */ /* 0x000ea20000100a00 */
[----:B------:R-:W-:Y:S01]  /*0980*/  MOV R98, UR12 ;  /* 0x0000000c00627c02 */ /* 0x000fe20008000f00 */
[----:B------:R-:W-:Y:S01]  /*0990*/  IMAD.U32 R106, RZ, RZ, UR14 ;  /* 0x0000000eff6a7e24 */ /* 0x000fe2000f8e00ff */
[----:B------:R-:W-:Y:S01]  /*09a0*/  MOV R99, UR13 ;  /* 0x0000000d00637c02 */ /* 0x000fe20008000f00 */
[----:B------:R-:W-:Y:S01]  /*09b0*/  UPLOP3.LUT UP3, UPT, UPT, UPT, UP0, 0x80, 0x8 ;  /* 0x000000000008789c */ /* 0x000fe20003f6f000 */
[----:B------:R-:W-:Y:S01]  /*09c0*/  MOV R94, UR12 ;  /* 0x0000000c005e7c02 */ /* 0x000fe20008000f00 */
[----:B------:R-:W-:Y:S01]  /*09d0*/  BSSY.RECONVERGENT B0, `(.L_x_71) ;  /* 0x000006a000007945 */ /* 0x000fe20003800200 */
[----:B------:R-:W-:Y:S02]  /*09e0*/  MOV R95, UR13 ;  /* 0x0000000d005f7c02 */ /* 0x000fe40008000f00 */
[----:B------:R-:W-:Y:S01]  /*09f0*/  DMUL R98, R98, -0.125 ;  /* 0xbfc0000062627828 */ /* 0x000fe20000000000 */
[----:B------:R-:W-:-:S02]  /*0a00*/  MOV R107, UR15 ;  /* 0x0000000f006b7c02 */ /* 0x000fc40008000f00 */
[----:B0-----:R-:W-:Y:S01]  /*0a10*/  MOV R4, UR14 ;  /* 0x0000000e00047c02 */ /* 0x001fe20008000f00 */
[----:B------:R-:W-:Y:S01]  /*0a20*/  DMUL R94, R94, 0.125 ;  /* 0x3fc000005e5e7828 */ /* 0x000fe20000000000 */
[----:B------:R-:W-:Y:S02]  /*0a30*/  MOV R5, UR15 ;  /* 0x0000000f00057c02 */ /* 0x000fe40008000f00 */
[----:B------:R-:W-:-:S04]  /*0a40*/  DMUL R106, R106, 0.125 ;  /* 0x3fc000006a6a7828 */ /* 0x000fc80000000000 */
[----:B------:R-:W-:Y:S02]  /*0a50*/  DMUL R4, R4, -0.125 ;  /* 0xbfc0000004047828 */ /* 0x000fe40000000000 */
[C---:B--2---:R-:W-:Y:S02]  /*0a60*/  DADD R102, -R108.reuse, 1 ;  /* 0x3ff000006c667429 */ /* 0x044fe40000000100 */
[----:B------:R-:W-:-:S06]  /*0a70*/  DADD R108, R108, 1 ;  /* 0x3ff000006c6c7429 */ /* 0x000fcc0000000000 */
[-C--:B------:R-:W-:Y:S02]  /*0a80*/  DMUL R120, R72, R102.reuse ;  /* 0x0000006648787228 */ /* 0x080fe40000000000 */
[----:B------:R-:W-:Y:S02]  /*0a90*/  DMUL R116, R74, R102 ;  /* 0x000000664a747228 */ /* 0x000fe40000000000 */
[----:B------:R-:W-:Y:S02]  /*0aa0*/  DMUL R118, R102, R98 ;  /* 0x0000006266767228 */ /* 0x000fe40000000000 */
[----:B------:R-:W-:Y:S02]  /*0ab0*/  DMUL R100, R78, R102 ;  /* 0x000000664e647228 */ /* 0x000fe40000000000 */
[-C--:B------:R-:W-:Y:S02]  /*0ac0*/  DFMA R8, R30, R120.reuse, RZ ;  /* 0x000000781e08722b */ /* 0x080fe400000000ff */
[----:B------:R-:W-:-:S02]  /*0ad0*/  DFMA R6, R24, R120, RZ ;  /* 0x000000781806722b */ /* 0x000fc400000000ff */
[----:B------:R-:W-:Y:S02]  /*0ae0*/  DMUL R114, R102, R94 ;  /* 0x0000005e66727228 */ /* 0x000fe40000000000 */
[----:B------:R-:W-:Y:S02]  /*0af0*/  DFMA R10, R28, R120, RZ ;  /* 0x000000781c0a722b */ /* 0x000fe400000000ff */
[----:B------:R-:W-:Y:S02]  /*0b00*/  DFMA R12, R34, R116, R8 ;  /* 0x00000074220c722b */ /* 0x000fe40000000008 */
[----:B------:R-:W-:Y:S02]  /*0b10*/  DFMA R8, R28, R118, RZ ;  /* 0x000000761c08722b */ /* 0x000fe400000000ff */
[----:B------:R-:W-:Y:S02]  /*0b20*/  DFMA R14, R26, R116, R6 ;  /* 0x000000741a0e722b */ /* 0x000fe40000000006 */
[----:B------:R-:W-:-:S02]  /*0b30*/  DMUL R96, R76, R102 ;  /* 0x000000664c607228 */ /* 0x000fc40000000000 */
[----:B------:R-:W-:Y:S02]  /*0b40*/  DFMA R16, R40, R100, R12 ;  /* 0x000000642810722b */ /* 0x000fe4000000000c */
[----:B------:R-:W-:Y:S02]  /*0b50*/  DMUL R104, R102, R106 ;  /* 0x0000006a66687228 */ /* 0x000fe40000000000 */
[C---:B------:R-:W-:Y:S02]  /*0b60*/  DFMA R12, R32.reuse, R114, R8 ;  /* 0x00000072200c722b */ /* 0x040fe40000000008 */
[----:B------:R-:W-:Y:S02]  /*0b70*/  DFMA R10, R32, R116, R10 ;  /* 0x00000074200a722b */ /* 0x000fe4000000000a */
[----:B------:R-:W-:Y:S02]  /*0b80*/  DFMA R14, R36, R100, R14 ;  /* 0x00000064240e722b */ /* 0x000fe4000000000e */
[----:B------:R-:W-:-:S02]  /*0b90*/  DMUL R92, R72, R108 ;  /* 0x0000006c485c7228 */ /* 0x000fc40000000000 */
[----:B------:R-:W-:Y:S02]  /*0ba0*/  DFMA R6, R24, R118, RZ ;  /* 0x000000761806722b */ /* 0x000fe400000000ff */
[----:B------:R-:W-:Y:S02]  /*0bb0*/  DFMA R16, R46, R96, R16 ;  /* 0x000000602e10722b */ /* 0x000fe40000000010 */
[----:B------:R-:W-:Y:S02]  /*0bc0*/  DMUL R102, R102, R4 ;  /* 0x0000000466667228 */ /* 0x000fe40000000000 */
[C---:B------:R-:W-:Y:S02]  /*0bd0*/  DFMA R12, R38.reuse, R104, R12 ;  /* 0x00000068260c722b */ /* 0x040fe4000000000c */
[----:B------:R-:W-:Y:S02]  /*0be0*/  DFMA R10, R38, R100, R10 ;  /* 0x00000064260a722b */ /* 0x000fe4000000000a */
[----:B------:R-:W-:-:S02]  /*0bf0*/  DFMA R14, R42, R96, R14 ;  /* 0x000000602a0e722b */ /* 0x000fc4000000000e */
[----:B------:R-:W-:Y:S02]  /*0c00*/  DMUL R90, R74, R108 ;  /* 0x0000006c4a5a7228 */ /* 0x000fe40000000000 */
[----:B------:R-:W-:Y:S02]  /*0c10*/  DFMA R8, R30, R118, RZ ;  /* 0x000000761e08722b */ /* 0x000fe400000000ff */
[----:B------:R-:W-:Y:S02]  /*0c20*/  DFMA R6, R26, R114, R6 ;  /* 0x000000721a06722b */ /* 0x000fe40000000006 */
[----:B------:R-:W-:Y:S02]  /*0c30*/  DFMA R16, R52, R92, R16 ;  /* 0x0000005c3410722b */ /* 0x000fe40000000010 */
[----:B------:R-:W-:Y:S02]  /*0c40*/  DMUL R98, R98, R108 ;  /* 0x0000006c62627228 */ /* 0x000fe40000000000 */
[----:B------:R-:W-:-:S02]  /*0c50*/  DFMA R12, R44, R102, R12 ;  /* 0x000000662c0c722b */ /* 0x000fc4000000000c */
[----:B------:R-:W-:Y:S02]  /*0c60*/  DFMA R10, R44, R96, R10 ;  /* 0x000000602c0a722b */ /* 0x000fe4000000000a */
[----:B------:R-:W-:Y:S02]  /*0c70*/  DFMA R14, R48, R92, R14 ;  /* 0x0000005c300e722b */ /* 0x000fe4000000000e */
[----:B------:R-:W-:Y:S02]  /*0c80*/  DMUL R86, R78, R108 ;  /* 0x0000006c4e567228 */ /* 0x000fe40000000000 */
[----:B------:R-:W-:Y:S02]  /*0c90*/  DFMA R8, R34, R114, R8 ;  /* 0x000000722208722b */ /* 0x000fe40000000008 */
[----:B------:R-:W-:Y:S02]  /*0ca0*/  DFMA R6, R36, R104, R6 ;  /* 0x000000682406722b */ /* 0x000fe40000000006 */
[----:B------:R-:W-:-:S02]  /*0cb0*/  DFMA R16, R58, R90, R16 ;  /* 0x0000005a3a10722b */ /* 0x000fc40000000010 */
[----:B------:R-:W-:Y:S02]  /*0cc0*/  DMUL R94, R94, R108 ;  /* 0x0000006c5e5e7228 */ /* 0x000fe40000000000 */
[C---:B------:R-:W-:Y:S02]  /*0cd0*/  DFMA R12, R50.reuse, R98, R12 ;  /* 0x00000062320c722b */ /* 0x040fe4000000000c */
[----:B------:R-:W-:Y:S02]  /*0ce0*/  DFMA R10, R50, R92, R10 ;  /* 0x0000005c320a722b */ /* 0x000fe4000000000a */
[----:B------:R-:W-:Y:S02]  /*0cf0*/  DFMA R14, R54, R90, R14 ;  /* 0x0000005a360e722b */ /* 0x000fe4000000000e */
[----:B------:R-:W-:Y:S02]  /*0d00*/  DMUL R88, R76, R108 ;  /* 0x0000006c4c587228 */ /* 0x000fe40000000000 */
[----:B------:R-:W-:-:S02]  /*0d10*/  DFMA R8, R40, R104, R8 ;  /* 0x000000682808722b */ /* 0x000fc40000000008 */
[----:B------:R-:W-:Y:S02]  /*0d20*/  DFMA R6, R42, R102, R6 ;  /* 0x000000662a06722b */ /* 0x000fe40000000006 */
[----:B------:R-:W-:Y:S02]  /*0d30*/  DFMA R16, R64, R86, R16 ;  /* 0x000000564010722b */ /* 0x000fe40000000010 */
[----:B------:R-:W-:Y:S02]  /*0d40*/  DMUL R106, R106, R108 ;  /* 0x0000006c6a6a7228 */ /* 0x000fe40000000000 */
[C---:B------:R-:W-:Y:S02]  /*0d50*/  DFMA R12, R56.reuse, R94, R12 ;  /* 0x0000005e380c722b */ /* 0x040fe4000000000c */
[----:B------:R-:W-:Y:S02]  /*0d60*/  DFMA R10, R56, R90, R10 ;  /* 0x0000005a380a722b */ /* 0x000fe4000000000a */
[----:B------:R-:W-:-:S02]  /*0d70*/  DFMA R20, R60, R86, R14 ;  /* 0x000000563c14722b */ /* 0x000fc4000000000e */
[----:B------:R-:W-:Y:S02]  /*0d80*/  DFMA R8, R46, R102, R8 ;  /* 0x000000662e08722b */ /* 0x000fe40000000008 */
[----:B------:R-:W-:Y:S02]  /*0d90*/  DFMA R6, R48, R98, R6 ;  /* 0x000000623006722b */ /* 0x000fe40000000006 */
[----:B------:R-:W-:Y:S02]  /*0da0*/  DFMA R14, R70, R88, R16 ;  /* 0x00000058460e722b */ /* 0x000fe40000000010 */
[----:B------:R-:W-:Y:S02]  /*0db0*/  DMUL R108, R4, R108 ;  /* 0x0000006c046c7228 */ /* 0x000fe40000000000 */
[C---:B------:R-:W-:Y:S02]  /*0dc0*/  DFMA R12, R62.reuse, R106, R12 ;  /* 0x0000006a3e0c722b */ /* 0x040fe4000000000c */
[----:B------:R-:W-:-:S02]  /*0dd0*/  DFMA R10, R62, R86, R10 ;  /* 0x000000563e0a722b */ /* 0x000fc4000000000a */
[----:B------:R-:W-:Y:S02]  /*0de0*/  DFMA R8, R52, R98, R8 ;  /* 0x000000623408722b */ /* 0x000fe40000000008 */
[----:B------:R-:W-:Y:S02]  /*0df0*/  DFMA R6, R54, R94, R6 ;  /* 0x0000005e3606722b */ /* 0x000fe40000000006 */
[----:B------:R-:W-:Y:S02]  /*0e00*/  DFMA R20, R66, R88, R20 ;  /* 0x000000584214722b */ /* 0x000fe40000000014 */
[----:B------:R-:W-:Y:S02]  /*0e10*/  DMUL R16, R80, R14 ;  /* 0x0000000e50107228 */ /* 0x000fe40000000000 */
[C---:B------:R-:W-:Y:S02]  /*0e20*/  DFMA R110, R68.reuse, R108, R12 ;  /* 0x0000006c446e722b */ /* 0x040fe4000000000c */
[----:B------:R-:W-:-:S02]  /*0e30*/  DFMA R112, R68, R88, R10 ;  /* 0x000000584470722b */ /* 0x000fc4000000000a */
[----:B------:R-:W-:Y:S02]  /*0e40*/  DMUL R4, R82, R14 ;  /* 0x0000000e52047228 */ /* 0x000fe40000000000 */
[----:B------:R-:W-:Y:S02]  /*0e50*/  DFMA R8, R58, R94, R8 ;  /* 0x0000005e3a08722b */ /* 0x000fe40000000008 */
[----:B------:R-:W-:Y:S02]  /*0e60*/  DFMA R6, R60, R106, R6 ;  /* 0x0000006a3c06722b */ /* 0x000fe40000000006 */
[C---:B------:R-:W-:Y:S02]  /*0e70*/  DFMA R12, R84.reuse, R20, -R16 ;  /* 0x00000014540c722b */ /* 0x040fe40000000810 */
[----:B------:R-:W-:Y:S02]  /*0e80*/  DFMA R126, R84, R112, -R4 ;  /* 0x00000070547e722b */ /* 0x000fe40000000804 */
[----:B------:R-:W-:-:S02]  /*0e90*/  DFMA R8, R64, R106, R8 ;  /* 0x0000006a4008722b */ /* 0x000fc40000000008 */
[----:B------:R-:W-:Y:S02]  /*0ea0*/  DFMA R122, R66, R108, R6 ;  /* 0x0000006c427a722b */ /* 0x000fe40000000006 */
[----:B------:R-:W-:Y:S02]  /*0eb0*/  DMUL R18, R80, R112 ;  /* 0x0000007050127228 */ /* 0x000fe40000000000 */
[----:B------:R-:W-:Y:S02]  /*0ec0*/  DMUL R4, R110, R12 ;  /* 0x0000000c6e047228 */ /* 0x000fe40000000000 */
[----:B------:R-:W-:Y:S01]  /*0ed0*/  DFMA R16, R70, R108, R8 ;  /* 0x0000006c4610722b */ /* 0x000fe20000000008 */
[----:B------:R-:W-:-:S03]  /*0ee0*/  FSETP.GEU.AND P1, PT, |R127|, 6.5827683646048100446e-37, PT ;  /* 0x036000007f00780b */ /* 0x000fc60003f2e200 */
[----:B------:R-:W-:Y:S02]  /*0ef0*/  DFMA R18, R82, R20, -R18 ;  /* 0x000000145212722b */ /* 0x000fe40000000812 */
[----:B------:R-:W-:-:S08]  /*0f00*/  DFMA R4, R122, R126, -R4 ;  /* 0x0000007e7a04722b */ /* 0x000fd00000000804 */
[----:B------:R-:W-:Y:S01]  /*0f10*/  DFMA R124, R16, R18, R4 ;  /* 0x00000012107c722b */ /* 0x000fe20000000004 */
[----:B------:R-:W-:-:S05]  /*0f20*/  MOV R4, 0x1 ;  /* 0x0000000100047802 */ /* 0x000fca0000000f00 */
        /* <DEDUP_REMOVED lines=14> */
[----:B------:R-:W-:Y:S02]  /*1010*/  MOV R128, R124 ;  /* 0x0000007c00807202 */ /* 0x000fe40000000f00 */
[----:B------:R-:W-:Y:S02]  /*1020*/  MOV R129, R125 ;  /* 0x0000007d00817202 */ /* 0x000fe40000000f00 */
[----:B------:R-:W-:-:S07]  /*1030*/  MOV R0, 0x1050 ;  /* 0x0000105000007802 */ /* 0x000fce0000000f00 */
[----:B------:R-:W-:Y:S05]  /*1040*/  CALL.REL.NOINC `($__internal_3_$__cuda_sm20_div_rn_f64_full) ;  /* 0x0000003400ec7944 */ /* 0x000fea0003c00000 */
[----:B------:R-:W-:Y:S01]  /*1050*/  IMAD.MOV.U32 R10, RZ, RZ, R134 ;  /* 0x000000ffff0a7224 */ /* 0x000fe200078e0086 */
[----:B------:R-:W-:-:S07]  /*1060*/  MOV R11, R135 ;  /* 0x00000087000b7202 */ /* 0x000fce0000000f00 */
.L_x_72:
[----:B------:R-:W-:Y:S05]  /*1070*/  BSYNC.RECONVERGENT B0 ;  /* 0x0000000000007941 */ /* 0x000fea0003800200 */
.L_x_71:
        /* <DEDUP_REMOVED lines=11> */
[----:B------:R-:W-:-:S08]  /*1130*/  DFMA R6, -R124, R4, -R8 ;  /* 0x000000047c06722b */ /* 0x000fd00000000908 */
[----:B------:R-:W-:Y:S02]  /*1140*/  DFMA R4, R126, R6, R4 ;  /* 0x000000067e04722b */ /* 0x000fe40000000004 */
[----:B------:R-:W-:-:S08]  /*1150*/  DADD R6, -RZ, -R8 ;  /* 0x00000000ff067229 */ /* 0x000fd00000000908 */
[----:B------:R-:W-:Y:S02]  /*1160*/  FFMA R0, RZ, R125, R5 ;  /* 0x0000007dff007223 */ /* 0x000fe40000000005 */
[----:B------:R-:W-:-:S03]  /*1170*/  FSETP.GEU.AND P1, PT, |R7|, 6.5827683646048100446e-37, PT ;  /* 0x036000000700780b */ /* 0x000fc60003f2e200 */
        /* <DEDUP_REMOVED lines=8> */
[----:B------:R-:W-:Y:S02]  /*1200*/  MOV R4, R134 ;  /* 0x0000008600047202 */ /* 0x000fe40000000f00 */
[----:B------:R-:W-:-:S07]  /*1210*/  MOV R5, R135 ;  /* 0x0000008700057202 */ /* 0x000fce0000000f00 */
.L_x_74:
[----:B------:R-:W-:Y:S05]  /*1220*/  BSYNC.RECONVERGENT B0 ;  /* 0x0000000000007941 */ /* 0x000fea0003800200 */
.L_x_73:
        /* <DEDUP_REMOVED lines=25> */
.L_x_76:
[----:B------:R-:W-:Y:S05]  /*13c0*/  BSYNC.RECONVERGENT B0 ;  /* 0x0000000000007941 */ /* 0x000fea0003800200 */
.L_x_75:
[----:B------:R-:W0:Y:S01]  /*13d0*/  MUFU.RCP64H R9, R125 ;  /* 0x0000007d00097308 */ /* 0x000e220000001800 */
[----:B------:R-:W-:Y:S01]  /*13e0*/  HFMA2 R8, -RZ, RZ, 0, 5.9604644775390625e-08 ;  /* 0x00000001ff087431 */ /* 0x000fe200000001ff */
[----:B------:R-:W-:Y:S05]  /*13f0*/  BSSY.RECONVERGENT B0, `(.L_x_77) ;  /* 0x0000016000007945 */ /* 0x000fea0003800200 */
[----:B0-----:R-:W-:-:S08]  /*1400*/  DFMA R126, -R124, R8, 1 ;  /* 0x3ff000007c7e742b */ /* 0x001fd00000000108 */
[----:B------:R-:W-:-:S08]  /*1410*/  DFMA R126, R126, R126, R126 ;  /* 0x0000007e7e7e722b */ /* 0x000fd0000000007e */
[----:B------:R-:W-:-:S08]  /*1420*/  DFMA R126, R8, R126, R8 ;  /* 0x0000007e087e722b */ /* 0x000fd00000000008 */
[----:B------:R-:W-:-:S08]  /*1430*/  DFMA R8, -R124, R126, 1 ;  /* 0x3ff000007c08742b */ /* 0x000fd0000000017e */
        /* <DEDUP_REMOVED lines=14> */
[----:B------:R-:W-:Y:S05]  /*1520*/  CALL.REL.NOINC `($__internal_3_$__cuda_sm20_div_rn_f64_full) ;  /* 0x0000003000b47944 */ /* 0x000fea0003c00000 */
[----:B------:R-:W-:Y:S02]  /*1530*/  MOV R8, R134 ;  /* 0x0000008600087202 */ /* 0x000fe40000000f00 */
[----:B------:R-:W-:-:S07]  /*1540*/  MOV R9, R135 ;  /* 0x0000008700097202 */ /* 0x000fce0000000f00 */
.L_x_78:
[----:B------:R-:W-:Y:S05]  /*1550*/  BSYNC.RECONVERGENT B0 ;  /* 0x0000000000007941 */ /* 0x000fea0003800200 */
.L_x_77:
        /* <DEDUP_REMOVED lines=18> */
[----:B------:R-:W-:Y:S01]  /*1680*/  MOV R131, R129 ;  /* 0x0000008100837202 */ /* 0x000fe20000000f00 */
[----:B------:R-:W-:Y:S01]  /*1690*/  IMAD.MOV.U32 R129, RZ, RZ, R125 ;  /* 0x000000ffff817224 */ /* 0x000fe200078e007d */
[----:B------:R-:W-:Y:S02]  /*16a0*/  MOV R128, R124 ;  /* 0x0000007c00807202 */ /* 0x000fe40000000f00 */
[----:B------:R-:W-:-:S07]  /*16b0*/  MOV R0, 0x16d0 ;  /* 0x000016d000007802 */ /* 0x000fce0000000f00 */
[----:B------:R-:W-:Y:S05]  /*16c0*/  CALL.REL.NOINC `($__internal_3_$__cuda_sm20_div_rn_f64_full) ;  /* 0x00000030004c7944 */ /* 0x000fea0003c00000 */
[----:B------:R-:W-:Y:S02]  /*16d0*/  MOV R12, R134 ;  /* 0x00000086000c7202 */ /* 0x000fe40000000f00 */
[----:B------:R-:W-:-:S07]  /*16e0*/  MOV R13, R135 ;  /* 0x00000087000d7202 */ /* 0x000fce0000000f00 */
.L_x_80:
[----:B------:R-:W-:Y:S05]  /*16f0*/  BSYNC.RECONVERGENT B0 ;  /* 0x0000000000007941 */ /* 0x000fea0003800200 */
.L_x_79:
[----:B------:R-:W0:Y:S01]  /*1700*/  MUFU.RCP64H R127, R125 ;  /* 0x0000007d007f7308 */ /* 0x000e220000001800 */
[----:B------:R-:W-:Y:S01]  /*1710*/  HFMA2 R126, -RZ, RZ, 0, 5.9604644775390625e-08 ;  /* 0x00000001ff7e7431 */ /* 0x000fe200000001ff */
[----:B------:R-:W-:Y:S01]  /*1720*/  DMUL R16, R16, R20 ;  /* 0x0000001410107228 */ /* 0x000fe20000000000 */
[----:B------:R-:W-:Y:S04]  /*1730*/  BSSY.RECONVERGENT B0, `(.L_x_81) ;  /* 0x0000017000007945 */ /* 0x000fe80003800200 */
[----:B0-----:R-:W-:-:S08]  /*1740*/  DFMA R128, -R124, R126, 1 ;  /* 0x3ff000007c80742b */ /* 0x001fd0000000017e */
[----:B------:R-:W-:-:S08]  /*1750*/  DFMA R128, R128, R128, R128 ;  /* 0x000000808080722b */ /* 0x000fd00000000080 */
[----:B------:R-:W-:Y:S02]  /*1760*/  DFMA R128, R126, R128, R126 ;  /* 0x000000807e80722b */ /* 0x000fe4000000007e */
[----:B------:R-:W-:-:S06]  /*1770*/  DFMA R126, R122, R14, -R16 ;  /* 0x0000000e7a7e722b */ /* 0x000fcc0000000810 */
[----:B------:R-:W-:-:S08]  /*1780*/  DFMA R130, -R124, R128, 1 ;  /* 0x3ff000007c82742b */ /* 0x000fd00000000180 */
        /* <DEDUP_REMOVED lines=15> */
[----:B------:R-:W-:Y:S01]  /*1880*/  MOV R16, R134 ;  /* 0x0000008600107202 */ /* 0x000fe20000000f00 */
[----:B------:R-:W-:-:S07]  /*1890*/  IMAD.MOV.U32 R17, RZ, RZ, R135 ;  /* 0x000000ffff117224 */ /* 0x000fce00078e0087 */
.L_x_82:
[----:B------:R-:W-:Y:S05]  /*18a0*/  BSYNC.RECONVERGENT B0 ;  /* 0x0000000000007941 */ /* 0x000fea0003800200 */
.L_x_81:
        /* <DEDUP_REMOVED lines=23> */
.L_x_84:
[----:B------:R-:W-:Y:S05]  /*1a20*/  BSYNC.RECONVERGENT B0 ;  /* 0x0000000000007941 */ /* 0x000fea0003800200 */
.L_x_83:
        /* <DEDUP_REMOVED lines=18> */
[----:B------:R-:W-:Y:S01]  /*1b50*/  IMAD.MOV.U32 R130, RZ, RZ, R126 ;  /* 0x000000ffff827224 */ /* 0x000fe200078e007e */
[----:B------:R-:W-:Y:S02]  /*1b60*/  MOV R131, R127 ;  /* 0x0000007f00837202 */ /* 0x000fe40000000f00 */
[----:B------:R-:W-:Y:S02]  /*1b70*/  MOV R128, R124 ;  /* 0x0000007c00807202 */ /* 0x000fe40000000f00 */
[----:B------:R-:W-:Y:S02]  /*1b80*/  MOV R129, R125 ;  /* 0x0000007d00817202 */ /* 0x000fe40000000f00 */
[----:B------:R-:W-:-:S07]  /*1b90*/  MOV R0, 0x1bb0 ;  /* 0x00001bb000007802 */ /* 0x000fce0000000f00 */
[----:B------:R-:W-:Y:S05]  /*1ba0*/  CALL.REL.NOINC `($__internal_3_$__cuda_sm20_div_rn_f64_full) ;  /* 0x0000002c00147944 */ /* 0x000fea0003c00000 */
[----:B------:R-:W-:Y:S02]  /*1bb0*/  MOV R18, R134 ;  /* 0x0000008600127202 */ /* 0x000fe40000000f00 */
[----:B------:R-:W-:-:S07]  /*1bc0*/  MOV R19, R135 ;  /* 0x0000008700137202 */ /* 0x000fce0000000f00 */
.L_x_86:
[----:B------:R-:W-:Y:S05]  /*1bd0*/  BSYNC.RECONVERGENT B0 ;  /* 0x0000000000007941 */ /* 0x000fea0003800200 */
.L_x_85:
        /* <DEDUP_REMOVED lines=25> */
.L_x_88:
[----:B------:R-:W-:Y:S05]  /*1d70*/  BSYNC.RECONVERGENT B0 ;  /* 0x0000000000007941 */ /* 0x000fea0003800200 */
.L_x_87:
[----:B------:R-:W2:Y:S01]  /*1d80*/  LDG.E R123, desc[UR10][R22.64] ;  /* 0x0000000a167b7981 */ /* 0x000ea2000c1e1900 */
[----:B------:R-:W0:Y:S03]  /*1d90*/  LDC.64 R112, c[0x0][0x3a8] ;  /* 0x0000ea00ff707b82 */ /* 0x000e260000000a00 */
[----:B------:R-:W3:Y:S01]  /*1da0*/  LDG.E R131, desc[UR10][R2.64] ;  /* 0x0000000a02837981 */ /* 0x000ee2000c1e1900 */
[----:B------:R-:W-:-:S04]  /*1db0*/  HFMA2 R0, -RZ, RZ, 0, 1.78813934326171875e-07 ;  /* 0x00000003ff007431 */ /* 0x000fc800000001ff */
[----:B------:R-:W3:Y:S01]  /*1dc0*/  LDC.64 R110, c[0x0][0x3b0] ;  /* 0x0000ec00ff6e7b82 */ /* 0x000ee20000000a00 */
[----:B------:R-:W-:Y:S01]  /*1dd0*/  DMUL R124, R120, R4 ;  /* 0x00000004787c7228 */ /* 0x000fe20000000000 */
[----:B--2---:R-:W-:-:S04]  /*1de0*/  IMAD R123, R123, R0, -0x3 ;  /* 0xfffffffd7b7b7424 */ /* 0x004fc800078e0200 */
[----:B0-----:R-:W-:-:S06]  /*1df0*/  IMAD.WIDE R126, R123, 0x8, R112 ;  /* 0x000000087b7e7825 */ /* 0x001fcc00078e0270 */
[----:B------:R-:W2:Y:S01]  /*1e00*/  LDG.E.64 R126, desc[UR10][R126.64] ;  /* 0x0000000a7e7e7981 */ /* 0x000ea2000c1e1b00 */
[----:B---3--:R-:W-:-:S05]  /*1e10*/  IMAD.WIDE R130, R131, 0x8, R110 ;  /* 0x0000000883827825 */ /* 0x008fca00078e026e */
[----:B------:R-:W3:Y:S01]  /*1e20*/  LDG.E.64 R132, desc[UR10][R130.64+-0x8] ;  /* 0xfffff80a82847981 */ /* 0x000ee2000c1e1b00 */
[----:B------:R-:W-:Y:S02]  /*1e30*/  DMUL R122, R72, UR12 ;  /* 0x0000000c487a7c28 */ /* 0x000fe40008000000 */
[----:B------:R-:W-:-:S08]  /*1e40*/  DFMA R124, R118, R10, R124 ;  /* 0x0000000a767c722b */ /* 0x000fd0000000007c */
[----:B------:R-:W-:-:S08]  /*1e50*/  DFMA R124, R122, R6, R124 ;  /* 0x000000067a7c722b */ /* 0x000fd0000000007c */
[----:B--2---:R-:W-:-:S08]  /*1e60*/  DMUL R128, R124, R126 ;  /* 0x0000007e7c807228 */ /* 0x004fd00000000000 */
[----:B---3--:R-:W-:-:S07]  /*1e70*/  DFMA R128, R128, 0.125, R132 ;  /* 0x3fc000008080782b */ /* 0x008fce0000000084 */
[----:B------:R0:W-:Y:S04]  /*1e80*/  STG.E.64 desc[UR10][R130.64+-0x8], R128 ;  /* 0xfffff88082007986 */ /* 0x0001e8000c101b0a */
[----:B------:R-:W2:Y:S04]  /*1e90*/  LDG.E R133, desc[UR10][R22.64] ;  /* 0x0000000a16857981 */ /* 0x000ea8000c1e1900 */
[----:B------:R-:W3:Y:S01]  /*1ea0*/  LDG.E R126, desc[UR10][R2.64] ;  /* 0x0000000a027e7981 */ /* 0x000ee2000c1e1900 */
[----:B------:R-:W-:Y:S01]  /*1eb0*/  UIADD3 UR4, UPT, UPT, UR9, -0x1, URZ ;  /* 0xffffffff09047890 */ /* 0x000fe2000fffe0ff */
[----:B--2---:R-:W-:-:S04]  /*1ec0*/  IMAD R133, R133, R0, -0x2 ;  /* 0xfffffffe85857424 */ /* 0x004fc800078e0200 */
[----:B------:R-:W-:Y:S01]  /*1ed0*/  IMAD.WIDE R132, R133, 0x8, R112 ;  /* 0x0000000885847825 */ /* 0x000fe200078e0270 */
[----:B---3--:R-:W-:-:S05]  /*1ee0*/  IADD3 R135, PT, PT, R126, UR4, RZ ;  /* 0x000000047e877c10 */ /* 0x008fca000fffe0ff */
[----:B------:R-:W0:Y:S01]  /*1ef0*/  LDG.E.64 R132, desc[UR10][R132.64] ;  /* 0x0000000a84847981 */ /* 0x000e22000c1e1b00 */
[----:B------:R-:W-:-:S05]  /*1f00*/  IMAD.WIDE R134, R135, 0x8, R110 ;  /* 0x0000000887867825 */ /* 0x000fca00078e026e */
[----:B------:R-:W2:Y:S01]  /*1f10*/  LDG.E.64 R136, desc[UR10][R134.64] ;  /* 0x0000000a86887981 */ /* 0x000ea2000c1e1b00 */
[----:B------:R-:W-:-:S08]  /*1f20*/  DMUL R126, R120, R12 ;  /* 0x0000000c787e7228 */ /* 0x000fd00000000000 */
[----:B------:R-:W-:-:S08]  /*1f30*/  DFMA R126, R118, R8, R126 ;  /* 0x00000008767e722b */ /* 0x000fd0000000007e */
[----:B------:R-:W-:-:S08]  /*1f40*/  DFMA R126, R122, R16, R126 ;  /* 0x000000107a7e722b */ /* 0x000fd0000000007e */
[----:B0-----:R-:W-:-:S08]  /*1f50*/  DMUL R128, R126, R132 ;  /* 0x000000847e807228 */ /* 0x001fd00000000000 */
[----:B--2---:R-:W-:-:S07]  /*1f60*/  DFMA R128, R128, 0.125, R136 ;  /* 0x3fc000008080782b */ /* 0x004fce0000000088 */
[----:B------:R0:W-:Y:S04]  /*1f70*/  STG.E.64 desc[UR10][R134.64], R128 ;  /* 0x0000008086007986 */ /* 0x0001e8000c101b0a */
[----:B------:R-:W2:Y:S04]  /*1f80*/  LDG.E R131, desc[UR10][R22.64] ;  /* 0x0000000a16837981 */ /* 0x000ea8000c1e1900 */
[----:B------:R-:W3:Y:S01]  /*1f90*/  LDG.E R136, desc[UR10][R2.64] ;  /* 0x0000000a02887981 */ /* 0x000ee2000c1e1900 */
[----:B------:R-:W-:Y:S01]  /*1fa0*/  UIADD3 UR5, UPT, UPT, UR4, UR9, URZ ;  /* 0x0000000904057290 */ /* 0x000fe2000fffe0ff */
[----:B------:R-:W-:Y:S01]  /*1fb0*/  DMUL R120, R120, R18 ;  /* 0x0000001278787228 */ /* 0x000fe20000000000 */
[----:B--2---:R-:W-:-:S04]  /*1fc0*/  IMAD R131, R131, R0, -0x1 ;  /* 0xffffffff83837424 */ /* 0x004fc800078e0200 */
[----:B------:R-:W-:Y:S01]  /*1fd0*/  IMAD.WIDE R130, R131, 0x8, R112 ;  /* 0x0000000883827825 */ /* 0x000fe200078e0270 */
[----:B---3--:R-:W-:-:S05]  /*1fe0*/  IADD3 R133, PT, PT, R136, UR5, RZ ;  /* 0x0000000588857c10 */ /* 0x008fca000fffe0ff */
[----:B------:R-:W2:Y:S01]  /*1ff0*/  LDG.E.64 R130, desc[UR10][R130.64] ;  /* 0x0000000a82827981 */ /* 0x000ea2000c1e1b00 */
[----:B------:R-:W-:-:S05]  /*2000*/  IMAD.WIDE R132, R133, 0x8, R110 ;  /* 0x0000000885847825 */ /* 0x000fca00078e026e */
[----:B------:R-:W3:Y:S01]  /*2010*/  LDG.E.64 R136, desc[UR10][R132.64] ;  /* 0x0000000a84887981 */ /* 0x000ee2000c1e1b00 */
[----:B------:R-:W-:-:S08]  /*2020*/  DFMA R120, R118, R14, R120 ;  /* 0x0000000e7678722b */ /* 0x000fd00000000078 */
[----:B------:R-:W-:-:S08]  /*2030*/  DFMA R122, R122, R20, R120 ;  /* 0x000000147a7a722b */ /* 0x000fd00000000078 */
[----:B--2---:R-:W-:-:S08]  /*2040*/  DMUL R118, R122, R130 ;  /* 0x000000827a767228 */ /* 0x004fd00000000000 */
[----:B---3--:R-:W-:-:S07]  /*2050*/  DFMA R118, R118, 0.125, R136 ;  /* 0x3fc000007676782b */ /* 0x008fce0000000088 */
[----:B------:R1:W-:Y:S04]  /*2060*/  STG.E.64 desc[UR10][R132.64], R118 ;  /* 0x0000007684007986 */ /* 0x0003e8000c101b0a */
[----:B------:R-:W2:Y:S04]  /*2070*/  LDG.E R121, desc[UR10][R22.64] ;  /* 0x0000000a16797981 */ /* 0x000ea8000c1e1900 */
[----:B0-----:R-:W3:Y:S01]  /*2080*/  LDG.E R128, desc[UR10][R2.64] ;  /* 0x0000000a02807981 */ /* 0x001ee2000c1e1900 */
[----:B------:R-:W-:Y:S01]  /*2090*/  UIADD3 UR6, UPT, UPT, UR5, UR9, URZ ;  /* 0x0000000905067290 */ /* 0x000fe2000fffe0ff */
[----:B--2---:R-:W-:-:S04]  /*20a0*/  IMAD R121, R121, R0, -0x3 ;  /* 0xfffffffd79797424 */ /* 0x004fc800078e0200 */
[----:B------:R-:W-:-:S05]  /*20b0*/  IMAD.WIDE R120, R121, 0x8, R112 ;  /* 0x0000000879787825 */ /* 0x000fca00078e0270 */
[----:B------:R-:W2:Y:S01]  /*20c0*/  LDG.E.64 R130, desc[UR10][R120.64+0x8] ;  /* 0x0000080a78827981 */ /* 0x000ea2000c1e1b00 */
[----:B---3--:R-:W-:-:S03]  /*20d0*/  IADD3 R135, PT, PT, R128, UR6, RZ ;  /* 0x0000000680877c10 */ /* 0x008fc6000fffe0ff */
[----:B------:R-:W3:Y:S02]  /*20e0*/  LDG.E.64 R128, desc[UR10][R120.64] ;  /* 0x0000000a78807981 */ /* 0x000ee4000c1e1b00 */
[----:B------:R-:W-:-:S05]  /*20f0*/  IMAD.WIDE R134, R135, 0x8, R110 ;  /* 0x0000000887867825 */ /* 0x000fca00078e026e */
[----:B------:R-:W4:Y:S01]  /*2100*/  LDG.E.64 R136, desc[UR10][R134.64] ;  /* 0x0000000a86887981 */ /* 0x000f22000c1e1b00 */
[----:B--2---:R-:W-:-:S08]  /*2110*/  DMUL R130, R124, R130 ;  /* 0x000000827c827228 */ /* 0x004fd00000000000 */
[----:B---3--:R-:W-:-:S08]  /*2120*/  DFMA R128, R126, R128, R130 ;  /* 0x000000807e80722b */ /* 0x008fd00000000082 */
[----:B----4-:R-:W-:-:S07]  /*2130*/  DFMA R128, R128, 0.125, R136 ;  /* 0x3fc000008080782b */ /* 0x010fce0000000088 */
[----:B------:R0:W-:Y:S04]  /*2140*/  STG.E.64 desc[UR10][R134.64], R128 ;  /* 0x0000008086007986 */ /* 0x0001e8000c101b0a */
[----:B-1----:R-:W2:Y:S04]  /*2150*/  LDG.E R119, desc[UR10][R22.64] ;  /* 0x0000000a16777981 */ /* 0x002ea8000c1e1900 */
[----:B------:R-:W3:Y:S01]  /*2160*/  LDG.E R132, desc[UR10][R2.64] ;  /* 0x0000000a02847981 */ /* 0x000ee2000c1e1900 */
        /* <DEDUP_REMOVED lines=12> */
[----:B------:R-:W2:Y:S04]  /*2230*/  LDG.E R127, desc[UR10][R22.64] ;  /* 0x0000000a167f7981 */ /* 0x000ea8000c1e1900 */
[----:B------:R-:W3:Y:S01]  /*2240*/  LDG.E R130, desc[UR10][R2.64] ;  /* 0x0000000a02827981 */ /* 0x000ee2000c1e1900 */
[----:B------:R-:W-:Y:S01]  /*2250*/  UIADD3 UR8, UPT, UPT, UR7, UR9, URZ ;  /* 0x0000000907087290 */ /* 0x000fe2000fffe0ff */
[----:B--2---:R-:W-:-:S04]  /*2260*/  IMAD R127, R127, R0, -0x3 ;  /* 0xfffffffd7f7f7424 */ /* 0x004fc800078e0200 */
[----:B------:R-:W-:-:S05]  /*2270*/  IMAD.WIDE R126, R127, 0x8, R112 ;  /* 0x000000087f7e7825 */ /* 0x000fca00078e0270 */
[----:B0-----:R-:W2:Y:S01]  /*2280*/  LDG.E.64 R128, desc[UR10][R126.64+0x10] ;  /* 0x0000100a7e807981 */ /* 0x001ea2000c1e1b00 */
[----:B---3--:R-:W-:-:S03]  /*2290*/  VIADD R131, R130, UR8 ;  /* 0x0000000882837c36 */ /* 0x008fc60008000000 */
[----:B------:R-:W3:Y:S01]  /*22a0*/  LDG.E.64 R118, desc[UR10][R126.64] ;  /* 0x0000000a7e767981 */ /* 0x000ee2000c1e1b00 */
[----:B------:R-:W-:-:S05]  /*22b0*/  IMAD.WIDE R130, R131, 0x8, R110 ;  /* 0x0000000883827825 */ /* 0x000fca00078e026e */
[----:B------:R-:W4:Y:S01]  /*22c0*/  LDG.E.64 R134, desc[UR10][R130.64] ;  /* 0x0000000a82867981 */ /* 0x000f22000c1e1b00 */
[----:B-1----:R-:W-:Y:S01]  /*22d0*/  MOV R121, UR9 ;  /* 0x0000000900797c02 */ /* 0x002fe20008000f00 */
[----:B--2---:R-:W-:-:S08]  /*22e0*/  DMUL R128, R124, R128 ;  /* 0x000000807c807228 */ /* 0x004fd00000000000 */
[----:B---3--:R-:W-:-:S08]  /*22f0*/  DFMA R118, R122, R118, R128 ;  /* 0x000000767a76722b */ /* 0x008fd00000000080 */
[----:B----4-:R-:W-:Y:S01]  /*2300*/  DFMA R134, R118, 0.125, R134 ;  /* 0x3fc000007686782b */ /* 0x010fe20000000086 */
[----:B------:R-:W-:-:S06]  /*2310*/  IMAD.WIDE R118, R121, 0x4, R22 ;  /* 0x0000000479767825 */ /* 0x000fcc00078e0216 */
[----:B------:R0:W-:Y:S04]  /*2320*/  STG.E.64 desc[UR10][R130.64], R134 ;  /* 0x0000008682007986 */ /* 0x0001e8000c101b0a */
[----:B------:R-:W2:Y:S04]  /*2330*/  LDG.E R121, desc[UR10][R118.64] ;  /* 0x0000000a76797981 */ /* 0x000ea8000c1e1900 */
[----:B------:R-:W3:Y:S01]  /*2340*/  LDG.E R129, desc[UR10][R2.64] ;  /* 0x0000000a02817981 */ /* 0x000ee2000c1e1900 */
[----:B------:R-:W-:Y:S01]  /*2350*/  DMUL R122, R74, UR12 ;  /* 0x0000000c4a7a7c28 */ /* 0x000fe20008000000 */
[----:B--2---:R-:W-:-:S04]  /*2360*/  IMAD R121, R121, R0, -0x3 ;  /* 0xfffffffd79797424 */ /* 0x004fc800078e0200 */
[----:B------:R-:W-:-:S06]  /*2370*/  IMAD.WIDE R124, R121, 0x8, R112 ;  /* 0x00000008797c7825 */ /* 0x000fcc00078e0270 */
[----:B------:R-:W2:Y:S01]  /*2380*/  LDG.E.64 R124, desc[UR10][R124.64] ;  /* 0x0000000a7c7c7981 */ /* 0x000ea2000c1e1b00 */
[----:B---3--:R-:W-:-:S05]  /*2390*/  IMAD.WIDE R128, R129, 0x8, R110 ;  /* 0x0000000881807825 */ /* 0x008fca00078e026e */
[----:B------:R-:W3:Y:S01]  /*23a0*/  LDG.E.64 R132, desc[UR10][R128.64+-0x8] ;  /* 0xfffff80a80847981 */ /* 0x000ee2000c1e1b00 */
[----:B------:R-:W-:-:S08]  /*23b0*/  DMUL R120, R116, R4 ;  /* 0x0000000474787228 */ /* 0x000fd00000000000 */
[----:B------:R-:W-:-:S08]  /*23c0*/  DFMA R120, R114, R10, R120 ;  /* 0x0000000a7278722b */ /* 0x000fd00000000078 */
[----:B------:R-:W-:-:S08]  /*23d0*/  DFMA R120, R122, R6, R120 ;  /* 0x000000067a78722b */ /* 0x000fd00000000078 */
[----:B--2---:R-:W-:-:S08]  /*23e0*/  DMUL R126, R120, R124 ;  /* 0x0000007c787e7228 */ /* 0x004fd00000000000 */
[----:B---3--:R-:W-:-:S07]  /*23f0*/  DFMA R126, R126, 0.125, R132 ;  /* 0x3fc000007e7e782b */ /* 0x008fce0000000084 */
[----:B------:R1:W-:Y:S04]  /*2400*/  STG.E.64 desc[UR10][R128.64+-0x8], R126 ;  /* 0xfffff87e80007986 */ /* 0x0003e8000c101b0a */
[----:B0-----:R-:W2:Y:S04]  /*2410*/  LDG.E R131, desc[UR10][R118.64] ;  /* 0x0000000a76837981 */ /* 0x001ea8000c1e1900 */
[----:B------:R-:W3:Y:S01]  /*2420*/  LDG.E R124, desc[UR10][R2.64] ;  /* 0x0000000a027c7981 */ /* 0x000ee2000c1e1900 */
[----:B--2---:R-:W-:-:S04]  /*2430*/  IMAD R131, R131, R0, -0x2 ;  /* 0xfffffffe83837424 */ /* 0x004fc800078e0200 */
[----:B------:R-:W-:Y:S01]  /*2440*/  IMAD.WIDE R130, R131, 0x8, R112 ;  /* 0x0000000883827825 */ /* 0x000fe200078e0270 */
[----:B---3--:R-:W-:-:S05]  /*2450*/  IADD3 R133, PT, PT, R124, UR4, RZ ;  /* 0x000000047c857c10 */ /* 0x008fca000fffe0ff */
[----:B------:R-:W1:Y:S01]  /*2460*/  LDG.E.64 R130, desc[UR10][R130.64] ;  /* 0x0000000a82827981 */ /* 0x000e62000c1e1b00 */
[----:B------:R-:W-:-:S05]  /*2470*/  IMAD.WIDE R132, R133, 0x8, R110 ;  /* 0x0000000885847825 */ /* 0x000fca00078e026e */
[----:B------:R-:W2:Y:S01]  /*2480*/  LDG.E.64 R134, desc[UR10][R132.64] ;  /* 0x0000000a84867981 */ /* 0x000ea2000c1e1b00 */
[----:B------:R-:W-:-:S08]  /*2490*/  DMUL R124, R116, R12 ;  /* 0x0000000c747c7228 */ /* 0x000fd00000000000 */
[----:B------:R-:W-:-:S08]  /*24a0*/  DFMA R124, R114, R8, R124 ;  /* 0x00000008727c722b */ /* 0x000fd0000000007c */
[----:B------:R-:W-:-:S08]  /*24b0*/  DFMA R124, R122, R16, R124 ;  /* 0x000000107a7c722b */ /* 0x000fd0000000007c */
[----:B-1----:R-:W-:-:S08]  /*24c0*/  DMUL R126, R124, R130 ;  /* 0x000000827c7e7228 */ /* 0x002fd00000000000 */
[----:B--2---:R-:W-:-:S07]  /*24d0*/  DFMA R126, R126, 0.125, R134 ;  /* 0x3fc000007e7e782b */ /* 0x004fce0000000086 */
[----:B------:R0:W-:Y:S04]  /*24e0*/  STG.E.64 desc[UR10][R132.64], R126 ;  /* 0x0000007e84007986 */ /* 0x0001e8000c101b0a */
[----:B------:R-:W2:Y:S04]  /*24f0*/  LDG.E R129, desc[UR10][R118.64] ;  /* 0x0000000a76817981 */ /* 0x000ea8000c1e1900 */
[----:B------:R-:W3:Y:S01]  /*2500*/  LDG.E R134, desc[UR10][R2.64] ;  /* 0x0000000a02867981 */ /* 0x000ee2000c1e1900 */
        /* <DEDUP_REMOVED lines=40> */
[----:B--2---:R-:W-:-:S04]  /*2790*/  IMAD R125, R125, R0, -0x3 ;  /* 0xfffffffd7d7d7424 */ /* 0x004fc800078e0200 */
[----:B------:R-:W-:-:S05]  /*27a0*/  IMAD.WIDE R124, R125, 0x8, R112 ;  /* 0x000000087d7c7825 */ /* 0x000fca00078e0270 */
[----:B0-----:R-:W2:Y:S01]  /*27b0*/  LDG.E.64 R126, desc[UR10][R124.64+0x10] ;  /* 0x0000100a7c7e7981 */ /* 0x001ea2000c1e1b00 */
[----:B---3--:R-:W-:-:S03]  /*27c0*/  IADD3 R129, PT, PT, R128, UR8, RZ ;  /* 0x0000000880817c10 */ /* 0x008fc6000fffe0ff */
[----:B------:R-:W3:Y:S02]  /*27d0*/  LDG.E.64 R114, desc[UR10][R124.64] ;  /* 0x0000000a7c727981 */ /* 0x000ee4000c1e1b00 */
[----:B------:R-:W-:-:S05]  /*27e0*/  IMAD.WIDE R128, R129, 0x8, R110 ;  /* 0x0000000881807825 */ /* 0x000fca00078e026e */
[----:B------:R-:W4:Y:S01]  /*27f0*/  LDG.E.64 R132, desc[UR10][R128.64] ;  /* 0x0000000a80847981 */ /* 0x000f22000c1e1b00 */
[----:B-1----:R-:W-:-:S05]  /*2800*/  MOV R117, UR9 ;  /* 0x0000000900757c02 */ /* 0x002fca0008000f00 */
[----:B------:R-:W-:Y:S01]  /*2810*/  IMAD.WIDE R118, R117, 0x4, R118 ;  /* 0x0000000475767825 */ /* 0x000fe200078e0276 */
[----:B--2---:R-:W-:-:S08]  /*2820*/  DMUL R126, R120, R126 ;  /* 0x0000007e787e7228 */ /* 0x004fd00000000000 */
[----:B---3--:R-:W-:-:S08]  /*2830*/  DFMA R114, R122, R114, R126 ;  /* 0x000000727a72722b */ /* 0x008fd0000000007e */
[----:B----4-:R-:W-:-:S07]  /*2840*/  DFMA R132, R114, 0.125, R132 ;  /* 0x3fc000007284782b */ /* 0x010fce0000000084 */
[----:B------:R0:W-:Y:S04]  /*2850*/  STG.E.64 desc[UR10][R128.64], R132 ;  /* 0x0000008480007986 */ /* 0x0001e8000c101b0a */
[----:B------:R-:W2:Y:S04]  /*2860*/  LDG.E R115, desc[UR10][R118.64] ;  /* 0x0000000a76737981 */ /* 0x000ea8000c1e1900 */
[----:B------:R-:W3:Y:S01]  /*2870*/  LDG.E R121, desc[UR10][R2.64] ;  /* 0x0000000a02797981 */ /* 0x000ee2000c1e1900 */
[----:B--2---:R-:W-:-:S04]  /*2880*/  IMAD R115, R115, R0, -0x3 ;  /* 0xfffffffd73737424 */ /* 0x004fc800078e0200 */
[----:B------:R-:W-:-:S06]  /*2890*/  IMAD.WIDE R116, R115, 0x8, R112 ;  /* 0x0000000873747825 */ /* 0x000fcc00078e0270 */
[----:B------:R-:W2:Y:S01]  /*28a0*/  LDG.E.64 R116, desc[UR10][R116.64] ;  /* 0x0000000a74747981 */ /* 0x000ea2000c1e1b00 */
[----:B---3--:R-:W-:-:S05]  /*28b0*/  IMAD.WIDE R124, R121, 0x8, R110 ;  /* 0x00000008797c7825 */ /* 0x008fca00078e026e */
[----:B------:R-:W3:Y:S01]  /*28c0*/  LDG.E.64 R126, desc[UR10][R124.64+-0x8] ;  /* 0xfffff80a7c7e7981 */ /* 0x000ee2000c1e1b00 */
[----:B------:R-:W-:Y:S02]  /*28d0*/  DMUL R114, R100, R4 ;  /* 0x0000000464727228 */ /* 0x000fe40000000000 */
[----:B------:R-:W-:-:S06]  /*28e0*/  DMUL R120, R74, UR14 ;  /* 0x0000000e4a787c28 */ /* 0x000fcc0008000000 */
[----:B------:R-:W-:-:S08]  /*28f0*/  DFMA R114, R104, R10, R114 ;  /* 0x0000000a6872722b */ /* 0x000fd00000000072 */
[----:B------:R-:W-:-:S08]  /*2900*/  DFMA R114, R120, R6, R114 ;  /* 0x000000067872722b */ /* 0x000fd00000000072 */
[----:B--2---:R-:W-:-:S08]  /*2910*/  DMUL R122, R114, R116 ;  /* 0x00000074727a7228 */ /* 0x004fd00000000000 */
[----:B---3--:R-:W-:-:S07]  /*2920*/  DFMA R122, R122, 0.125, R126 ;  /* 0x3fc000007a7a782b */ /* 0x008fce000000007e */
[----:B------:R1:W-:Y:S04]  /*2930*/  STG.E.64 desc[UR10][R124.64+-0x8], R122 ;  /* 0xfffff87a7c007986 */ /* 0x0003e8000c101b0a */
[----:B------:R-:W2:Y:S04]  /*2940*/  LDG.E R127, desc[UR10][R118.64] ;  /* 0x0000000a767f7981 */ /* 0x000ea8000c1e1900 */
[----:B------:R-:W0:Y:S01]  /*2950*/  LDG.E R116, desc[UR10][R2.64] ;  /* 0x0000000a02747981 */ /* 0x000e22000c1e1900 */
[----:B--2---:R-:W-:-:S04]  /*2960*/  IMAD R127, R127, R0, -0x2 ;  /* 0xfffffffe7f7f7424 */ /* 0x004fc800078e0200 */
[----:B------:R-:W-:Y:S01]  /*2970*/  IMAD.WIDE R126, R127, 0x8, R112 ;  /* 0x000000087f7e7825 */ /* 0x000fe200078e0270 */
[----:B0-----:R-:W-:-:S05]  /*2980*/  IADD3 R129, PT, PT, R116, UR4, RZ ;  /* 0x0000000474817c10 */ /* 0x001fca000fffe0ff */
        /* <DEDUP_REMOVED lines=13> */
[----:B------:R-:W-:-:S04]  /*2a60*/  IMAD.WIDE R124, R125, 0x8, R112 ;  /* 0x000000087d7c7825 */ /* 0x000fc800078e0270 */
[----:B---3--:R-:W-:Y:S02]  /*2a70*/  VIADD R127, R130, UR5 ;  /* 0x00000005827f7c36 */ /* 0x008fe40008000000 */
[----:B------:R-:W2:Y:S02]  /*2a80*/  LDG.E.64 R124, desc[UR10][R124.64] ;  /* 0x0000000a7c7c7981 */ /* 0x000ea4000c1e1b00 */
        /* <DEDUP_REMOVED lines=42> */
[----:B--2---:R-:W-:-:S08]  /*2d30*/  DMUL R122, R114, R122 ;  /* 0x0000007a727a7228 */ /* 0x004fd00000000000 */
[----:B---3--:R-:W-:Y:S01]  /*2d40*/  DFMA R104, R100, R104, R122 ;  /* 0x000000686468722b */ /* 0x008fe2000000007a */
[----:B------:R-:W-:-:S05]  /*2d50*/  MOV R101, UR9 ;  /* 0x0000000900657c02 */ /* 0x000fca0008000f00 */
[----:B------:R-:W-:Y:S02]  /*2d60*/  IMAD.WIDE R118, R101, 0x4, R118 ;  /* 0x0000000465767825 */ /* 0x000fe400078e0276 */
[----:B----4-:R-:W-:-:S07]  /*2d70*/  DFMA R104, R104, 0.125, R128 ;  /* 0x3fc000006868782b */ /* 0x010fce0000000080 */
[----:B------:R0:W-:Y:S04]  /*2d80*/  STG.E.64 desc[UR10][R124.64], R104 ;  /* 0x000000687c007986 */ /* 0x0001e8000c101b0a */
[----:B------:R-:W2:Y:S04]  /*2d90*/  LDG.E R101, desc[UR10][R118.64] ;  /* 0x0000000a76657981 */ /* 0x000ea8000c1e1900 */
[----:B-1----:R-:W3:Y:S01]  /*2da0*/  LDG.E R121, desc[UR10][R2.64] ;  /* 0x0000000a02797981 */ /* 0x002ee2000c1e1900 */
[----:B------:R-:W-:Y:S01]  /*2db0*/  DMUL R114, R72, UR14 ;  /* 0x0000000e48727c28 */ /* 0x000fe20008000000 */
[----:B--2---:R-:W-:-:S04]  /*2dc0*/  IMAD R101, R101, R0, -0x3 ;  /* 0xfffffffd65657424 */ /* 0x004fc800078e0200 */
[----:B------:R-:W-:-:S06]  /*2dd0*/  IMAD.WIDE R116, R101, 0x8, R112 ;  /* 0x0000000865747825 */ /* 0x000fcc00078e0270 */
[----:B------:R-:W0:Y:S01]  /*2de0*/  LDG.E.64 R116, desc[UR10][R116.64] ;  /* 0x0000000a74747981 */ /* 0x000e22000c1e1b00 */
[----:B---3--:R-:W-:-:S05]  /*2df0*/  IMAD.WIDE R120, R121, 0x8, R110 ;  /* 0x0000000879787825 */ /* 0x008fca00078e026e */
        /* <DEDUP_REMOVED lines=72> */
[----:B------:R-:W-:-:S04]  /*3280*/  IMAD.U32 R97, RZ, RZ, UR9 ;  /* 0x00000009ff617e24 */ /* 0x000fc8000f8e00ff */
[----:B------:R-:W-:-:S03]  /*3290*/  IMAD.WIDE R118, R97, 0x4, R118 ;  /* 0x0000000461767825 */ /* 0x000fc600078e0276 */
[----:B----4-:R-:W-:-:S07]  /*32a0*/  DFMA R124, R102, 0.125, R124 ;  /* 0x3fc00000667c782b */ /* 0x010fce000000007c */
[----:B------:R0:W-:Y:S04]  /*32b0*/  STG.E.64 desc[UR10][R120.64], R124 ;  /* 0x0000007c78007986 */ /* 0x0001e8000c101b0a */
[----:B------:R-:W2:Y:S04]  /*32c0*/  LDG.E R97, desc[UR10][R118.64] ;  /* 0x0000000a76617981 */ /* 0x000ea8000c1e1900 */
[----:B-1----:R-:W3:Y:S01]  /*32d0*/  LDG.E R115, desc[UR10][R2.64] ;  /* 0x0000000a02737981 */ /* 0x002ee2000c1e1900 */
        /* <DEDUP_REMOVED lines=75> */
[----:B--2---:R-:W-:Y:S01]  /*3790*/  DMUL R104, R96, R104 ;  /* 0x0000006860687228 */ /* 0x004fe20000000000 */
[----:B------:R-:W-:-:S05]  /*37a0*/  MOV R97, UR9 ;  /* 0x0000000900617c02 */ /* 0x000fca0008000f00 */
[----:B------:R-:W-:Y:S02]  /*37b0*/  IMAD.WIDE R118, R97, 0x4, R118 ;  /* 0x0000000461767825 */ /* 0x000fe400078e0276 */
[----:B---3--:R-:W-:-:S08]  /*37c0*/  DFMA R92, R102, R92, R104 ;  /* 0x0000005c665c722b */ /* 0x008fd00000000068 */
[----:B----4-:R-:W-:-:S07]  /*37d0*/  DFMA R120, R92, 0.125, R120 ;  /* 0x3fc000005c78782b */ /* 0x010fce0000000078 */
[----:B------:R0:W-:Y:S04]  /*37e0*/  STG.E.64 desc[UR10][R114.64], R120 ;  /* 0x0000007872007986 */ /* 0x0001e8000c101b0a */
[----:B------:R-:W2:Y:S04]  /*37f0*/  LDG.E R93, desc[UR10][R118.64] ;  /* 0x0000000a765d7981 */ /* 0x000ea8000c1e1900 */
[----:B------:R-:W3:Y:S01]  /*3800*/  LDG.E R103, desc[UR10][R2.64] ;  /* 0x0000000a02677981 */ /* 0x000ee2000c1e1900 */
[----:B-1----:R-:W-:Y:S01]  /*3810*/  DMUL R98, R78, UR12 ;  /* 0x0000000c4e627c28 */ /* 0x002fe20008000000 */
        /* <DEDUP_REMOVED lines=57> */
[----:B---3--:R-:W-:-:S03]  /*3bb0*/  VIADD R105, R104, UR7 ;  /* 0x0000000768697c36 */ /* 0x008fc60008000000 */
[----:B------:R-:W3:Y:S01]  /*3bc0*/  LDG.E.64 R94, desc[UR10][R90.64] ;  /* 0x0000000a5a5e7981 */ /* 0x000ee2000c1e1b00 */
        /* <DEDUP_REMOVED lines=36> */
[----:B------:R-:W3:Y:S01]  /*3e10*/  LDG.E R92, desc[UR10][R2.64] ;  /* 0x0000000a025c7981 */ /* 0x000ee2000c1e1900 */
[----:B--2---:R-:W-:-:S04]  /*3e20*/  IMAD R99, R99, R0, -0x2 ;  /* 0xfffffffe63637424 */ /* 0x004fc800078e0200 */
[----:B------:R-:W-:Y:S01]  /*3e30*/  IMAD.WIDE R98, R99, 0x8, R112 ;  /* 0x0000000863627825 */ /* 0x000fe200078e0270 */
[----:B---3--:R-:W-:-:S05]  /*3e40*/  IADD3 R101, PT, PT, R92, UR4, RZ ;  /* 0x000000045c657c10 */ /* 0x008fca000fffe0ff */
[----:B------:R-:W1:Y:S01]  /*3e50*/  LDG.E.64 R98, desc[UR10][R98.64] ;  /* 0x0000000a62627981 */ /* 0x000e62000c1e1b00 */
[----:B------:R-:W-:-:S05]  /*3e60*/  IMAD.WIDE R100, R101, 0x8, R110 ;  /* 0x0000000865647825 */ /* 0x000fca00078e026e */
[----:B0-----:R-:W2:Y:S01]  /*3e70*/  LDG.E.64 R102, desc[UR10][R100.64] ;  /* 0x0000000a64667981 */ /* 0x001ea2000c1e1b00 */
        /* <DEDUP_REMOVED lines=12> */
[----:B------:R-:W0:Y:S01]  /*3f40*/  LDG.E.64 R96, desc[UR10][R96.64] ;  /* 0x0000000a60607981 */ /* 0x000e22000c1e1b00 */
[----:B------:R-:W-:-:S05]  /*3f50*/  IMAD.WIDE R98, R99, 0x8, R110 ;  /* 0x0000000863627825 */ /* 0x000fca00078e026e */
[----:B------:R-:W2:Y:S01]  /*3f60*/  LDG.E.64 R102, desc[UR10][R98.64] ;  /* 0x0000000a62667981 */ /* 0x000ea2000c1e1b00 */
        /* <DEDUP_REMOVED lines=18> */
[----:B0-----:R-:W2:Y:S04]  /*4090*/  LDG.E R95, desc[UR10][R118.64] ;  /* 0x0000000a765f7981 */ /* 0x001ea8000c1e1900 */
        /* <DEDUP_REMOVED lines=13> */
[----:B-1----:R-:W3:Y:S01]  /*4170*/  LDG.E R100, desc[UR10][R2.64] ;  /* 0x0000000a02647981 */ /* 0x002ee2000c1e1900 */
        /* <DEDUP_REMOVED lines=12> */
[----:B------:R-:W-:Y:S04]  /*4240*/  STG.E.64 desc[UR10][R100.64], R94 ;  /* 0x0000005e64007986 */ /* 0x000fe8000c101b0a */
[----:B------:R-:W2:Y:S04]  /*4250*/  LDG.E R87, desc[UR10][R118.64] ;  /* 0x0000000a76577981 */ /* 0x000ea8000c1e1900 */
[----:B------:R-:W3:Y:S01]  /*4260*/  LDG.E R91, desc[UR10][R2.64] ;  /* 0x0000000a025b7981 */ /* 0x000ee2000c1e1900 */
[----:B------:R-:W-:Y:S01]  /*4270*/  DMUL R4, R88, R4 ;  /* 0x0000000458047228 */ /* 0x000fe20000000000 */
[----:B--2---:R-:W-:-:S04]  /*4280*/  IMAD R87, R87, R0, -0x3 ;  /* 0xfffffffd57577424 */ /* 0x004fc800078e0200 */
[----:B------:R-:W-:-:S06]  /*4290*/  IMAD.WIDE R86, R87, 0x8, R112 ;  /* 0x0000000857567825 */ /* 0x000fcc00078e0270 */
[----:B------:R-:W2:Y:S01]  /*42a0*/  LDG.E.64 R86, desc[UR10][R86.64] ;  /* 0x0000000a56567981 */ /* 0x000ea2000c1e1b00 */
[----:B---3--:R-:W-:-:S05]  /*42b0*/  IMAD.WIDE R90, R91, 0x8, R110 ;  /* 0x000000085b5a7825 */ /* 0x008fca00078e026e */
[----:B------:R-:W3:Y:S01]  /*42c0*/  LDG.E.64 R92, desc[UR10][R90.64+-0x8] ;  /* 0xfffff80a5a5c7981 */ /* 0x000ee2000c1e1b00 */
[----:B------:R-:W-:Y:S02]  /*42d0*/  DFMA R4, R108, R10, R4 ;  /* 0x0000000a6c04722b */ /* 0x000fe40000000004 */
[----:B0-----:R-:W-:-:S08]  /*42e0*/  DMUL R96, R76, UR14 ;  /* 0x0000000e4c607c28 */ /* 0x001fd00008000000 */
[----:B------:R-:W-:-:S08]  /*42f0*/  DFMA R6, R96, R6, R4 ;  /* 0x000000066006722b */ /* 0x000fd00000000004 */
[----:B--2---:R-:W-:-:S08]  /*4300*/  DMUL R4, R6, R86 ;  /* 0x0000005606047228 */ /* 0x004fd00000000000 */
[----:B---3--:R-:W-:-:S07]  /*4310*/  DFMA R4, R4, 0.125, R92 ;  /* 0x3fc000000404782b */ /* 0x008fce000000005c */
        /* <DEDUP_REMOVED lines=21> */
[----:B------:R-:W0:Y:S02]  /*4470*/  LDG.E.64 R8, desc[UR10][R8.64] ;  /* 0x0000000a08087981 */ /* 0x000e24000c1e1b00 */
        /* <DEDUP_REMOVED lines=42> */
[----:B------:R-:W-:Y:S01]  /*4720*/  HFMA2 R0, -RZ, RZ, 0, 5.9604644775390625e-08 ;  /* 0x00000001ff007431 */ /* 0x000fe200000001ff */
[----:B------:R-:W-:Y:S01]  /*4730*/  UPLOP3.LUT UP0, UPT, UPT, UPT, UPT, 0x40, 0x4 ;  /* 0x000000000004789c */ /* 0x000fe20003f0e870 */
[----:B--2---:R-:W-:-:S08]  /*4740*/  DMUL R10, R6, R10 ;  /* 0x0000000a060a7228 */ /* 0x004fd00000000000 */
[----:B---3--:R-:W-:-:S08]  /*4750*/  DFMA R4, R18, R4, R10 ;  /* 0x000000041204722b */ /* 0x008fd0000000000a */
[----:B----4-:R-:W-:-:S07]  /*4760*/  DFMA R4, R4, 0.125, R12 ;  /* 0x3fc000000404782b */ /* 0x010fce000000000c */
[----:B------:R0:W-:Y:S01]  /*4770*/  STG.E.64 desc[UR10][R110.64], R4 ;  /* 0x000000046e007986 */ /* 0x0001e2000c101b0a */
[----:B------:R-:W-:Y:S05]  /*4780*/  BRA.U UP3, `(.L_x_89) ;  /* 0xffffffc103747547 */ /* 0x000fea000b83ffff */
[----:B------:R-:W-:Y:S01]  /*4790*/  MOV R0, 0x1 ;  /* 0x0000000100007802 */ /* 0x000fe20000000f00 */
[----:B------:R-:W-:Y:S01]  /*47a0*/  UPLOP3.LUT UP0, UPT, UPT, UPT, UPT, 0x40, 0x4 ;  /* 0x000000000004789c */ /* 0x000fe20003f0e870 */
[----:B------:R-:W-:Y:S10]  /*47b0*/  BRA.U UP2, `(.L_x_90) ;  /* 0xffffffbd02b87547 */ /* 0x000ff4000b83ffff */
[----:B------:R-:W-:Y:S01]  /*47c0*/  HFMA2 R0, -RZ, RZ, 0, 5.9604644775390625e-08 ;  /* 0x00000001ff007431 */ /* 0x000fe200000001ff */
[----:B------:R-:W-:Y:S01]  /*47d0*/  UPLOP3.LUT UP0, UPT, UPT, UPT, UPT, 0x40, 0x4 ;  /* 0x000000000004789c */ /* 0x000fe20003f0e870 */
[----:B------:R-:W-:Y:S10]  /*47e0*/  BRA.U UP1, `(.L_x_91) ;  /* 0xffffffbd01807547 */ /* 0x000ff4000b83ffff */
[----:B------:R-:W-:Y:S05]  /*47f0*/  EXIT ;  /* 0x000000000000794d */ /* 0x000fea0003800000 */
        .weak           $__internal_3_$__cuda_sm20_div_rn_f64_full
        .type           $__internal_3_$__cuda_sm20_div_rn_f64_full,@function
        .size           $__internal_3_$__cuda_sm20_div_rn_f64_full,(.L_x_244 - $__internal_3_$__cuda_sm20_div_rn_f64_full)
$__internal_3_$__cuda_sm20_div_rn_f64_full:
[C---:B------:R-:W-:Y:S01]  /*4800*/  FSETP.GEU.AND P0, PT, |R129|.reuse, 1.469367938527859385e-39, PT ;  /* 0x001000008100780b */ /* 0x040fe20003f0e200 */
[----:B------:R-:W-:Y:S01]  /*4810*/  BSSY.RECONVERGENT B1, `(.L_x_92) ;  /* 0x0000056000017945 */ /* 0x000fe20003800200 */
[----:B------:R-:W-:Y:S02]  /*4820*/  LOP3.LUT R126, R129, 0x800fffff, RZ, 0xc0, !PT ;  /* 0x800fffff817e7812 */ /* 0x000fe400078ec0ff */
[----:B------:R-:W-:Y:S02]  /*4830*/  MOV R132, 0x1 ;  /* 0x0000000100847802 */ /* 0x000fe40000000f00 */
[----:B------:R-:W-:Y:S02]  /*4840*/  LOP3.LUT R127, R126, 0x3ff00000, RZ, 0xfc, !PT ;  /* 0x3ff000007e7f7812 */ /* 0x000fe400078efcff */
[----:B------:R-:W-:Y:S02]  /*4850*/  MOV R126, R128 ;  /* 0x00000080007e7202 */ /* 0x000fe40000000f00 */
[----:B------:R-:W-:-:S02]  /*4860*/  FSETP.GEU.AND P2, PT, |R131|, 1.469367938527859385e-39, PT ;  /* 0x001000008300780b */ /* 0x000fc40003f4e200 */
[----:B------:R-:W-:Y:S01]  /*4870*/  LOP3.LUT R134, R131, 0x7ff00000, RZ, 0xc0, !PT ;  /* 0x7ff0000083867812 */ /* 0x000fe200078ec0ff */
[----:B------:R-:W-:Y:S01]  /*4880*/  @!P0 DMUL R126, R128, 8.98846567431157953865e+307 ;  /* 0x7fe00000807e8828 */ /* 0x000fe20000000000 */
[C---:B------:R-:W-:Y:S02]  /*4890*/  LOP3.LUT R142, R129.reuse, 0x7ff00000, RZ, 0xc0, !PT ;  /* 0x7ff00000818e7812 */ /* 0x040fe400078ec0ff */
[----:B------:R-:W-:Y:S02]  /*48a0*/  MOV R143, R134 ;  /* 0x00000086008f7202 */ /* 0x000fe40000000f00 */
[----:B------:R-:W-:Y:S01]  /*48b0*/  ISETP.GE.U32.AND P1, PT, R134, R142, PT ;  /* 0x0000008e8600720c */ /* 0x000fe20003f26070 */
[----:B------:R-:W0:Y:S04]  /*48c0*/  MUFU.RCP64H R133, R127 ;  /* 0x0000007f00857308 */ /* 0x000e280000001800 */
[----:B------:R-:W-:-:S02]  /*48d0*/  @!P2 LOP3.LUT R135, R129, 0x7ff00000, RZ, 0xc0, !PT ;  /* 0x7ff000008187a812 */ /* 0x000fc400078ec0ff */
[----:B------:R-:W-:Y:S02]  /*48e0*/  @!P0 LOP3.LUT R142, R127, 0x7ff00000, RZ, 0xc0, !PT ;  /* 0x7ff000007f8e8812 */ /* 0x000fe400078ec0ff */
[----:B------:R-:W-:Y:S02]  /*48f0*/  @!P2 ISETP.GE.U32.AND P3, PT, R134, R135, PT ;  /* 0x000000878600a20c */ /* 0x000fe40003f66070 */
[----:B------:R-:W-:Y:S02]  /*4900*/  MOV R135, 0x1ca00000 ;  /* 0x1ca0000000877802 */ /* 0x000fe40000000f00 */
[----:B------:R-:W-:Y:S01]  /*4910*/  IADD3 R145, PT, PT, R142, -0x1, RZ ;  /* 0xffffffff8e917810 */ /* 0x000fe20007ffe0ff */
[----:B0-----:R-:W-:-:S08]  /*4920*/  DFMA R136, R132, -R126, 1 ;  /* 0x3ff000008488742b */ /* 0x001fd0000000087e */
[----:B------:R-:W-:-:S08]  /*4930*/  DFMA R136, R136, R136, R136 ;  /* 0x000000888888722b */ /* 0x000fd00000000088 */
[----:B------:R-:W-:Y:S01]  /*4940*/  DFMA R138, R132, R136, R132 ;  /* 0x00000088848a722b */ /* 0x000fe20000000084 */
[C---:B------:R-:W-:Y:S01]  /*4950*/  @!P2 SEL R137, R135.reuse, 0x63400000, !P3 ;  /* 0x634000008789a807 */ /* 0x040fe20005800000 */
[----:B------:R-:W-:Y:S01]  /*4960*/  IMAD.MOV.U32 R132, RZ, RZ, R130 ;  /* 0x000000ffff847224 */ /* 0x000fe200078e0082 */
[----:B------:R-:W-:Y:S02]  /*4970*/  SEL R133, R135, 0x63400000, !P1 ;  /* 0x6340000087857807 */ /* 0x000fe40004800000 */
[--C-:B------:R-:W-:Y:S02]  /*4980*/  @!P2 LOP3.LUT R137, R137, 0x80000000, R131.reuse, 0xf8, !PT ;  /* 0x800000008989a812 */ /* 0x100fe400078ef883 */
[----:B------:R-:W-:Y:S01]  /*4990*/  LOP3.LUT R133, R133, 0x800fffff, R131, 0xf8, !PT ;  /* 0x800fffff85857812 */ /* 0x000fe200078ef883 */
[----:B------:R-:W-:Y:S01]  /*49a0*/  DFMA R140, R138, -R126, 1 ;  /* 0x3ff000008a8c742b */ /* 0x000fe2000000087e */
[----:B------:R-:W-:Y:S02]  /*49b0*/  @!P2 LOP3.LUT R137, R137, 0x100000, RZ, 0xfc, !PT ;  /* 0x001000008989a812 */ /* 0x000fe400078efcff */
[----:B------:R-:W-:-:S05]  /*49c0*/  @!P2 MOV R136, RZ ;  /* 0x000000ff0088a202 */ /* 0x000fca0000000f00 */
[----:B------:R-:W-:Y:S02]  /*49d0*/  DFMA R140, R138, R140, R138 ;  /* 0x0000008c8a8c722b */ /* 0x000fe4000000008a */
[----:B------:R-:W-:-:S08]  /*49e0*/  @!P2 DFMA R132, R132, 2, -R136 ;  /* 0x400000008484a82b */ /* 0x000fd00000000888 */
[----:B------:R-:W-:Y:S02]  /*49f0*/  DMUL R136, R140, R132 ;  /* 0x000000848c887228 */ /* 0x000fe40000000000 */
[----:B------:R-:W-:-:S04]  /*4a00*/  @!P2 LOP3.LUT R143, R133, 0x7ff00000, RZ, 0xc0, !PT ;  /* 0x7ff00000858fa812 */ /* 0x000fc800078ec0ff */
[----:B------:R-:W-:Y:S02]  /*4a10*/  IADD3 R144, PT, PT, R143, -0x1, RZ ;  /* 0xffffffff8f907810 */ /* 0x000fe40007ffe0ff */
[----:B------:R-:W-:Y:S02]  /*4a20*/  DFMA R138, R136, -R126, R132 ;  /* 0x8000007e888a722b */ /* 0x000fe40000000084 */
[----:B------:R-:W-:-:S04]  /*4a30*/  ISETP.GT.U32.AND P0, PT, R144, 0x7feffffe, PT ;  /* 0x7feffffe9000780c */ /* 0x000fc80003f04070 */
[----:B------:R-:W-:Y:S02]  /*4a40*/  ISETP.GT.U32.OR P0, PT, R145, 0x7feffffe, P0 ;  /* 0x7feffffe9100780c */ /* 0x000fe40000704470 */
[----:B------:R-:W-:-:S11]  /*4a50*/  DFMA R136, R140, R138, R136 ;  /* 0x0000008a8c88722b */ /* 0x000fd60000000088 */
[----:B------:R-:W-:Y:S05]  /*4a60*/  @P0 BRA `(.L_x_93) ;  /* 0x00000000006c0947 */ /* 0x000fea0003800000 */
[----:B------:R-:W-:-:S04]  /*4a70*/  LOP3.LUT R131, R129, 0x7ff00000, RZ, 0xc0, !PT ;  /* 0x7ff0000081837812 */ /* 0x000fc800078ec0ff */
[CC--:B------:R-:W-:Y:S02]  /*4a80*/  VIADDMNMX R130, R134.reuse, -R131.reuse, 0xb9600000, !PT ;  /* 0xb960000086827446 */ /* 0x0c0fe40007800983 */
[----:B------:R-:W-:Y:S02]  /*4a90*/  ISETP.GE.U32.AND P0, PT, R134, R131, PT ;  /* 0x000000838600720c */ /* 0x000fe40003f06070 */
[----:B------:R-:W-:Y:S02]  /*4aa0*/  VIMNMX R130, PT, PT, R130, 0x46a00000, PT ;  /* 0x46a0000082827848 */ /* 0x000fe40003fe0100 */
[----:B------:R-:W-:-:S04]  /*4ab0*/  SEL R135, R135, 0x63400000, !P0 ;  /* 0x6340000087877807 */ /* 0x000fc80004000000 */
[----:B------:R-:W-:Y:S02]  /*4ac0*/  IADD3 R138, PT, PT, -R135, R130, RZ ;  /* 0x00000082878a7210 */ /* 0x000fe40007ffe1ff */
[----:B------:R-:W-:Y:S02]  /*4ad0*/  MOV R130, RZ ;  /* 0x000000ff00827202 */ /* 0x000fe40000000f00 */
[----:B------:R-:W-:-:S06]  /*4ae0*/  IADD3 R131, PT, PT, R138, 0x7fe00000, RZ ;  /* 0x7fe000008a837810 */ /* 0x000fcc0007ffe0ff */
[----:B------:R-:W-:-:S10]  /*4af0*/  DMUL R134, R136, R130 ;  /* 0x0000008288867228 */ /* 0x000fd40000000000 */
[----:B------:R-:W-:-:S13]  /*4b00*/  FSETP.GTU.AND P0, PT, |R135|, 1.469367938527859385e-39, PT ;  /* 0x001000008700780b */ /* 0x000fda0003f0c200 */
[----:B------:R-:W-:Y:S05]  /*4b10*/  @P0 BRA `(.L_x_94) ;  /* 0x0000000000940947 */ /* 0x000fea0003800000 */
[----:B------:R-:W-:Y:S01]  /*4b20*/  DFMA R126, R136, -R126, R132 ;  /* 0x8000007e887e722b */ /* 0x000fe20000000084 */
[----:B------:R-:W-:-:S09]  /*4b30*/  MOV R130, RZ ;  /* 0x000000ff00827202 */ /* 0x000fd20000000f00 */
[C---:B------:R-:W-:Y:S02]  /*4b40*/  FSETP.NEU.AND P0, PT, R127.reuse, RZ, PT ;  /* 0x000000ff7f00720b */ /* 0x040fe40003f0d000 */
[----:B------:R-:W-:-:S04]  /*4b50*/  LOP3.LUT R129, R127, 0x80000000, R129, 0x48, !PT ;  /* 0x800000007f817812 */ /* 0x000fc800078e4881 */
[----:B------:R-:W-:-:S07]  /*4b60*/  LOP3.LUT R131, R129, R131, RZ, 0xfc, !PT ;  /* 0x0000008381837212 */ /* 0x000fce00078efcff */
[----:B------:R-:W-:Y:S05]  /*4b70*/  @!P0 BRA `(.L_x_94) ;  /* 0x00000000007c8947 */ /* 0x000fea0003800000 */
[----:B------:R-:W-:Y:S01]  /*4b80*/  IADD3 R127, PT, PT, -R138, RZ, RZ ;  /* 0x000000ff8a7f7210 */ /* 0x000fe20007ffe1ff */
[----:B------:R-:W-:Y:S01]  /*4b90*/  IMAD.MOV.U32 R126, RZ, RZ, RZ ;  /* 0x000000ffff7e7224 */ /* 0x000fe200078e00ff */
[----:B------:R-:W-:-:S05]  /*4ba0*/  DMUL.RP R130, R136, R130 ;  /* 0x0000008288827228 */ /* 0x000fca0000008000 */
[----:B------:R-:W-:-:S05]  /*4bb0*/  DFMA R126, R134, -R126, R136 ;  /* 0x8000007e867e722b */ /* 0x000fca0000000088 */
[----:B------:R-:W-:Y:S02]  /*4bc0*/  LOP3.LUT R129, R131, R129, RZ, 0x3c, !PT ;  /* 0x0000008183817212 */ /* 0x000fe400078e3cff */
[----:B------:R-:W-:-:S04]  /*4bd0*/  IADD3 R126, PT, PT, -R138, -0x43300000, RZ ;  /* 0xbcd000008a7e7810 */ /* 0x000fc80007ffe1ff */
[----:B------:R-:W-:-:S04]  /*4be0*/  FSETP.NEU.AND P0, PT, |R127|, R126, PT ;  /* 0x0000007e7f00720b */ /* 0x000fc80003f0d200 */
[----:B------:R-:W-:Y:S02]  /*4bf0*/  FSEL R134, R130, R134, !P0 ;  /* 0x0000008682867208 */ /* 0x000fe40004000000 */
[----:B------:R-:W-:Y:S01]  /*4c00*/  FSEL R135, R129, R135, !P0 ;  /* 0x0000008781877208 */ /* 0x000fe20004000000 */
[----:B------:R-:W-:Y:S06]  /*4c10*/  BRA `(.L_x_94) ;  /* 0x0000000000547947 */ /* 0x000fec0003800000 */
.L_x_93:
[----:B------:R-:W-:-:S14]  /*4c20*/  DSETP.NAN.AND P0, PT, R130, R130, PT ;  /* 0x000000828200722a */ /* 0x000fdc0003f08000 */
[----:B------:R-:W-:Y:S05]  /*4c30*/  @P0 BRA `(.L_x_95) ;  /* 0x0000000000440947 */ /* 0x000fea0003800000 */
[----:B------:R-:W-:-:S14]  /*4c40*/  DSETP.NAN.AND P0, PT, R128, R128, PT ;  /* 0x000000808000722a */ /* 0x000fdc0003f08000 */
[----:B------:R-:W-:Y:S05]  /*4c50*/  @P0 BRA `(.L_x_96) ;  /* 0x0000000000300947 */ /* 0x000fea0003800000 */
[----:B------:R-:W-:Y:S02]  /*4c60*/  ISETP.NE.AND P0, PT, R143, R142, PT ;  /* 0x0000008e8f00720c */ /* 0x000fe40003f05270 */
[----:B------:R-:W-:Y:S02]  /*4c70*/  MOV R134, 0x0 ;  /* 0x0000000000867802 */ /* 0x000fe40000000f00 */
[----:B------:R-:W-:-:S09]  /*4c80*/  MOV R135, 0xfff80000 ;  /* 0xfff8000000877802 */ /* 0x000fd20000000f00 */
[----:B------:R-:W-:Y:S05]  /*4c90*/  @!P0 BRA `(.L_x_94) ;  /* 0x0000000000348947 */ /* 0x000fea0003800000 */
[----:B------:R-:W-:Y:S02]  /*4ca0*/  ISETP.NE.AND P0, PT, R143, 0x7ff00000, PT ;  /* 0x7ff000008f00780c */ /* 0x000fe40003f05270 */
[----:B------:R-:W-:Y:S02]  /*4cb0*/  LOP3.LUT R135, R131, 0x80000000, R129, 0x48, !PT ;  /* 0x8000000083877812 */ /* 0x000fe400078e4881 */
[----:B------:R-:W-:-:S13]  /*4cc0*/  ISETP.EQ.OR P0, PT, R142, RZ, !P0 ;  /* 0x000000ff8e00720c */ /* 0x000fda0004702670 */
[----:B------:R-:W-:Y:S02]  /*4cd0*/  @P0 LOP3.LUT R126, R135, 0x7ff00000, RZ, 0xfc, !PT ;  /* 0x7ff00000877e0812 */ /* 0x000fe400078efcff */
[----:B------:R-:W-:Y:S02]  /*4ce0*/  @!P0 MOV R134, RZ ;  /* 0x000000ff00868202 */ /* 0x000fe40000000f00 */
[----:B------:R-:W-:Y:S02]  /*4cf0*/  @P0 MOV R134, RZ ;  /* 0x000000ff00860202 */ /* 0x000fe40000000f00 */
[----:B------:R-:W-:Y:S01]  /*4d00*/  @P0 MOV R135, R126 ;  /* 0x0000007e00870202 */ /* 0x000fe20000000f00 */
[----:B------:R-:W-:Y:S06]  /*4d10*/  BRA `(.L_x_94) ;  /* 0x0000000000147947 */ /* 0x000fec0003800000 */
.L_x_96:
[----:B------:R-:W-:Y:S02]  /*4d20*/  LOP3.LUT R135, R129, 0x80000, RZ, 0xfc, !PT ;  /* 0x0008000081877812 */ /* 0x000fe400078efcff */
[----:B------:R-:W-:Y:S01]  /*4d30*/  MOV R134, R128 ;  /* 0x0000008000867202 */ /* 0x000fe20000000f00 */
[----:B------:R-:W-:Y:S06]  /*4d40*/  BRA `(.L_x_94) ;  /* 0x0000000000087947 */ /* 0x000fec0003800000 */
.L_x_95:
[----:B------:R-:W-:Y:S02]  /*4d50*/  LOP3.LUT R135, R131, 0x80000, RZ, 0xfc, !PT ;  /* 0x0008000083877812 */ /* 0x000fe400078efcff */
[----:B------:R-:W-:-:S07]  /*4d60*/  MOV R134, R130 ;  /* 0x0000008200867202 */ /* 0x000fce0000000f00 */
.L_x_94:
[----:B------:R-:W-:Y:S05]  /*4d70*/  BSYNC.RECONVERGENT B1 ;  /* 0x0000000000017941 */ /* 0x000fea0003800200 */
.L_x_92:
[----:B------:R-:W-:Y:S01]  /*4d80*/  HFMA2 R127, -RZ, RZ, 0, 0 ;  /* 0x00000000ff7f7431 */ /* 0x000fe200000001ff */
[----:B------:R-:W-:-:S04]  /*4d90*/  MOV R126, R0 ;  /* 0x00000000007e7202 */ /* 0x000fc80000000f00 */
[----:B------:R-:W-:Y:S05]  /*4da0*/  RET.REL.NODEC R126 `(_Z32EvaluateAverageStrainStateKerneliiiiiiPiPdS0_S0_) ;  /* 0xffffffb07e947950 */ /* 0x000fea0003c3ffff */
.L_x_97:
        /* <DEDUP_REMOVED lines=13> */
.L_x_244:


//--------------------- .text._Z25EvaluateStrainStateKerneliiiiiiPiPdS0_S0_ --------------------------
	.section	.text._Z25EvaluateStrainStateKerneliiiiiiPiPdS0_S0_,"ax",@progbits
	.align	128
        .global         _Z25EvaluateStrainStateKerneliiiiiiPiPdS0_S0_
        .type           _Z25EvaluateStrainStateKerneliiiiiiPiPdS0_S0_,@function
        .size           _Z25EvaluateStrainStateKerneliiiiiiPiPdS0_S0_,(.L_x_245 - _Z25EvaluateStrainStateKerneliiiiiiPiPdS0_S0_)
        .other          _Z25EvaluateStrainStateKerneliiiiiiPiPdS0_S0_,@"STO_CUDA_ENTRY STV_DEFAULT"
_Z25EvaluateStrainStateKerneliiiiiiPiPdS0_S0_:
.text._Z25EvaluateStrainStateKerneliiiiiiPiPdS0_S0_:
        /* <DEDUP_REMOVED lines=92> */
[----:B------:R-:W-:Y:S01]  /*05c0*/  IMAD.WIDE R2, R0, 0x4, R18 ;  /* 0x0000000400027825 */ /* 0x000fe200078e0212 */
[----:B------:R-:W-:-:S03]  /*05d0*/  UPLOP3.LUT UP0, UPT, UPT, UPT, UPT, 0x80, 0x8 ;  /* 0x000000000008789c */ /* 0x000fc60003f0f070 */
[----:B------:R-:W-:Y:S01]  /*05e0*/  IMAD.MOV.U32 R0, RZ, RZ, RZ ;  /* 0x000000ffff007224 */ /* 0x000fe200078e00ff */
[----:B------:R-:W-:-:S07]  /*05f0*/  UMOV UR4, URZ ;  /* 0x000000ff00047c82 */ /* 0x000fce0008000000 */
.L_x_118:
[----:B------:R-:W-:-:S05]  /*0600*/  LEA R8, R0, R1, 0x3 ;  /* 0x0000000100087211 */ /* 0x000fca00078e18ff */
[----:B01----:R-:W2:Y:S01]  /*0610*/  LDL.64 R4, [R8] ;  /* 0x0000000008047983 */ /* 0x003ea20000100a00 */
        /* <DEDUP_REMOVED lines=9> */
.L_x_117:
[----:B------:R-:W-:Y:S01]  /*06b0*/  LEA R0, R0, R1, 0x3 ;  /* 0x0000000100007211 */ /* 0x000fe200078e18ff */
[----:B------:R-:W0:Y:S04]  /*06c0*/  LDCU UR10, c[0x0][0x384] ;  /* 0x00007080ff0a77ac */ /* 0x000e280008000800 */
[----:B-1----:R1:W2:Y:S01]  /*06d0*/  LDL.64 R4, [R0] ;  /* 0x0000000000047983 */ /* 0x0022a20000100a00 */
[----:B------:R-:W-:Y:S02]  /*06e0*/  UIMAD UR5, UR4, 0x6, URZ ;  /* 0x00000006040578a4 */ /* 0x000fe4000f8e02ff */
[----:B------:R-:W-:Y:S02]  /*06f0*/  UPLOP3.LUT UP2, UPT, UPT, UPT, UP0, 0x80, 0x8 ;  /* 0x000000000008789c */ /* 0x000fe40003f4f000 */
[----:B------:R-:W-:-:S02]  /*0700*/  UIADD3 UR6, UPT, UPT, UR5, 0x2, URZ ;  /* 0x0000000205067890 */ /* 0x000fc4000fffe0ff */
[----:B------:R-:W-:Y:S01]  /*0710*/  UIADD3 UR7, UPT, UPT, UR5, 0x3, URZ ;  /* 0x0000000305077890 */ /* 0x000fe2000fffe0ff */
[----:B-1----:R-:W-:Y:S01]  /*0720*/  MOV R0, RZ ;  /* 0x000000ff00007202 */ /* 0x002fe20000000f00 */
[----:B------:R-:W-:Y:S02]  /*0730*/  UIADD3 UR8, UPT, UPT, UR5, 0x4, URZ ;  /* 0x0000000405087890 */ /* 0x000fe4000fffe0ff */
[----:B------:R-:W-:Y:S02]  /*0740*/  UIADD3 UR9, UPT, UPT, UR5, 0x5, URZ ;  /* 0x0000000505097890 */ /* 0x000fe4000fffe0ff */
[----:B------:R-:W-:Y:S02]  /*0750*/  UPLOP3.LUT UP0, UPT, UPT, UPT, UPT, 0x80, 0x8 ;  /* 0x000000000008789c */ /* 0x000fe40003f0f070 */
[----:B0-----:R-:W-:Y:S02]  /*0760*/  UIMAD UR5, UR5, UR10, -0x1 ;  /* 0xffffffff050574a4 */ /* 0x001fe4000f8e020a */
[----:B------:R-:W-:-:S02]  /*0770*/  UIMAD UR6, UR6, UR10, -0x1 ;  /* 0xffffffff060674a4 */ /* 0x000fc4000f8e020a */
[----:B------:R-:W-:Y:S02]  /*0780*/  UIMAD UR7, UR7, UR10, -0x1 ;  /* 0xffffffff070774a4 */ /* 0x000fe4000f8e020a */
[----:B------:R-:W-:Y:S02]  /*0790*/  UIMAD UR8, UR8, UR10, -0x1 ;  /* 0xffffffff080874a4 */ /* 0x000fe4000f8e020a */
[----:B------:R-:W-:Y:S01]  /*07a0*/  UIMAD UR9, UR9, UR10, -0x1 ;  /* 0xffffffff090974a4 */ /* 0x000fe2000f8e020a */
[----:B------:R-:W0:Y:S01]  /*07b0*/  LDCU UR11, c[0x0][0x384] ;  /* 0x00007080ff0b77ac */ /* 0x000e220008000800 */
[----:B------:R-:W-:Y:S02]  /*07c0*/  UIADD3 UR4, UPT, UPT, UR4, 0x2, URZ ;  /* 0x0000000204047890 */ /* 0x000fe4000fffe0ff */
[----:B------:R-:W-:Y:S01]  /*07d0*/  UIADD3 UR10, UPT, UPT, UR5, UR10, URZ ;  /* 0x0000000a050a7290 */ /* 0x000fe2000fffe0ff */
[C---:B--2---:R-:W-:Y:S02]  /*07e0*/  DADD R74, -R4.reuse, 1 ;  /* 0x3ff00000044a7429 */ /* 0x044fe40000000100 */
[----:B------:R-:W-:-:S06]  /*07f0*/  DADD R4, R4, 1 ;  /* 0x3ff0000004047429 */ /* 0x000fcc0000000000 */
[C---:B------:R-:W-:Y:S02]  /*0800*/  DMUL R72, R74.reuse, -0.125 ;  /* 0xbfc000004a487828 */ /* 0x040fe40000000000 */
[----:B------:R-:W-:Y:S02]  /*0810*/  DMUL R74, R74, 0.125 ;  /* 0x3fc000004a4a7828 */ /* 0x000fe40000000000 */
[C---:B------:R-:W-:Y:S02]  /*0820*/  DMUL R76, R4.reuse, -0.125 ;  /* 0xbfc00000044c7828 */ /* 0x040fe40000000000 */
[----:B0-----:R-:W-:-:S11]  /*0830*/  DMUL R78, R4, 0.125 ;  /* 0x3fc00000044e7828 */ /* 0x001fd60000000000 */
.L_x_116:
[----:B------:R-:W-:-:S05]  /*0840*/  LEA R0, R0, R1, 0x3 ;  /* 0x0000000100007211 */ /* 0x000fca00078e18ff */
[----:B------:R-:W2:Y:S01]  /*0850*/  LDL.64 R102, [R0] ;  /* 0x0000000000667983 */ /* 0x000ea20000100a00 */
[----:B-1----:R-:W-:Y:S01]  /*0860*/  DMUL R4, R72, UR14 ;  /* 0x0000000e48047c28 */ /* 0x002fe20008000000 */
[----:B------:R-:W-:Y:S01]  /*0870*/  MOV R86, UR14 ;  /* 0x0000000e00567c02 */ /* 0x000fe20008000f00 */
[----:B------:R-:W-:Y:S01]  /*0880*/  DMUL R6, R76, UR14 ;  /* 0x0000000e4c067c28 */ /* 0x000fe20008000000 */
[----:B------:R-:W-:Y:S01]  /*0890*/  IMAD.U32 R87, RZ, RZ, UR15 ;  /* 0x0000000fff577e24 */ /* 0x000fe2000f8e00ff */
[----:B------:R-:W-:Y:S01]  /*08a0*/  MOV R82, UR14 ;  /* 0x0000000e00527c02 */ /* 0x000fe20008000f00 */
[----:B------:R-:W-:Y:S01]  /*08b0*/  UPLOP3.LUT UP3, UPT, UPT, UPT, UP0, 0x80, 0x8 ;  /* 0x000000000008789c */ /* 0x000fe20003f6f000 */
[----:B------:R-:W-:Y:S01]  /*08c0*/  MOV R83, UR15 ;  /* 0x0000000f00537c02 */ /* 0x000fe20008000f00 */
[----:B------:R-:W-:Y:S01]  /*08d0*/  BSSY.RECONVERGENT B0, `(.L_x_98) ;  /* 0x0000088000007945 */ /* 0x000fe20003800200 */
[-C--:B-----5:R-:W-:Y:S01]  /*08e0*/  DFMA R8, R24, R4.reuse, RZ ;  /* 0x000000041808722b */ /* 0x0a0fe200000000ff */
[----:B------:R-:W-:Y:S01]  /*08f0*/  MOV R100, UR16 ;  /* 0x0000001000647c02 */ /* 0x000fe20008000f00 */
[-C--:B------:R-:W-:Y:S01]  /*0900*/  DFMA R10, R28, R4.reuse, RZ ;  /* 0x000000041c0a722b */ /* 0x080fe200000000ff */
[----:B------:R-:W-:Y:S01]  /*0910*/  MOV R101, UR17 ;  /* 0x0000001100657c02 */ /* 0x000fe20008000f00 */
[----:B------:R-:W-:-:S02]  /*0920*/  DFMA R12, R30, R4, RZ ;  /* 0x000000041e0c722b */ /* 0x000fc400000000ff */
[----:B------:R-:W-:Y:S02]  /*0930*/  DMUL R4, R76, UR16 ;  /* 0x000000104c047c28 */ /* 0x000fe40008000000 */
[-C--:B------:R-:W-:Y:S02]  /*0940*/  DFMA R8, R26, R6.reuse, R8 ;  /* 0x000000061a08722b */ /* 0x080fe40000000008 */
[-C--:B------:R-:W-:Y:S02]  /*0950*/  DFMA R10, R32, R6.reuse, R10 ;  /* 0x00000006200a722b */ /* 0x080fe4000000000a */
[----:B------:R-:W-:Y:S02]  /*0960*/  DFMA R12, R34, R6, R12 ;  /* 0x00000006220c722b */ /* 0x000fe4000000000c */
[----:B------:R-:W-:Y:S02]  /*0970*/  DMUL R6, R72, UR16 ;  /* 0x0000001048067c28 */ /* 0x000fe40008000000 */
[----:B------:R-:W-:-:S02]  /*0980*/  DFMA R8, R36, R4, R8 ;  /* 0x000000042408722b */ /* 0x000fc40000000008 */
[-C--:B------:R-:W-:Y:S02]  /*0990*/  DFMA R10, R38, R4.reuse, R10 ;  /* 0x00000004260a722b */ /* 0x080fe4000000000a */
[----:B------:R-:W-:Y:S02]  /*09a0*/  DFMA R12, R40, R4, R12 ;  /* 0x00000004280c722b */ /* 0x000fe4000000000c */
[----:B------:R-:W-:Y:S02]  /*09b0*/  DMUL R4, R74, UR14 ;  /* 0x0000000e4a047c28 */ /* 0x000fe40008000000 */
[-C--:B------:R-:W-:Y:S02]  /*09c0*/  DFMA R8, R42, R6.reuse, R8 ;  /* 0x000000062a08722b */ /* 0x080fe40000000008 */
[-C--:B------:R-:W-:Y:S02]  /*09d0*/  DFMA R10, R44, R6.reuse, R10 ;  /* 0x000000062c0a722b */ /* 0x080fe4000000000a */
[----:B------:R-:W-:-:S02]  /*09e0*/  DFMA R12, R46, R6, R12 ;  /* 0x000000062e0c722b */ /* 0x000fc4000000000c */
        /* <DEDUP_REMOVED lines=12> */
[----:B------:R-:W-:Y:S01]  /*0ab0*/  DMUL R86, R86, -0.125 ;  /* 0xbfc0000056567828 */ /* 0x000fe20000000000 */
[----:B------:R-:W-:Y:S01]  /*0ac0*/  MOV R4, UR16 ;  /* 0x0000001000047c02 */ /* 0x000fe20008000f00 */
[-C--:B------:R-:W-:Y:S01]  /*0ad0*/  DFMA R18, R66, R12.reuse, R8 ;  /* 0x0000000c4212722b */ /* 0x080fe20000000008 */
[----:B------:R-:W-:Y:S01]  /*0ae0*/  MOV R5, UR17 ;  /* 0x0000001100057c02 */ /* 0x000fe20008000f00 */
[-C--:B------:R-:W-:Y:S02]  /*0af0*/  DFMA R20, R68, R12.reuse, R10 ;  /* 0x0000000c4414722b */ /* 0x080fe4000000000a */
[----:B------:R-:W-:Y:S02]  /*0b00*/  DFMA R12, R70, R12, R6 ;  /* 0x0000000c460c722b */ /* 0x000fe40000000006 */
[----:B------:R-:W-:Y:S02]  /*0b10*/  DMUL R82, R82, 0.125 ;  /* 0x3fc0000052527828 */ /* 0x000fe40000000000 */
[----:B------:R-:W-:-:S02]  /*0b20*/  DMUL R100, R100, 0.125 ;  /* 0x3fc0000064647828 */ /* 0x000fc40000000000 */
        /* <DEDUP_REMOVED lines=13> */
[----:B------:R-:W-:Y:S02]  /*0c00*/  DMUL R94, R74, R90 ;  /* 0x0000005a4a5e7228 */ /* 0x000fe40000000000 */
[----:B------:R-:W-:-:S02]  /*0c10*/  DFMA R16, R26, R104, R6 ;  /* 0x000000681a10722b */ /* 0x000fc40000000006 */
[----:B------:R-:W-:Y:S02]  /*0c20*/  DFMA R80, R40, R96, R14 ;  /* 0x000000602850722b */ /* 0x000fe4000000000e */
[----:B------:R-:W-:Y:S02]  /*0c30*/  DMUL R98, R90, R100 ;  /* 0x000000645a627228 */ /* 0x000fe40000000000 */
[C---:B------:R-:W-:Y:S02]  /*0c40*/  DFMA R14, R32.reuse, R106, R8 ;  /* 0x0000006a200e722b */ /* 0x040fe40000000008 */
[----:B------:R-:W-:Y:S02]  /*0c50*/  DFMA R10, R32, R104, R10 ;  /* 0x00000068200a722b */ /* 0x000fe4000000000a */
[----:B------:R-:W-:Y:S02]  /*0c60*/  DMUL R92, R72, R102 ;  /* 0x00000066485c7228 */ /* 0x000fe40000000000 */
[----:B------:R-:W-:-:S02]  /*0c70*/  DFMA R6, R24, R112, RZ ;  /* 0x000000701806722b */ /* 0x000fc400000000ff */
[----:B------:R-:W-:Y:S02]  /*0c80*/  DFMA R16, R36, R96, R16 ;  /* 0x000000602410722b */ /* 0x000fe40000000010 */
[----:B------:R-:W-:Y:S02]  /*0c90*/  DFMA R80, R46, R94, R80 ;  /* 0x0000005e2e50722b */ /* 0x000fe40000000050 */
[----:B------:R-:W-:Y:S02]  /*0ca0*/  DMUL R90, R90, R4 ;  /* 0x000000045a5a7228 */ /* 0x000fe40000000000 */
[C---:B------:R-:W-:Y:S02]  /*0cb0*/  DFMA R14, R38.reuse, R98, R14 ;  /* 0x00000062260e722b */ /* 0x040fe4000000000e */
[----:B------:R-:W-:Y:S02]  /*0cc0*/  DFMA R10, R38, R96, R10 ;  /* 0x00000060260a722b */ /* 0x000fe4000000000a */
[----:B------:R-:W-:-:S02]  /*0cd0*/  DMUL R88, R76, R102 ;  /* 0x000000664c587228 */ /* 0x000fc40000000000 */
[----:B------:R-:W-:Y:S02]  /*0ce0*/  DFMA R8, R30, R112, RZ ;  /* 0x000000701e08722b */ /* 0x000fe400000000ff */
[----:B------:R-:W-:Y:S02]  /*0cf0*/  DFMA R6, R26, R106, R6 ;  /* 0x0000006a1a06722b */ /* 0x000fe40000000006 */
[----:B------:R-:W-:Y:S02]  /*0d00*/  DFMA R16, R42, R94, R16 ;  /* 0x0000005e2a10722b */ /* 0x000fe40000000010 */
[----:B------:R-:W-:Y:S02]  /*0d10*/  DFMA R80, R52, R92, R80 ;  /* 0x0000005c3450722b */ /* 0x000fe40000000050 */
[----:B------:R-:W-:Y:S02]  /*0d20*/  DMUL R86, R86, R102 ;  /* 0x0000006656567228 */ /* 0x000fe40000000000 */
[----:B------:R-:W-:-:S02]  /*0d30*/  DFMA R14, R44, R90, R14 ;  /* 0x0000005a2c0e722b */ /* 0x000fc4000000000e */
[----:B------:R-:W-:Y:S02]  /*0d40*/  DFMA R10, R44, R94, R10 ;  /* 0x0000005e2c0a722b */ /* 0x000fe4000000000a */
[----:B------:R-:W-:Y:S02]  /*0d50*/  DMUL R84, R78, R102 ;  /* 0x000000664e547228 */ /* 0x000fe40000000000 */
[----:B------:R-:W-:Y:S02]  /*0d60*/  DFMA R8, R34, R106, R8 ;  /* 0x0000006a2208722b */ /* 0x000fe40000000008 */
[----:B------:R-:W-:Y:S02]  /*0d70*/  DFMA R6, R36, R98, R6 ;  /* 0x000000622406722b */ /* 0x000fe40000000006 */
[----:B------:R-:W-:Y:S02]  /*0d80*/  DFMA R16, R48, R92, R16 ;  /* 0x0000005c3010722b */ /* 0x000fe40000000010 */
[----:B------:R-:W-:-:S02]  /*0d90*/  DFMA R110, R58, R88, R80 ;  /* 0x000000583a6e722b */ /* 0x000fc40000000050 */
[----:B------:R-:W-:Y:S02]  /*0da0*/  DMUL R82, R82, R102 ;  /* 0x0000006652527228 */ /* 0x000fe40000000000 */
[C---:B------:R-:W-:Y:S02]  /*0db0*/  DFMA R14, R50.reuse, R86, R14 ;  /* 0x00000056320e722b */ /* 0x040fe4000000000e */
[----:B------:R-:W-:Y:S02]  /*0dc0*/  DFMA R10, R50, R92, R10 ;  /* 0x0000005c320a722b */ /* 0x000fe4000000000a */
[----:B------:R-:W-:Y:S02]  /*0dd0*/  DMUL R80, R74, R102 ;  /* 0x000000664a507228 */ /* 0x000fe40000000000 */
[----:B------:R-:W-:Y:S02]  /*0de0*/  DFMA R8, R40, R98, R8 ;  /* 0x000000622808722b */ /* 0x000fe40000000008 */
        /* <DEDUP_REMOVED lines=48> */
[----:B------:R-:W-:Y:S02]  /*10f0*/  MOV R128, R122 ;  /* 0x0000007a00807202 */ /* 0x000fe40000000f00 */
[----:B------:R-:W-:Y:S02]  /*1100*/  MOV R129, R123 ;  /* 0x0000007b00817202 */ /* 0x000fe40000000f00 */
[----:B------:R-:W-:-:S07]  /*1110*/  MOV R0, 0x1130 ;  /* 0x0000113000007802 */ /* 0x000fce0000000f00 */
[----:B------:R-:W-:Y:S05]  /*1120*/  CALL.REL.NOINC `($__internal_4_$__cuda_sm20_div_rn_f64_full) ;  /* 0x0000003400b07944 */ /* 0x000fea0003c00000 */
[----:B------:R-:W-:Y:S02]  /*1130*/  MOV R10, R134 ;  /* 0x00000086000a7202 */ /* 0x000fe40000000f00 */
[----:B------:R-:W-:-:S07]  /*1140*/  MOV R11, R135 ;  /* 0x00000087000b7202 */ /* 0x000fce0000000f00 */
.L_x_99:
[----:B------:R-:W-:Y:S05]  /*1150*/  BSYNC.RECONVERGENT B0 ;  /* 0x0000000000007941 */ /* 0x000fea0003800200 */
.L_x_98:
        /* <DEDUP_REMOVED lines=18> */
[----:B------:R-:W-:Y:S01]  /*1280*/  MOV R130, R6 ;  /* 0x0000000600827202 */ /* 0x000fe20000000f00 */
[----:B------:R-:W-:Y:S01]  /*1290*/  IMAD.MOV.U32 R131, RZ, RZ, R7 ;  /* 0x000000ffff837224 */ /* 0x000fe200078e0007 */
[----:B------:R-:W-:Y:S02]  /*12a0*/  MOV R128, R122 ;  /* 0x0000007a00807202 */ /* 0x000fe40000000f00 */
[----:B------:R-:W-:Y:S02]  /*12b0*/  MOV R129, R123 ;  /* 0x0000007b00817202 */ /* 0x000fe40000000f00 */
[----:B------:R-:W-:-:S07]  /*12c0*/  MOV R0, 0x12e0 ;  /* 0x000012e000007802 */ /* 0x000fce0000000f00 */
[----:B------:R-:W-:Y:S05]  /*12d0*/  CALL.REL.NOINC `($__internal_4_$__cuda_sm20_div_rn_f64_full) ;  /* 0x0000003400447944 */ /* 0x000fea0003c00000 */
[----:B------:R-:W-:Y:S02]  /*12e0*/  MOV R4, R134 ;  /* 0x0000008600047202 */ /* 0x000fe40000000f00 */
[----:B------:R-:W-:-:S07]  /*12f0*/  MOV R5, R135 ;  /* 0x0000008700057202 */ /* 0x000fce0000000f00 */
.L_x_101:
[----:B------:R-:W-:Y:S05]  /*1300*/  BSYNC.RECONVERGENT B0 ;  /* 0x0000000000007941 */ /* 0x000fea0003800200 */
.L_x_100:
        /* <DEDUP_REMOVED lines=25> */
.L_x_103:
[----:B------:R-:W-:Y:S05]  /*14a0*/  BSYNC.RECONVERGENT B0 ;  /* 0x0000000000007941 */ /* 0x000fea0003800200 */
.L_x_102:
        /* <DEDUP_REMOVED lines=24> */
.L_x_105:
[----:B------:R-:W-:Y:S05]  /*1630*/  BSYNC.RECONVERGENT B0 ;  /* 0x0000000000007941 */ /* 0x000fea0003800200 */
.L_x_104:
        /* <DEDUP_REMOVED lines=22> */
[----:B------:R-:W-:Y:S05]  /*17a0*/  CALL.REL.NOINC `($__internal_4_$__cuda_sm20_div_rn_f64_full) ;  /* 0x0000003000107944 */ /* 0x000fea0003c00000 */
[----:B------:R-:W-:Y:S01]  /*17b0*/  IMAD.MOV.U32 R12, RZ, RZ, R134 ;  /* 0x000000ffff0c7224 */ /* 0x000fe200078e0086 */
[----:B------:R-:W-:-:S07]  /*17c0*/  MOV R13, R135 ;  /* 0x00000087000d7202 */ /* 0x000fce0000000f00 */
.L_x_107:
[----:B------:R-:W-:Y:S05]  /*17d0*/  BSYNC.RECONVERGENT B0 ;  /* 0x0000000000007941 */ /* 0x000fea0003800200 */
.L_x_106:
[----:B------:R-:W0:Y:S01]  /*17e0*/  MUFU.RCP64H R17, R123 ;  /* 0x0000007b00117308 */ /* 0x000e220000001800 */
[----:B------:R-:W-:Y:S01]  /*17f0*/  HFMA2 R16, -RZ, RZ, 0, 5.9604644775390625e-08 ;  /* 0x00000001ff107431 */ /* 0x000fe200000001ff */
[----:B------:R-:W-:Y:S01]  /*1800*/  DMUL R124, R124, R108 ;  /* 0x0000006c7c7c7228 */ /* 0x000fe20000000000 */
[----:B------:R-:W-:Y:S07]  /*1810*/  BSSY.RECONVERGENT B0, `(.L_x_108) ;  /* 0x0000017000007945 */ /* 0x000fee0003800200 */
[----:B------:R-:W-:-:S02]  /*1820*/  DFMA R124, R118, R14, -R124 ;  /* 0x0000000e767c722b */ /* 0x000fc4000000087c */
[----:B0-----:R-:W-:-:S08]  /*1830*/  DFMA R126, -R122, R16, 1 ;  /* 0x3ff000007a7e742b */ /* 0x001fd00000000110 */
[----:B------:R-:W-:-:S08]  /*1840*/  DFMA R126, R126, R126, R126 ;  /* 0x0000007e7e7e722b */ /* 0x000fd0000000007e */
[----:B------:R-:W-:-:S08]  /*1850*/  DFMA R126, R16, R126, R16 ;  /* 0x0000007e107e722b */ /* 0x000fd00000000010 */
        /* <DEDUP_REMOVED lines=16> */
[----:B------:R-:W-:Y:S01]  /*1960*/  MOV R16, R134 ;  /* 0x0000008600107202 */ /* 0x000fe20000000f00 */
[----:B------:R-:W-:-:S07]  /*1970*/  IMAD.MOV.U32 R17, RZ, RZ, R135 ;  /* 0x000000ffff117224 */ /* 0x000fce00078e0087 */
.L_x_109:
[----:B------:R-:W-:Y:S05]  /*1980*/  BSYNC.RECONVERGENT B0 ;  /* 0x0000000000007941 */ /* 0x000fea0003800200 */
.L_x_108:
        /* <DEDUP_REMOVED lines=21> */
[----:B------:R-:W-:Y:S02]  /*1ae0*/  MOV R14, R134 ;  /* 0x00000086000e7202 */ /* 0x000fe40000000f00 */
[----:B------:R-:W-:-:S07]  /*1af0*/  MOV R15, R135 ;  /* 0x00000087000f7202 */ /* 0x000fce0000000f00 */
.L_x_111:
[----:B------:R-:W-:Y:S05]  /*1b00*/  BSYNC.RECONVERGENT B0 ;  /* 0x0000000000007941 */ /* 0x000fea0003800200 */
.L_x_110:
[----:B------:R-:W0:Y:S01]  /*1b10*/  MUFU.RCP64H R121, R123 ;  /* 0x0000007b00797308 */ /* 0x000e220000001800 */
[----:B------:R-:W-:Y:S01]  /*1b20*/  IMAD.MOV.U32 R120, RZ, RZ, 0x1 ;  /* 0x00000001ff787424 */ /* 0x000fe200078e00ff */
        /* <DEDUP_REMOVED lines=24> */
.L_x_113:
[----:B------:R-:W-:Y:S05]  /*1cb0*/  BSYNC.RECONVERGENT B0 ;  /* 0x0000000000007941 */ /* 0x000fea0003800200 */
.L_x_112:
        /* <DEDUP_REMOVED lines=25> */
.L_x_115:
[----:B------:R-:W-:Y:S05]  /*1e50*/  BSYNC.RECONVERGENT B0 ;  /* 0x0000000000007941 */ /* 0x000fea0003800200 */
.L_x_114:
[----:B------:R-:W2:Y:S01]  /*1e60*/  LDG.E R117, desc[UR12][R22.64] ;  /* 0x0000000c16757981 */ /* 0x000ea2000c1e1900 */
[----:B------:R-:W0:Y:S03]  /*1e70*/  LDC.64 R110, c[0x0][0x3a8] ;  /* 0x0000ea00ff6e7b82 */ /* 0x000e260000000a00 */
[----:B------:R-:W3:Y:S01]  /*1e80*/  LDG.E R116, desc[UR12][R2.64] ;  /* 0x0000000c02747981 */ /* 0x000ee2000c1e1900 */
[----:B------:R-:W-:-:S04]  /*1e90*/  HFMA2 R0, -RZ, RZ, 0, 1.78813934326171875e-07 ;  /* 0x00000003ff007431 */ /* 0x000fc800000001ff */
[----:B------:R-:W1:Y:S01]  /*1ea0*/  LDC.64 R108, c[0x0][0x3b0] ;  /* 0x0000ec00ff6c7b82 */ /* 0x000e620000000a00 */
[----:B--2---:R-:W-:Y:S01]  /*1eb0*/  IMAD R117, R117, R0, -0x3 ;  /* 0xfffffffd75757424 */ /* 0x004fe200078e0200 */
[----:B---3--:R-:W-:-:S03]  /*1ec0*/  IADD3 R123, PT, PT, R116, UR5, RZ ;  /* 0x00000005747b7c10 */ /* 0x008fc6000fffe0ff */
[----:B0-----:R-:W-:-:S04]  /*1ed0*/  IMAD.WIDE R118, R117, 0x8, R110 ;  /* 0x0000000875767825 */ /* 0x001fc800078e026e */
[----:B-1----:R-:W-:Y:S02]  /*1ee0*/  IMAD.WIDE R122, R123, 0x8, R108 ;  /* 0x000000087b7a7825 */ /* 0x002fe400078e026c */
[----:B------:R-:W2:Y:S04]  /*1ef0*/  LDG.E.64 R118, desc[UR12][R118.64] ;  /* 0x0000000c76767981 */ /* 0x000ea8000c1e1b00 */
[----:B------:R-:W2:Y:S01]  /*1f00*/  LDG.E.64 R124, desc[UR12][R122.64] ;  /* 0x0000000c7a7c7981 */ /* 0x000ea2000c1e1b00 */
[----:B------:R-:W-:Y:S02]  /*1f10*/  DMUL R116, R114, R4 ;  /* 0x0000000472747228 */ /* 0x000fe40000000000 */
[----:B------:R-:W-:-:S06]  /*1f20*/  DMUL R120, R72, UR14 ;  /* 0x0000000e48787c28 */ /* 0x000fcc0008000000 */
[----:B------:R-:W-:-:S08]  /*1f30*/  DFMA R116, R112, R10, R116 ;  /* 0x0000000a7074722b */ /* 0x000fd00000000074 */
[----:B------:R-:W-:-:S08]  /*1f40*/  DFMA R116, R120, R6, R116 ;  /* 0x000000067874722b */ /* 0x000fd00000000074 */
[----:B--2---:R-:W-:-:S07]  /*1f50*/  DFMA R124, R116, R118, R124 ;  /* 0x00000076747c722b */ /* 0x004fce000000007c */
[----:B------:R0:W-:Y:S04]  /*1f60*/  STG.E.64 desc[UR12][R122.64], R124 ;  /* 0x0000007c7a007986 */ /* 0x0001e8000c101b0c */
[----:B------:R-:W2:Y:S04]  /*1f70*/  LDG.E R127, desc[UR12][R22.64] ;  /* 0x0000000c167f7981 */ /* 0x000ea8000c1e1900 */
[----:B------:R-:W3:Y:S01]  /*1f80*/  LDG.E R126, desc[UR12][R2.64] ;  /* 0x0000000c027e7981 */ /* 0x000ee2000c1e1900 */
[----:B------:R-:W-:Y:S01]  /*1f90*/  DMUL R118, R114, R12 ;  /* 0x0000000c72767228 */ /* 0x000fe20000000000 */
[----:B--2---:R-:W-:-:S02]  /*1fa0*/  IMAD R127, R127, R0, -0x2 ;  /* 0xfffffffe7f7f7424 */ /* 0x004fc400078e0200 */
[----:B---3--:R-:W-:Y:S02]  /*1fb0*/  VIADD R129, R126, UR10 ;  /* 0x0000000a7e817c36 */ /* 0x008fe40008000000 */
[----:B------:R-:W-:-:S04]  /*1fc0*/  IMAD.WIDE R126, R127, 0x8, R110 ;  /* 0x000000087f7e7825 */ /* 0x000fc800078e026e */
[----:B------:R-:W-:Y:S02]  /*1fd0*/  IMAD.WIDE R128, R129, 0x8, R108 ;  /* 0x0000000881807825 */ /* 0x000fe400078e026c */
[----:B------:R-:W2:Y:S04]  /*1fe0*/  LDG.E.64 R126, desc[UR12][R126.64] ;  /* 0x0000000c7e7e7981 */ /* 0x000ea8000c1e1b00 */
[----:B------:R-:W2:Y:S01]  /*1ff0*/  LDG.E.64 R130, desc[UR12][R128.64] ;  /* 0x0000000c80827981 */ /* 0x000ea2000c1e1b00 */
[----:B------:R-:W-:-:S08]  /*2000*/  DFMA R118, R112, R8, R118 ;  /* 0x000000087076722b */ /* 0x000fd00000000076 */
[----:B------:R-:W-:-:S08]  /*2010*/  DFMA R118, R120, R16, R118 ;  /* 0x000000107876722b */ /* 0x000fd00000000076 */
[----:B--2---:R-:W-:-:S07]  /*2020*/  DFMA R130, R118, R126, R130 ;  /* 0x0000007e7682722b */ /* 0x004fce0000000082 */
[----:B------:R1:W-:Y:S04]  /*2030*/  STG.E.64 desc[UR12][R128.64], R130 ;  /* 0x0000008280007986 */ /* 0x0003e8000c101b0c */
[----:B0-----:R-:W2:Y:S04]  /*2040*/  LDG.E R123, desc[UR12][R22.64] ;  /* 0x0000000c167b7981 */ /* 0x001ea8000c1e1900 */
[----:B------:R-:W3:Y:S01]  /*2050*/  LDG.E R122, desc[UR12][R2.64] ;  /* 0x0000000c027a7981 */ /* 0x000ee2000c1e1900 */
[----:B------:R-:W-:Y:S01]  /*2060*/  DMUL R114, R114, R18 ;  /* 0x0000001272727228 */ /* 0x000fe20000000000 */
[----:B--2---:R-:W-:Y:S01]  /*2070*/  IMAD R123, R123, R0, -0x1 ;  /* 0xffffffff7b7b7424 */ /* 0x004fe200078e0200 */
[----:B---3--:R-:W-:-:S03]  /*2080*/  IADD3 R125, PT, PT, R122, UR6, RZ ;  /* 0x000000067a7d7c10 */ /* 0x008fc6000fffe0ff */
        /* <DEDUP_REMOVED lines=8> */
[----:B------:R-:W2:Y:S04]  /*2110*/  LDG.E R115, desc[UR12][R22.64] ;  /* 0x0000000c16737981 */ /* 0x000ea8000c1e1900 */
[----:B------:R-:W1:Y:S01]  /*2120*/  LDG.E R120, desc[UR12][R2.64] ;  /* 0x0000000c02787981 */ /* 0x000e62000c1e1900 */
[----:B--2---:R-:W-:-:S04]  /*2130*/  IMAD R115, R115, R0, -0x3 ;  /* 0xfffffffd73737424 */ /* 0x004fc800078e0200 */
[----:B------:R-:W-:-:S05]  /*2140*/  IMAD.WIDE R114, R115, 0x8, R110 ;  /* 0x0000000873727825 */ /* 0x000fca00078e026e */
[----:B------:R-:W2:Y:S01]  /*2150*/  LDG.E.64 R122, desc[UR12][R114.64+0x8] ;  /* 0x0000080c727a7981 */ /* 0x000ea2000c1e1b00 */
[----:B-1----:R-:W-:-:S03]  /*2160*/  IADD3 R129, PT, PT, R120, UR7, RZ ;  /* 0x0000000778817c10 */ /* 0x002fc6000fffe0ff */
[----:B------:R-:W3:Y:S02]  /*2170*/  LDG.E.64 R120, desc[UR12][R114.64] ;  /* 0x0000000c72787981 */ /* 0x000ee4000c1e1b00 */
[----:B------:R-:W-:-:S05]  /*2180*/  IMAD.WIDE R128, R129, 0x8, R108 ;  /* 0x0000000881807825 */ /* 0x000fca00078e026c */
[----:B------:R-:W4:Y:S01]  /*2190*/  LDG.E.64 R130, desc[UR12][R128.64] ;  /* 0x0000000c80827981 */ /* 0x000f22000c1e1b00 */
[----:B--2---:R-:W-:-:S08]  /*21a0*/  DMUL R122, R116, R122 ;  /* 0x0000007a747a7228 */ /* 0x004fd00000000000 */
[----:B---3--:R-:W-:-:S08]  /*21b0*/  DFMA R120, R118, R120, R122 ;  /* 0x000000787678722b */ /* 0x008fd0000000007a */
[----:B----4-:R-:W-:-:S07]  /*21c0*/  DADD R120, R120, R130 ;  /* 0x0000000078787229 */ /* 0x010fce0000000082 */
        /* <DEDUP_REMOVED lines=27> */
[----:B----4-:R-:W-:-:S07]  /*2380*/  DADD R120, R120, R128 ;  /* 0x0000000078787229 */ /* 0x010fce0000000080 */
[----:B------:R1:W-:Y:S04]  /*2390*/  STG.E.64 desc[UR12][R124.64], R120 ;  /* 0x000000787c007986 */ /* 0x0003e8000c101b0c */
[----:B0-----:R-:W2:Y:S04]  /*23a0*/  LDG.E R115, desc[UR12][R112.64] ;  /* 0x0000000c70737981 */ /* 0x001ea8000c1e1900 */
[----:B------:R-:W3:Y:S01]  /*23b0*/  LDG.E R114, desc[UR12][R2.64] ;  /* 0x0000000c02727981 */ /* 0x000ee2000c1e1900 */
[----:B------:R-:W-:Y:S01]  /*23c0*/  DMUL R118, R76, UR14 ;  /* 0x0000000e4c767c28 */ /* 0x000fe20008000000 */
[----:B--2---:R-:W-:Y:S01]  /*23d0*/  IMAD R115, R115, R0, -0x3 ;  /* 0xfffffffd73737424 */ /* 0x004fe200078e0200 */
[----:B---3--:R-:W-:-:S03]  /*23e0*/  IADD3 R123, PT, PT, R114, UR5, RZ ;  /* 0x00000005727b7c10 */ /* 0x008fc6000fffe0ff */
[----:B------:R-:W-:-:S04]  /*23f0*/  IMAD.WIDE R116, R115, 0x8, R110 ;  /* 0x0000000873747825 */ /* 0x000fc800078e026e */
[----:B------:R-:W-:Y:S02]  /*2400*/  IMAD.WIDE R122, R123, 0x8, R108 ;  /* 0x000000087b7a7825 */ /* 0x000fe400078e026c */
[----:B------:R-:W2:Y:S04]  /*2410*/  LDG.E.64 R116, desc[UR12][R116.64] ;  /* 0x0000000c74747981 */ /* 0x000ea8000c1e1b00 */
[----:B------:R-:W2:Y:S01]  /*2420*/  LDG.E.64 R126, desc[UR12][R122.64] ;  /* 0x0000000c7a7e7981 */ /* 0x000ea2000c1e1b00 */
[----:B------:R-:W-:-:S08]  /*2430*/  DMUL R114, R104, R4 ;  /* 0x0000000468727228 */ /* 0x000fd00000000000 */
[----:B------:R-:W-:-:S08]  /*2440*/  DFMA R114, R106, R10, R114 ;  /* 0x0000000a6a72722b */ /* 0x000fd00000000072 */
[----:B------:R-:W-:-:S08]  /*2450*/  DFMA R114, R118, R6, R114 ;  /* 0x000000067672722b */ /* 0x000fd00000000072 */
[----:B--2---:R-:W-:-:S07]  /*2460*/  DFMA R126, R114, R116, R126 ;  /* 0x00000074727e722b */ /* 0x004fce000000007e */
[----:B------:R0:W-:Y:S04]  /*2470*/  STG.E.64 desc[UR12][R122.64], R126 ;  /* 0x0000007e7a007986 */ /* 0x0001e8000c101b0c */
[----:B-1----:R-:W2:Y:S04]  /*2480*/  LDG.E R121, desc[UR12][R112.64] ;  /* 0x0000000c70797981 */ /* 0x002ea8000c1e1900 */
        /* <DEDUP_REMOVED lines=66> */
[----:B------:R-:W2:Y:S04]  /*28b0*/  LDG.E R105, desc[UR12][R112.64] ;  /* 0x0000000c70697981 */ /* 0x000ea8000c1e1900 */
[----:B------:R-:W3:Y:S01]  /*28c0*/  LDG.E R104, desc[UR12][R2.64] ;  /* 0x0000000c02687981 */ /* 0x000ee2000c1e1900 */
[----:B------:R-:W-:Y:S01]  /*28d0*/  DMUL R114, R76, UR16 ;  /* 0x000000104c727c28 */ /* 0x000fe20008000000 */
[----:B--2---:R-:W-:Y:S01]  /*28e0*/  IMAD R105, R105, R0, -0x3 ;  /* 0xfffffffd69697424 */ /* 0x004fe200078e0200 */
[----:B---3--:R-:W-:-:S03]  /*28f0*/  IADD3 R117, PT, PT, R104, UR5, RZ ;  /* 0x0000000568757c10 */ /* 0x008fc6000fffe0ff */
[----:B0-----:R-:W-:-:S04]  /*2900*/  IMAD.WIDE R106, R105, 0x8, R110 ;  /* 0x00000008696a7825 */ /* 0x001fc800078e026e */
        /* <DEDUP_REMOVED lines=39> */
[----:B-1----:R-:W-:-:S03]  /*2b80*/  VIADD R123, R98, UR7 ;  /* 0x00000007627b7c36 */ /* 0x002fc60008000000 */
[----:B------:R-:W3:Y:S01]  /*2b90*/  LDG.E.64 R98, desc[UR12][R96.64] ;  /* 0x0000000c60627981 */ /* 0x000ee2000c1e1b00 */
        /* <DEDUP_REMOVED lines=28> */
[----:B0-----:R-:W-:-:S05]  /*2d60*/  MOV R97, UR11 ;  /* 0x0000000b00617c02 */ /* 0x001fca0008000f00 */
[----:B------:R-:W-:Y:S01]  /*2d70*/  IMAD.WIDE R112, R97, 0x4, R112 ;  /* 0x0000000461707825 */ /* 0x000fe200078e0270 */
[----:B--2---:R-:W-:-:S08]  /*2d80*/  DMUL R116, R104, R116 ;  /* 0x0000007468747228 */ /* 0x004fd00000000000 */
[----:B---3--:R-:W-:-:S08]  /*2d90*/  DFMA R106, R114, R106, R116 ;  /* 0x0000006a726a722b */ /* 0x008fd00000000074 */
[----:B----4-:R-:W-:-:S07]  /*2da0*/  DADD R106, R106, R122 ;  /* 0x000000006a6a7229 */ /* 0x010fce000000007a */
[----:B------:R0:W-:Y:S04]  /*2db0*/  STG.E.64 desc[UR12][R118.64], R106 ;  /* 0x0000006a76007986 */ /* 0x0001e8000c101b0c */
[----:B------:R-:W2:Y:S04]  /*2dc0*/  LDG.E R97, desc[UR12][R112.64] ;  /* 0x0000000c70617981 */ /* 0x000ea8000c1e1900 */
        /* <DEDUP_REMOVED lines=40> */
[----:B------:R-:W0:Y:S01]  /*3050*/  LDG.E R94, desc[UR12][R2.64] ;  /* 0x0000000c025e7981 */ /* 0x000e22000c1e1900 */
[----:B--2---:R-:W-:-:S04]  /*3060*/  IMAD R91, R91, R0, -0x3 ;  /* 0xfffffffd5b5b7424 */ /* 0x004fc800078e0200 */
[----:B------:R-:W-:-:S05]  /*3070*/  IMAD.WIDE R90, R91, 0x8, R110 ;  /* 0x000000085b5a7825 */ /* 0x000fca00078e026e */
[----:B------:R-:W2:Y:S01]  /*3080*/  LDG.E.64 R106, desc[UR12][R90.64+0x8] ;  /* 0x0000080c5a6a7981 */ /* 0x000ea2000c1e1b00 */
[----:B0-----:R-:W-:-:S03]  /*3090*/  IADD3 R119, PT, PT, R94, UR7, RZ ;  /* 0x000000075e777c10 */ /* 0x001fc6000fffe0ff */
        /* <DEDUP_REMOVED lines=18> */
[----:B----4-:R-:W-:-:S07]  /*31c0*/  DADD R90, R90, R120 ;  /* 0x000000005a5a7229 */ /* 0x010fce0000000078 */
        /* <DEDUP_REMOVED lines=99> */
[----:B-1----:R-:W-:Y:S01]  /*3800*/  DMUL R106, R78, UR14 ;  /* 0x0000000e4e6a7c28 */ /* 0x002fe20008000000 */
        /* <DEDUP_REMOVED lines=143> */
[----:B------:R-:W-:Y:S04]  /*4100*/  STG.E.64 desc[UR12][R96.64], R92 ;  /* 0x0000005c60007986 */ /* 0x000fe8000c101b0c */
        /* <DEDUP_REMOVED lines=13> */
[----:B----4-:R-:W-:-:S07]  /*41e0*/  DADD R88, R88, R98 ;  /* 0x0000000058587229 */ /* 0x010fce0000000062 */
        /* <DEDUP_REMOVED lines=10> */
[----:B------:R-:W-:Y:S02]  /*4290*/  DFMA R4, R102, R10, R4 ;  /* 0x0000000a6604722b */ /* 0x000fe40000000004 */
[----:B0-----:R-:W-:-:S08]  /*42a0*/  DMUL R88, R74, UR16 ;  /* 0x000000104a587c28 */ /* 0x001fd00008000000 */
[----:B------:R-:W-:-:S08]  /*42b0*/  DFMA R6, R88, R6, R4 ;  /* 0x000000065806722b */ /* 0x000fd00000000004 */
[----:B--2---:R-:W-:-:S07]  /*42c0*/  DFMA R86, R6, R82, R86 ;  /* 0x000000520656722b */ /* 0x004fce0000000056 */
[----:B------:R-:W-:Y:S04]  /*42d0*/  STG.E.64 desc[UR12][R84.64], R86 ;  /* 0x0000005654007986 */ /* 0x000fe8000c101b0c */
[----:B------:R-:W2:Y:S04]  /*42e0*/  LDG.E R5, desc[UR12][R112.64] ;  /* 0x0000000c70057981 */ /* 0x000ea8000c1e1900 */
        /* <DEDUP_REMOVED lines=61> */
[----:B------:R-:W-:Y:S02]  /*46c0*/  UIMAD UR5, UR11, 0x6, UR5 ;  /* 0x000000060b0578a4 */ /* 0x000fe4000f8e0205 */
[----:B------:R-:W-:Y:S02]  /*46d0*/  UIMAD UR10, UR11, 0x6, UR10 ;  /* 0x000000060b0a78a4 */ /* 0x000fe4000f8e020a */
[----:B------:R-:W-:Y:S02]  /*46e0*/  UIMAD UR6, UR11, 0x6, UR6 ;  /* 0x000000060b0678a4 */ /* 0x000fe4000f8e0206 */
[----:B------:R-:W-:Y:S02]  /*46f0*/  UIMAD UR7, UR11, 0x6, UR7 ;  /* 0x000000060b0778a4 */ /* 0x000fe4000f8e0207 */
[----:B------:R-:W-:-:S02]  /*4700*/  UIMAD UR8, UR11, 0x6, UR8 ;  /* 0x000000060b0878a4 */ /* 0x000fc4000f8e0208 */
[----:B------:R-:W-:Y:S02]  /*4710*/  UIMAD UR9, UR11, 0x6, UR9 ;  /* 0x000000060b0978a4 */ /* 0x000fe4000f8e0209 */
[----:B------:R-:W-:Y:S01]  /*4720*/  UPLOP3.LUT UP0, UPT, UPT, UPT, UPT, 0x40, 0x4 ;  /* 0x000000000004789c */ /* 0x000fe20003f0e870 */
[----:B--2---:R-:W-:-:S08]  /*4730*/  DMUL R8, R6, R8 ;  /* 0x0000000806087228 */ /* 0x004fd00000000000 */
[----:B---3--:R-:W-:-:S08]  /*4740*/  DFMA R4, R18, R4, R8 ;  /* 0x000000041204722b */ /* 0x008fd00000000008 */
[----:B----4-:R-:W-:-:S07]  /*4750*/  DADD R4, R4, R12 ;  /* 0x0000000004047229 */ /* 0x010fce000000000c */
[----:B------:R1:W-:Y:S01]  /*4760*/  STG.E.64 desc[UR12][R108.64], R4 ;  /* 0x000000046c007986 */ /* 0x0003e2000c101b0c */
[----:B------:R-:W-:Y:S05]  /*4770*/  BRA.U UP3, `(.L_x_116) ;  /* 0xffffffc103307547 */ /* 0x000fea000b83ffff */
[----:B------:R-:W-:Y:S01]  /*4780*/  MOV R0, 0x1 ;  /* 0x0000000100007802 */ /* 0x000fe20000000f00 */
[----:B------:R-:W-:Y:S01]  /*4790*/  UPLOP3.LUT UP0, UPT, UPT, UPT, UPT, 0x40, 0x4 ;  /* 0x000000000004789c */ /* 0x000fe20003f0e870 */
[----:B------:R-:W-:Y:S10]  /*47a0*/  BRA.U UP2, `(.L_x_117) ;  /* 0xffffffbd02c07547 */ /* 0x000ff4000b83ffff */
[----:B------:R-:W-:Y:S01]  /*47b0*/  IMAD.MOV.U32 R0, RZ, RZ, 0x1 ;  /* 0x00000001ff007424 */ /* 0x000fe200078e00ff */
[----:B------:R-:W-:Y:S01]  /*47c0*/  UPLOP3.LUT UP0, UPT, UPT, UPT, UPT, 0x40, 0x4 ;  /* 0x000000000004789c */ /* 0x000fe20003f0e870 */
[----:B------:R-:W-:Y:S10]  /*47d0*/  BRA.U UP1, `(.L_x_118) ;  /* 0xffffffbd01887547 */ /* 0x000ff4000b83ffff */
[----:B------:R-:W-:Y:S05]  /*47e0*/  EXIT ;  /* 0x000000000000794d */ /* 0x000fea0003800000 */
        .weak           $__internal_4_$__cuda_sm20_div_rn_f64_full
        .type           $__internal_4_$__cuda_sm20_div_rn_f64_full,@function
        .size           $__internal_4_$__cuda_sm20_div_rn_f64_full,(.L_x_245 - $__internal_4_$__cuda_sm20_div_rn_f64_full)
$__internal_4_$__cuda_sm20_div_rn_f64_full:
        /* <DEDUP_REMOVED lines=16> */
[----:B------:R-:W-:Y:S01]  /*48f0*/  MOV R135, 0x1ca00000 ;  /* 0x1ca0000000877802 */ /* 0x000fe20000000f00 */
[----:B------:R-:W-:Y:S01]  /*4900*/  VIADD R145, R142, 0xffffffff ;  /* 0xffffffff8e917836 */ /* 0x000fe20000000000 */
[----:B0-----:R-:W-:-:S08]  /*4910*/  DFMA R136, R132, -R126, 1 ;  /* 0x3ff000008488742b */ /* 0x001fd0000000087e */
[----:B------:R-:W-:-:S08]  /*4920*/  DFMA R136, R136, R136, R136 ;  /* 0x000000888888722b */ /* 0x000fd00000000088 */
[----:B------:R-:W-:Y:S01]  /*4930*/  DFMA R138, R132, R136, R132 ;  /* 0x00000088848a722b */ /* 0x000fe20000000084 */
[C---:B------:R-:W-:Y:S02]  /*4940*/  @!P2 SEL R137, R135.reuse, 0x63400000, !P3 ;  /* 0x634000008789a807 */ /* 0x040fe40005800000 */
[----:B------:R-:W-:Y:S02]  /*4950*/  SEL R133, R135, 0x63400000, !P1 ;  /* 0x6340000087857807 */ /* 0x000fe40004800000 */
[--C-:B------:R-:W-:Y:S02]  /*4960*/  @!P2 LOP3.LUT R137, R137, 0x80000000, R131.reuse, 0xf8, !PT ;  /* 0x800000008989a812 */ /* 0x100fe400078ef883 */
[----:B------:R-:W-:Y:S01]  /*4970*/  LOP3.LUT R133, R133, 0x800fffff, R131, 0xf8, !PT ;  /* 0x800fffff85857812 */ /* 0x000fe200078ef883 */
[----:B------:R-:W-:Y:S01]  /*4980*/  DFMA R140, R138, -R126, 1 ;  /* 0x3ff000008a8c742b */ /* 0x000fe2000000087e */
[----:B------:R-:W-:Y:S02]  /*4990*/  @!P2 LOP3.LUT R137, R137, 0x100000, RZ, 0xfc, !PT ;  /* 0x001000008989a812 */ /* 0x000fe400078efcff */
[----:B------:R-:W-:-:S02]  /*49a0*/  MOV R132, R130 ;  /* 0x0000008200847202 */ /* 0x000fc40000000f00 */
[----:B------:R-:W-:-:S03]  /*49b0*/  @!P2 MOV R136, RZ ;  /* 0x000000ff0088a202 */ /* 0x000fc60000000f00 */
[----:B------:R-:W-:-:S03]  /*49c0*/  DFMA R140, R138, R140, R138 ;  /* 0x0000008c8a8c722b */ /* 0x000fc6000000008a */
        /* <DEDUP_REMOVED lines=36> */
.L_x_120:
[----:B------:R-:W-:-:S14]  /*4c10*/  DSETP.NAN.AND P0, PT, R130, R130, PT ;  /* 0x000000828200722a */ /* 0x000fdc0003f08000 */
[----:B------:R-:W-:Y:S05]  /*4c20*/  @P0 BRA `(.L_x_122) ;  /* 0x0000000000440947 */ /* 0x000fea0003800000 */
[----:B------:R-:W-:-:S14]  /*4c30*/  DSETP.NAN.AND P0, PT, R128, R128, PT ;  /* 0x000000808000722a */ /* 0x000fdc0003f08000 */
[----:B------:R-:W-:Y:S05]  /*4c40*/  @P0 BRA `(.L_x_123) ;  /* 0x0000000000300947 */ /* 0x000fea0003800000 */
[----:B------:R-:W-:Y:S01]  /*4c50*/  ISETP.NE.AND P0, PT, R143, R142, PT ;  /* 0x0000008e8f00720c */ /* 0x000fe20003f05270 */
[----:B------:R-:W-:Y:S01]  /*4c60*/  IMAD.MOV.U32 R135, RZ, RZ, -0x80000 ;  /* 0xfff80000ff877424 */ /* 0x000fe200078e00ff */
[----:B------:R-:W-:-:S11]  /*4c70*/  MOV R134, 0x0 ;  /* 0x0000000000867802 */ /* 0x000fd60000000f00 */
        /* <DEDUP_REMOVED lines=9> */
.L_x_123:
[----:B------:R-:W-:Y:S02]  /*4d10*/  LOP3.LUT R135, R129, 0x80000, RZ, 0xfc, !PT ;  /* 0x0008000081877812 */ /* 0x000fe400078efcff */
[----:B------:R-:W-:Y:S01]  /*4d20*/  MOV R134, R128 ;  /* 0x0000008000867202 */ /* 0x000fe20000000f00 */
[----:B------:R-:W-:Y:S06]  /*4d30*/  BRA `(.L_x_121) ;  /* 0x0000000000087947 */ /* 0x000fec0003800000 */
.L_x_122:
[----:B------:R-:W-:Y:S02]  /*4d40*/  LOP3.LUT R135, R131, 0x80000, RZ, 0xfc, !PT ;  /* 0x0008000083877812 */ /* 0x000fe400078efcff */
[----:B------:R-:W-:-:S07]  /*4d50*/  MOV R134, R130 ;  /* 0x0000008200867202 */ /* 0x000fce0000000f00 */
.L_x_121:
[----:B------:R-:W-:Y:S05]  /*4d60*/  BSYNC.RECONVERGENT B1 ;  /* 0x0000000000017941 */ /* 0x000fea0003800200 */
.L_x_119:
[----:B------:R-:W-:Y:S01]  /*4d70*/  HFMA2 R127, -RZ, RZ, 0, 0 ;  /* 0x00000000ff7f7431 */ /* 0x000fe200000001ff */
[----:B------:R-:W-:-:S04]  /*4d80*/  MOV R126, R0 ;  /* 0x00000000007e7202 */ /* 0x000fc80000000f00 */
[----:B------:R-:W-:Y:S05]  /*4d90*/  RET.REL.NODEC R126 `(_Z25EvaluateStrainStateKerneliiiiiiPiPdS0_S0_) ;  /* 0xffffffb07e987950 */ /* 0x000fea0003c3ffff */
.L_x_124:
        /* <DEDUP_REMOVED lines=14> */
.L_x_245:


//--------------------- .text._Z29AssemblyStiffnessMatrixKerneliiiiiiPiPdS0_S0_S_i --------------------------
	.section	.text._Z29AssemblyStiffnessMatrixKerneliiiiiiPiPdS0_S0_S_i,"ax",@progbits
	.align	128
        .global         _Z29AssemblyStiffnessMatrixKerneliiiiiiPiPdS0_S0_S_i
        .type           _Z29AssemblyStiffnessMatrixKerneliiiiiiPiPdS0_S0_S_i,@function
        .size           _Z29AssemblyStiffnessMatrixKerneliiiiiiPiPdS0_S0_S_i,(.L_x_246 - _Z29AssemblyStiffnessMatrixKerneliiiiiiPiPdS0_S0_S_i)
        .other          _Z29AssemblyStiffnessMatrixKerneliiiiiiPiPdS0_S0_S_i,@"STO_CUDA_ENTRY STV_DEFAULT"
_Z29AssemblyStiffnessMatrixKerneliiiiiiPiPdS0_S0_S_i:
.text._Z29AssemblyStiffnessMatrixKerneliiiiiiPiPdS0_S0_S_i:
[----:B------:R-:W0:Y:S01]  /*0000*/  LDC R1, c[0x0][0x37c] ;  /* 0x0000df00ff017b82 */ /* 0x000e220000000800 */
[----:B------:R-:W1:Y:S01]  /*0010*/  S2R R5, SR_TID.Y ;  /* 0x0000000000057919 */ /* 0x000e620000002200 */
[----:B------:R-:W2:Y:S06]  /*0020*/  LDCU UR5, c[0x0][0x360] ;  /* 0x00006c00ff0577ac */ /* 0x000eac0008000800 */
[----:B------:R-:W1:Y:S01]  /*0030*/  S2UR UR6, SR_CTAID.Y ;  /* 0x00000000000679c3 */ /* 0x000e620000002600 */
[----:B0-----:R-:W-:Y:S01]  /*0040*/  VIADD R1, R1, 0xffffe0b0 ;  /* 0xffffe0b001017836 */ /* 0x001fe20000000000 */
[----:B------:R-:W2:Y:S01]  /*0050*/  S2R R3, SR_TID.X ;  /* 0x0000000000037919 */ /* 0x000ea20000002100 */
[----:B------:R-:W0:Y:S05]  /*0060*/  LDCU UR7, c[0x0][0x388] ;  /* 0x00007100ff0777ac */ /* 0x000e2a0008000800 */
[----:B------:R-:W1:Y:S08]  /*0070*/  LDC R0, c[0x0][0x364] ;  /* 0x0000d900ff007b82 */ /* 0x000e700000000800 */
[----:B------:R-:W3:Y:S08]  /*0080*/  S2UR UR4, SR_CTAID.X ;  /* 0x00000000000479c3 */ /* 0x000ef00000002500 */
[----:B------:R-:W3:Y:S01]  /*0090*/  LDC R7, c[0x0][0x370] ;  /* 0x0000dc00ff077b82 */ /* 0x000ee20000000800 */
[----:B-1----:R-:W-:Y:S01]  /*00a0*/  IMAD R0, R0, UR6, R5 ;  /* 0x0000000600007c24 */ /* 0x002fe2000f8e0205 */
[----:B------:R-:W-:-:S03]  /*00b0*/  R2UR UR6, R1 ;  /* 0x00000000010672ca */ /* 0x000fc600000e0000 */
        /* <DEDUP_REMOVED lines=9> */
[----:B-1----:R-:W-:Y:S01]  /*0150*/  IADD3 R0, PT, PT, R0, UR4, RZ ;  /* 0x0000000400007c10 */ /* 0x002fe2000fffe0ff */
[----:B------:R-:W1:Y:S04]  /*0160*/  LDCU UR4, c[0x0][0x384] ;  /* 0x00007080ff0477ac */ /* 0x000e680008000800 */
[----:B0-----:R-:W-:-:S02]  /*0170*/  IMAD R5, R39, 0x3, R0 ;  /* 0x0000000327057824 */ /* 0x001fc400078e0200 */
[----:B------:R-:W0:Y:S02]  /*0180*/  LDC.64 R40, c[0x0][0x398] ;  /* 0x0000e600ff287b82 */ /* 0x000e240000000a00 */
[----:B---3--:R-:W-:-:S04]  /*0190*/  IMAD.WIDE R2, R5, 0x4, R2 ;  /* 0x0000000405027825 */ /* 0x008fc800078e0202 */
[C---:B------:R-:W-:Y:S02]  /*01a0*/  IMAD.WIDE R4, R39.reuse, 0x4, R2 ;  /* 0x0000000427047825 */ /* 0x040fe400078e0202 */
[----:B--2---:R-:W4:Y:S02]  /*01b0*/  LDG.E R3, desc[UR8][R2.64] ;  /* 0x0000000802037981 */ /* 0x004f24000c1e1900 */
[C---:B------:R-:W-:Y:S02]  /*01c0*/  IMAD.WIDE R6, R39.reuse, 0x4, R4 ;  /* 0x0000000427067825 */ /* 0x040fe400078e0204 */
[----:B------:R-:W2:Y:S02]  /*01d0*/  LDG.E R5, desc[UR8][R4.64] ;  /* 0x0000000804057981 */ /* 0x000ea4000c1e1900 */
[----:B------:R-:W-:Y:S02]  /*01e0*/  IMAD.WIDE R8, R39, 0x4, R6 ;  /* 0x0000000427087825 */ /* 0x000fe400078e0206 */
[----:B------:R4:W3:Y:S01]  /*01f0*/  LDG.E R45, desc[UR8][R6.64] ;  /* 0x00000008062d7981 */ /* 0x0008e2000c1e1900 */
[----:B------:R-:W-:-:S03]  /*0200*/  SHF.L.U32 R43, R38, 0x1, RZ ;  /* 0x00000001262b7819 */ /* 0x000fc600000006ff */
[----:B------:R5:W3:Y:S01]  /*0210*/  LDG.E R47, desc[UR8][R8.64] ;  /* 0x00000008082f7981 */ /* 0x000ae2000c1e1900 */
[----:B------:R-:W-:-:S05]  /*0220*/  IMAD.WIDE R12, R39, 0x4, R8 ;  /* 0x00000004270c7825 */ /* 0x000fca00078e0208 */
[----:B------:R-:W3:Y:S01]  /*0230*/  LDG.E R49, desc[UR8][R12.64] ;  /* 0x000000080c317981 */ /* 0x000ee2000c1e1900 */
[----:B-1----:R-:W-:Y:S02]  /*0240*/  VIADD R21, R0, UR4 ;  /* 0x0000000400157c36 */ /* 0x002fe40008000000 */
[----:B------:R-:W-:-:S05]  /*0250*/  IMAD.WIDE R14, R39, 0x4, R12 ;  /* 0x00000004270e7825 */ /* 0x000fca00078e020c */
[----:B------:R-:W3:Y:S01]  /*0260*/  LDG.E R51, desc[UR8][R14.64] ;  /* 0x000000080e337981 */ /* 0x000ee2000c1e1900 */
[----:B----4-:R-:W-:-:S04]  /*0270*/  IMAD.WIDE R6, R3, 0x8, R36 ;  /* 0x0000000803067825 */ /* 0x010fc800078e0224 */
[----:B--2---:R-:W-:Y:S01]  /*0280*/  IMAD.WIDE R10, R5, 0x8, R36 ;  /* 0x00000008050a7825 */ /* 0x004fe200078e0224 */
[----:B------:R-:W2:Y:S03]  /*0290*/  LDG.E.64 R66, desc[UR8][R6.64+-0x8] ;  /* 0xfffff80806427981 */ /* 0x000ea6000c1e1b00 */
[----:B------:R-:W-:Y:S02]  /*02a0*/  IMAD R0, R3, 0x3, RZ ;  /* 0x0000000303007824 */ /* 0x000fe400078e02ff */
[----:B-----5:R-:W-:-:S04]  /*02b0*/  IMAD.WIDE R8, R38, 0x8, R6 ;  /* 0x0000000826087825 */ /* 0x020fc800078e0206 */
[----:B------:R-:W-:-:S04]  /*02c0*/  IMAD.WIDE R2, R43, 0x8, R6 ;  /* 0x000000082b027825 */ /* 0x000fc800078e0206 */
[----:B------:R-:W-:Y:S01]  /*02d0*/  IMAD.WIDE R16, R39, 0x4, R14 ;  /* 0x0000000427107825 */ /* 0x000fe200078e020e */
[----:B------:R-:W4:Y:S03]  /*02e0*/  LDG.E.64 R6, desc[UR8][R10.64+-0x8] ;  /* 0xfffff8080a067981 */ /* 0x000f26000c1e1b00 */
[----:B------:R-:W-:Y:S01]  /*02f0*/  IMAD R4, R5, 0x3, RZ ;  /* 0x0000000305047824 */ /* 0x000fe200078e02ff */
[----:B------:R3:W5:Y:S01]  /*0300*/  LDG.E R53, desc[UR8][R16.64] ;  /* 0x0000000810357981 */ /* 0x000762000c1e1900 */
[----:B------:R-:W-:Y:S01]  /*0310*/  IMAD.WIDE R18, R39, 0x4, R16 ;  /* 0x0000000427127825 */ /* 0x000fe200078e0210 */
[----:B------:R-:W-:Y:S02]  /*0320*/  IADD3 R61, PT, PT, R0, -0x2, RZ ;  /* 0xfffffffe003d7810 */ /* 0x000fe40007ffe0ff */
[----:B------:R-:W-:Y:S01]  /*0330*/  IADD3 R63, PT, PT, R4, -0x3, RZ ;  /* 0xfffffffd043f7810 */ /* 0x000fe20007ffe0ff */
[C---:B------:R-:W-:Y:S01]  /*0340*/  VIADD R60, R0.reuse, 0xfffffffd ;  /* 0xfffffffd003c7836 */ /* 0x040fe20000000000 */
[----:B------:R-:W2:Y:S01]  /*0350*/  LDG.E R55, desc[UR8][R18.64] ;  /* 0x0000000812377981 */ /* 0x000ea2000c1e1900 */
[----:B------:R-:W-:-:S02]  /*0360*/  VIADD R62, R0, 0xffffffff ;  /* 0xffffffff003e7836 */ /* 0x000fc40000000000 */
[----:B---3--:R-:W-:Y:S01]  /*0370*/  IMAD.WIDE R16, R45, 0x8, R36 ;  /* 0x000000082d107825 */ /* 0x008fe200078e0224 */
[----:B------:R-:W3:Y:S03]  /*0380*/  LDG.E.64 R64, desc[UR8][R8.64+-0x8] ;  /* 0xfffff80808407981 */ /* 0x000ee6000c1e1b00 */
[----:B0-----:R-:W-:-:S04]  /*0390*/  IMAD.WIDE R40, R21, 0x4, R40 ;  /* 0x0000000415287825 */ /* 0x001fc800078e0228 */
[----:B------:R-:W-:-:S04]  /*03a0*/  IMAD.WIDE R12, R38, 0x8, R10 ;  /* 0x00000008260c7825 */ /* 0x000fc800078e020a */
[----:B------:R-:W-:Y:S02]  /*03b0*/  IMAD R0, R45, 0x3, RZ ;  /* 0x000000032d007824 */ /* 0x000fe400078e02ff */
[----:B------:R-:W-:Y:S01]  /*03c0*/  IMAD.WIDE R20, R47, 0x8, R36 ;  /* 0x000000082f147825 */ /* 0x000fe200078e0224 */
[----:B------:R0:W3:Y:S03]  /*03d0*/  LDG.E.64 R44, desc[UR8][R2.64+-0x8] ;  /* 0xfffff808022c7981 */ /* 0x0000e6000c1e1b00 */
[----:B------:R-:W-:Y:S01]  /*03e0*/  IMAD.WIDE R14, R43, 0x8, R10 ;  /* 0x000000082b0e7825 */ /* 0x000fe200078e020a */
[----:B------:R-:W-:Y:S03]  /*03f0*/  STL [R1+0x1ef0], R62 ;  /* 0x001ef03e01007387 */ /* 0x000fe60000100800 */
[----:B------:R-:W-:Y:S01]  /*0400*/  IMAD.WIDE R24, R49, 0x8, R36 ;  /* 0x0000000831187825 */ /* 0x000fe200078e0224 */
[----:B------:R-:W-:Y:S03]  /*0410*/  STL [R1+0x1ef4], R63 ;  /* 0x001ef43f01007387 */ /* 0x000fe60000100800 */
[----:B0-----:R-:W-:Y:S01]  /*0420*/  IMAD.WIDE R2, R43, 0x8, R16 ;  /* 0x000000082b027825 */ /* 0x001fe200078e0210 */
[----:B------:R0:W-:Y:S01]  /*0430*/  STL.128 [R1+0x490], R60 ;  /* 0x0004903c01007387 */ /* 0x0001e20000100c00 */
[----:B------:R-:W-:-:S02]  /*0440*/  IADD3 R57, PT, PT, R4, -0x1, RZ ;  /* 0xffffffff04397810 */ /* 0x000fc40007ffe0ff */
[----:B------:R-:W-:Y:S01]  /*0450*/  VIADD R56, R4, 0xfffffffe ;  /* 0xfffffffe04387836 */ /* 0x000fe20000000000 */
[----:B------:R-:W-:Y:S01]  /*0460*/  STL [R1+0x1ee8], R60 ;  /* 0x001ee83c01007387 */ /* 0x000fe20000100800 */
[----:B------:R-:W-:-:S03]  /*0470*/  IMAD R4, R47, 0x3, RZ ;  /* 0x000000032f047824 */ /* 0x000fc600078e02ff */
[----:B------:R1:W-:Y:S01]  /*0480*/  STL [R1+0x1eec], R61 ;  /* 0x001eec3d01007387 */ /* 0x0003e20000100800 */
[----:B------:R-:W-:Y:S01]  /*0490*/  IMAD.WIDE R22, R38, 0x8, R20 ;  /* 0x0000000826167825 */ /* 0x000fe200078e0214 */
[----:B------:R-:W-:-:S03]  /*04a0*/  IADD3 R59, PT, PT, R0, -0x2, RZ ;  /* 0xfffffffe003b7810 */ /* 0x000fc60007ffe0ff */
[----:B------:R-:W-:Y:S01]  /*04b0*/  IMAD.WIDE R26, R38, 0x8, R24 ;  /* 0x00000008261a7825 */ /* 0x000fe200078e0218 */
[----:B0-----:R-:W3:Y:S04]  /*04c0*/  LDG.E.64 R62, desc[UR8][R12.64+-0x8] ;  /* 0xfffff8080c3e7981 */ /* 0x001ee8000c1e1b00 */
[----:B-1----:R-:W3:Y:S01]  /*04d0*/  LDG.E.64 R60, desc[UR8][R14.64+-0x8] ;  /* 0xfffff8080e3c7981 */ /* 0x002ee2000c1e1b00 */
[----:B------:R-:W-:-:S03]  /*04e0*/  VIADD R58, R0, 0xfffffffd ;  /* 0xfffffffd003a7836 */ /* 0x000fc60000000000 */
[----:B------:R0:W3:Y:S01]  /*04f0*/  LDG.E.64 R12, desc[UR8][R16.64+-0x8] ;  /* 0xfffff808100c7981 */ /* 0x0000e2000c1e1b00 */
[----:B------:R-:W-:-:S03]  /*0500*/  VIADD R8, R0, 0xffffffff ;  /* 0xffffffff00087836 */ /* 0x000fc60000000000 */
[----:B------:R-:W3:Y:S01]  /*0510*/  LDG.E.64 R14, desc[UR8][R2.64+-0x8] ;  /* 0xfffff808020e7981 */ /* 0x000ee2000c1e1b00 */
[----:B------:R-:W-:Y:S01]  /*0520*/  IMAD R0, R49, 0x3, RZ ;  /* 0x0000000331007824 */ /* 0x000fe200078e02ff */
[C---:B------:R-:W-:Y:S01]  /*0530*/  IADD3 R9, PT, PT, R4.reuse, -0x3, RZ ;  /* 0xfffffffd04097810 */ /* 0x040fe20007ffe0ff */
[C---:B------:R-:W-:Y:S01]  /*0540*/  VIADD R10, R4.reuse, 0xfffffffe ;  /* 0xfffffffe040a7836 */ /* 0x040fe20000000000 */
[----:B------:R-:W-:Y:S01]  /*0550*/  IADD3 R11, PT, PT, R4, -0x1, RZ ;  /* 0xffffffff040b7810 */ /* 0x000fe20007ffe0ff */
[----:B------:R-:W-:Y:S01]  /*0560*/  IMAD.WIDE R4, R43, 0x8, R20 ;  /* 0x000000082b047825 */ /* 0x000fe200078e0214 */
[----:B------:R-:W3:Y:S04]  /*0570*/  LDG.E.64 R48, desc[UR8][R22.64+-0x8] ;  /* 0xfffff80816307981 */ /* 0x000ee8000c1e1b00 */
[----:B------:R-:W3:Y:S04]  /*0580*/  LDG.E.64 R2, desc[UR8][R20.64+-0x8] ;  /* 0xfffff80814027981 */ /* 0x000ee8000c1e1b00 */
[----:B----4-:R1:W-:Y:S04]  /*0590*/  STL.64 [R1+0x1e90], R6 ;  /* 0x001e900601007387 */ /* 0x0103e80000100a00 */
[----:B------:R-:W4:Y:S01]  /*05a0*/  LDG.E.64 R22, desc[UR8][R26.64+-0x8] ;  /* 0xfffff8081a167981 */ /* 0x000f22000c1e1b00 */
[----:B------:R-:W-:-:S04]  /*05b0*/  IMAD.WIDE R28, R51, 0x8, R36 ;  /* 0x00000008331c7825 */ /* 0x000fc800078e0224 */
[----:B------:R-:W-:Y:S01]  /*05c0*/  IMAD.WIDE R18, R38, 0x8, R16 ;  /* 0x0000000826127825 */ /* 0x000fe200078e0210 */
[----:B------:R-:W-:Y:S03]  /*05d0*/  STL [R1+0x1ed8], R56 ;  /* 0x001ed83801007387 */ /* 0x000fe60000100800 */
[----:B-1----:R-:W-:Y:S01]  /*05e0*/  IMAD.WIDE R6, R43, 0x8, R24 ;  /* 0x000000082b067825 */ /* 0x002fe200078e0218 */
[----:B------:R-:W-:Y:S04]  /*05f0*/  STL [R1+0x1edc], R57 ;  /* 0x001edc3901007387 */ /* 0x000fe80000100800 */
[----:B------:R-:W4:Y:S01]  /*0600*/  LDG.E.64 R20, desc[UR8][R6.64+-0x8] ;  /* 0xfffff80806147981 */ /* 0x000f22000c1e1b00 */
[----:B-----5:R-:W-:-:S03]  /*0610*/  IMAD.WIDE R32, R53, 0x8, R36 ;  /* 0x0000000835207825 */ /* 0x020fc600078e0224 */
[----:B------:R1:W-:Y:S04]  /*0620*/  STL.128 [R1+0x4a0], R56 ;  /* 0x0004a03801007387 */ /* 0x0003e80000100c00 */
[----:B------:R-:W-:Y:S04]  /*0630*/  STL [R1+0x1ec8], R8 ;  /* 0x001ec80801007387 */ /* 0x000fe80000100800 */
[----:B------:R-:W5:Y:S01]  /*0640*/  LDG.E.64 R6, desc[UR8][R28.64+-0x8] ;  /* 0xfffff8081c067981 */ /* 0x000f62000c1e1b00 */
[C---:B0-----:R-:W-:Y:S01]  /*0650*/  VIADD R16, R0.reuse, 0xfffffffd ;  /* 0xfffffffd00107836 */ /* 0x041fe20000000000 */
[----:B------:R-:W-:-:S02]  /*0660*/  IADD3 R17, PT, PT, R0, -0x2, RZ ;  /* 0xfffffffe00117810 */ /* 0x000fc40007ffe0ff */
[----:B------:R-:W-:Y:S01]  /*0670*/  STL [R1+0x1ed0], R10 ;  /* 0x001ed00a01007387 */ /* 0x000fe20000100800 */
[----:B--2---:R-:W-:-:S03]  /*0680*/  IMAD.WIDE R36, R55, 0x8, R36 ;  /* 0x0000000837247825 */ /* 0x004fc600078e0224 */
[----:B-1----:R0:W2:Y:S04]  /*0690*/  LDG.E.64 R56, desc[UR8][R18.64+-0x8] ;  /* 0xfffff80812387981 */ /* 0x0020a8000c1e1b00 */
[----:B------:R-:W-:Y:S04]  /*06a0*/  STL [R1+0x1ed4], R11 ;  /* 0x001ed40b01007387 */ /* 0x000fe80000100800 */
[----:B------:R1:W-:Y:S01]  /*06b0*/  STL.128 [R1+0x4b0], R8 ;  /* 0x0004b00801007387 */ /* 0x0003e20000100c00 */
[----:B0-----:R-:W-:-:S03]  /*06c0*/  VIADD R18, R0, 0xffffffff ;  /* 0xffffffff00127836 */ /* 0x001fc60000000000 */
[----:B------:R0:W2:Y:S01]  /*06d0*/  LDG.E.64 R46, desc[UR8][R4.64+-0x8] ;  /* 0xfffff808042e7981 */ /* 0x0000a2000c1e1b00 */
[----:B------:R-:W-:Y:S02]  /*06e0*/  IMAD R0, R53, 0x3, RZ ;  /* 0x0000000335007824 */ /* 0x000fe400078e02ff */
[--C-:B------:R-:W-:Y:S01]  /*06f0*/  IMAD.WIDE R30, R38, 0x8, R28.reuse ;  /* 0x00000008261e7825 */ /* 0x100fe200078e021c */
[----:B------:R3:W-:Y:S03]  /*0700*/  STL [R1+0x1ecc], R9 ;  /* 0x001ecc0901007387 */ /* 0x0007e60000100800 */
[----:B0-----:R-:W-:Y:S02]  /*0710*/  IMAD R4, R55, 0x3, RZ ;  /* 0x0000000337047824 */ /* 0x001fe400078e02ff */
[----:B-1----:R-:W-:Y:S02]  /*0720*/  IMAD R8, R51, 0x3, RZ ;  /* 0x0000000333087824 */ /* 0x002fe400078e02ff */
[----:B------:R-:W-:Y:S01]  /*0730*/  IMAD.WIDE R10, R43, 0x8, R28 ;  /* 0x000000082b0a7825 */ /* 0x000fe200078e021c */
[----:B---3--:R-:W-:Y:S01]  /*0740*/  IADD3 R9, PT, PT, R4, -0x3, RZ ;  /* 0xfffffffd04097810 */ /* 0x008fe20007ffe0ff */
[----:B------:R0:W-:Y:S01]  /*0750*/  STL.64 [R1+0x1e78], R12 ;  /* 0x001e780c01007387 */ /* 0x0001e20000100a00 */
[----:B------:R-:W-:Y:S01]  /*0760*/  IADD3 R19, PT, PT, R8, -0x3, RZ ;  /* 0xfffffffd08137810 */ /* 0x000fe20007ffe0ff */
[----:B------:R-:W-:-:S02]  /*0770*/  IMAD.WIDE R34, R38, 0x8, R32 ;  /* 0x0000000826227825 */ /* 0x000fc400078e0220 */
[----:B------:R1:W-:Y:S02]  /*0780*/  STL.64 [R1+0x1e68], R14 ;  /* 0x001e680e01007387 */ /* 0x0003e40000100a00 */
[--C-:B------:R-:W-:Y:S02]  /*0790*/  IMAD.WIDE R38, R38, 0x8, R36.reuse ;  /* 0x0000000826267825 */ /* 0x100fe400078e0224 */
[----:B------:R3:W2:Y:S02]  /*07a0*/  LDG.E.64 R26, desc[UR8][R10.64+-0x8] ;  /* 0xfffff8080a1a7981 */ /* 0x0006a4000c1e1b00 */
[C---:B0-----:R-:W-:Y:S01]  /*07b0*/  VIADD R12, R8.reuse, 0xfffffffe ;  /* 0xfffffffe080c7836 */ /* 0x041fe20000000000 */
[----:B------:R-:W-:Y:S01]  /*07c0*/  IADD3 R13, PT, PT, R8, -0x1, RZ ;  /* 0xffffffff080d7810 */ /* 0x000fe20007ffe0ff */
[----:B------:R0:W-:Y:S01]  /*07d0*/  STL.64 [R1+0x1e60], R2 ;  /* 0x001e600201007387 */ /* 0x0001e20000100a00 */
[C---:B------:R-:W-:Y:S01]  /*07e0*/  VIADD R8, R0.reuse, 0xffffffff ;  /* 0xffffffff00087836 */ /* 0x040fe20000000000 */
[C---:B-1----:R-:W-:Y:S01]  /*07f0*/  IADD3 R15, PT, PT, R0.reuse, -0x2, RZ ;  /* 0xfffffffe000f7810 */ /* 0x042fe20007ffe0ff */
[----:B------:R-:W-:Y:S01]  /*0800*/  VIADD R14, R0, 0xfffffffd ;  /* 0xfffffffd000e7836 */ /* 0x000fe20000000000 */
[C---:B---3--:R-:W-:Y:S01]  /*0810*/  IADD3 R11, PT, PT, R4.reuse, -0x1, RZ ;  /* 0xffffffff040b7810 */ /* 0x048fe20007ffe0ff */
[----:B------:R-:W-:Y:S01]  /*0820*/  VIADD R10, R4, 0xfffffffe ;  /* 0xfffffffe040a7836 */ /* 0x000fe20000000000 */
[----:B------:R1:W-:Y:S01]  /*0830*/  STL.64 [R1+0x1dd8], R44 ;  /* 0x001dd82c01007387 */ /* 0x0003e20000100a00 */
[----:B------:R-:W-:-:S03]  /*0840*/  IMAD.WIDE R4, R43, 0x8, R36 ;  /* 0x000000082b047825 */ /* 0x000fc600078e0224 */
[----:B------:R-:W-:Y:S01]  /*0850*/  STL.128 [R1+0xa90], RZ ;  /* 0x000a90ff01007387 */ /* 0x000fe20000100c00 */
[----:B0-----:R-:W-:-:S03]  /*0860*/  IMAD.WIDE R2, R43, 0x8, R32 ;  /* 0x000000082b027825 */ /* 0x001fc600078e0220 */
[----:B------:R-:W-:Y:S04]  /*0870*/  STL.128 [R1+0xaa0], RZ ;  /* 0x000aa0ff01007387 */ /* 0x000fe80000100c00 */
        /* <DEDUP_REMOVED lines=192> */
[----:B-1----:R-:W3:Y:S04]  /*1480*/  LDG.E.64 R44, desc[UR8][R24.64+-0x8] ;  /* 0xfffff808182c7981 */ /* 0x002ee8000c1e1b00 */
[----:B------:R-:W-:Y:S04]  /*1490*/  STL [R1+0x1eb8], R16 ;  /* 0x001eb81001007387 */ /* 0x000fe80000100800 */
[----:B------:R-:W-:Y:S04]  /*14a0*/  STL [R1+0x1ebc], R17 ;  /* 0x001ebc1101007387 */ /* 0x000fe80000100800 */
[----:B------:R-:W-:Y:S04]  /*14b0*/  STL [R1+0x1ec0], R18 ;  /* 0x001ec01201007387 */ /* 0x000fe80000100800 */
[----:B------:R-:W-:Y:S04]  /*14c0*/  STL [R1+0x1ec4], R19 ;  /* 0x001ec41301007387 */ /* 0x000fe80000100800 */
[----:B------:R-:W-:Y:S04]  /*14d0*/  STL.128 [R1+0x4c0], R16 ;  /* 0x0004c01001007387 */ /* 0x000fe80000100c00 */
[----:B------:R-:W-:Y:S04]  /*14e0*/  STL [R1+0x1eb0], R14 ;  /* 0x001eb00e01007387 */ /* 0x000fe80000100800 */
[----:B------:R-:W-:Y:S04]  /*14f0*/  STL [R1+0x1eb4], R15 ;  /* 0x001eb40f01007387 */ /* 0x000fe80000100800 */
[----:B------:R0:W-:Y:S04]  /*1500*/  STL.128 [R1+0x4d0], R12 ;  /* 0x0004d00c01007387 */ /* 0x0001e80000100c00 */
[----:B----4-:R1:W-:Y:S04]  /*1510*/  STL.64 [R1+0x1e40], R22 ;  /* 0x001e401601007387 */ /* 0x0103e80000100a00 */
[----:B------:R4:W-:Y:S04]  /*1520*/  STL.64 [R1+0x1e38], R20 ;  /* 0x001e381401007387 */ /* 0x0009e80000100a00 */
[----:B------:R-:W-:Y:S04]  /*1530*/  STL.128 [R1+0x4e0], R8 ;  /* 0x0004e00801007387 */ /* 0x000fe80000100c00 */
[----:B------:R-:W2:Y:S04]  /*1540*/  LDG.E.64 R28, desc[UR8][R30.64+-0x8] ;  /* 0xfffff8081e1c7981 */ /* 0x000ea8000c1e1b00 */
[----:B------:R-:W3:Y:S04]  /*1550*/  LDG.E.64 R24, desc[UR8][R32.64+-0x8] ;  /* 0xfffff80820187981 */ /* 0x000ee8000c1e1b00 */
[----:B0-----:R-:W3:Y:S04]  /*1560*/  LDG.E.64 R14, desc[UR8][R34.64+-0x8] ;  /* 0xfffff808220e7981 */ /* 0x001ee8000c1e1b00 */
[----:B-1----:R0:W3:Y:S04]  /*1570*/  LDG.E.64 R22, desc[UR8][R2.64+-0x8] ;  /* 0xfffff80802167981 */ /* 0x0020e8000c1e1b00 */
[----:B----4-:R-:W4:Y:S04]  /*1580*/  LDG.E.64 R20, desc[UR8][R36.64+-0x8] ;  /* 0xfffff80824147981 */ /* 0x010f28000c1e1b00 */
[----:B------:R-:W4:Y:S04]  /*1590*/  LDG.E.64 R18, desc[UR8][R38.64+-0x8] ;  /* 0xfffff80826127981 */ /* 0x000f28000c1e1b00 */
[----:B------:R-:W4:Y:S04]  /*15a0*/  LDG.E.64 R16, desc[UR8][R4.64+-0x8] ;  /* 0xfffff80804107981 */ /* 0x000f28000c1e1b00 */
[----:B------:R-:W-:Y:S04]  /*15b0*/  STL.128 [R1+0x16b0], RZ ;  /* 0x0016b0ff01007387 */ /* 0x000fe80000100c00 */
[----:B------:R-:W2:Y:S04]  /*15c0*/  LDG.E R0, desc[UR8][R40.64] ;  /* 0x0000000828007981 */ /* 0x000ea8000c1e1900 */
[----:B-----5:R1:W-:Y:S04]  /*15d0*/  STL.64 [R1+0x1e30], R6 ;  /* 0x001e300601007387 */ /* 0x0203e80000100a00 */
[----:B------:R5:W-:Y:S01]  /*15e0*/  STL [R1+0x1e9c], R9 ;  /* 0x001e9c0901007387 */ /* 0x000be20000100800 */
[----:B-1----:R-:W2:Y:S08]  /*15f0*/  LDC.64 R6, c[0x0][0x3a8] ;  /* 0x0000ea00ff067b82 */ /* 0x002eb00000000a00 */
[----:B-----5:R-:W1:Y:S02]  /*1600*/  LDC R9, c[0x0][0x394] ;  /* 0x0000e500ff097b82 */ /* 0x020e640000000800 */
[----:B-1----:R-:W-:-:S02]  /*1610*/  VIADD R9, R9, 0xffffffff ;  /* 0xffffffff09097836 */ /* 0x002fc40000000000 */
[----:B--2---:R-:W-:-:S04]  /*1620*/  IMAD.WIDE R6, R0, 0x8, R6 ;  /* 0x0000000800067825 */ /* 0x004fc800078e0206 */
[----:B0-----:R-:W-:Y:S02]  /*1630*/  IMAD.WIDE R2, R9, 0x8, R6 ;  /* 0x0000000809027825 */ /* 0x001fe400078e0206 */
[----:B------:R-:W2:Y:S04]  /*1640*/  LDG.E.64 R6, desc[UR8][R6.64+-0x8] ;  /* 0xfffff80806067981 */ /* 0x000ea8000c1e1b00 */
[----:B------:R-:W5:Y:S04]  /*1650*/  LDG.E.64 R2, desc[UR8][R2.64] ;  /* 0x0000000802027981 */ /* 0x000f68000c1e1b00 */
[----:B------:R5:W-:Y:S04]  /*1660*/  STL [R1+0x1e98], R8 ;  /* 0x001e980801007387 */ /* 0x000be80000100800 */
[----:B------:R0:W-:Y:S04]  /*1670*/  STL.64 [R1+0x1e28], R28 ;  /* 0x001e281c01007387 */ /* 0x0001e80000100a00 */
[----:B------:R-:W-:Y:S04]  /*1680*/  STL [R1+0x1ea0], R10 ;  /* 0x001ea00a01007387 */ /* 0x000fe80000100800 */
[----:B------:R1:W-:Y:S04]  /*1690*/  STL [R1+0x1ea4], R11 ;  /* 0x001ea40b01007387 */ /* 0x0003e80000100800 */
[----:B------:R-:W-:Y:S04]  /*16a0*/  STL [R1+0x1ea8], R12 ;  /* 0x001ea80c01007387 */ /* 0x000fe80000100800 */
[----:B------:R1:W-:Y:S04]  /*16b0*/  STL [R1+0x1eac], R13 ;  /* 0x001eac0d01007387 */ /* 0x0003e80000100800 */
[----:B---3--:R3:W-:Y:S04]  /*16c0*/  STL.64 [R1+0x1e10], R14 ;  /* 0x001e100e01007387 */ /* 0x0087e80000100a00 */
[----:B------:R0:W-:Y:S04]  /*16d0*/  STL [R1+0x1ee0], R58 ;  /* 0x001ee03a01007387 */ /* 0x0001e80000100800 */
[----:B------:R0:W-:Y:S04]  /*16e0*/  STL [R1+0x1ee4], R59 ;  /* 0x001ee43b01007387 */ /* 0x0001e80000100800 */
[----:B------:R0:W-:Y:S04]  /*16f0*/  STL.64 [R1+0x1de8], R66 ;  /* 0x001de84201007387 */ /* 0x0001e80000100a00 */
        /* <DEDUP_REMOVED lines=9> */
[----:B------:R0:W-:Y:S04]  /*1790*/  STL.128 [R1+0x16c0], RZ ;  /* 0x0016c0ff01007387 */ /* 0x0001e80000100c00 */
[----:B------:R0:W-:Y:S04]  /*17a0*/  STL.64 [R1+0x1e08], R22 ;  /* 0x001e081601007387 */ /* 0x0001e80000100a00 */
[----:B------:R0:W-:Y:S04]  /*17b0*/  STL.128 [R1+0x16d0], RZ ;  /* 0x0016d0ff01007387 */ /* 0x0001e80000100c00 */
[----:B----4-:R4:W-:Y:S04]  /*17c0*/  STL.64 [R1+0x1e00], R20 ;  /* 0x001e001401007387 */ /* 0x0109e80000100a00 */
[----:B------:R4:W-:Y:S04]  /*17d0*/  STL.128 [R1+0x16e0], RZ ;  /* 0x0016e0ff01007387 */ /* 0x0009e80000100c00 */
[----:B------:R4:W-:Y:S04]  /*17e0*/  STL.128 [R1+0x16f0], RZ ;  /* 0x0016f0ff01007387 */ /* 0x0009e80000100c00 */
[----:B------:R4:W-:Y:S04]  /*17f0*/  STL.64 [R1+0x1df8], R18 ;  /* 0x001df81201007387 */ /* 0x0009e80000100a00 */
[----:B------:R4:W-:Y:S04]  /*1800*/  STL.128 [R1+0x1700], RZ ;  /* 0x001700ff01007387 */ /* 0x0009e80000100c00 */
[----:B------:R4:W-:Y:S04]  /*1810*/  STL.64 [R1+0x1df0], R16 ;  /* 0x001df01001007387 */ /* 0x0009e80000100a00 */
[----:B------:R4:W-:Y:S04]  /*1820*/  STL.128 [R1+0x1710], RZ ;  /* 0x001710ff01007387 */ /* 0x0009e80000100c00 */
        /* <DEDUP_REMOVED lines=18> */
[----:B------:R4:W-:Y:S01]  /*1950*/  STL.128 [R1+0x1840], RZ ;  /* 0x001840ff01007387 */ /* 0x0009e20000100c00 */
[----:B-----5:R-:W-:-:S02]  /*1960*/  DADD R8, R2, R2 ;  /* 0x0000000002087229 */ /* 0x020fc40000000002 */
[----:B------:R-:W-:-:S06]  /*1970*/  DADD R4, R2, 1 ;  /* 0x3ff0000002047429 */ /* 0x000fcc0000000000 */
[----:B0-----:R-:W-:-:S08]  /*1980*/  DADD R28, -R8, 1 ;  /* 0x3ff00000081c7429 */ /* 0x001fd00000000100 */
[----:B-1----:R-:W-:-:S06]  /*1990*/  DMUL R10, R4, R28 ;  /* 0x0000001c040a7228 */ /* 0x002fcc0000000000 */
[----:B------:R-:W0:Y:S01]  /*19a0*/  MUFU.RCP64H R5, R11 ;  /* 0x0000000b00057308 */ /* 0x000e220000001800 */
[----:B------:R-:W-:-:S06]  /*19b0*/  MOV R4, 0x1 ;  /* 0x0000000100047802 */ /* 0x000fcc0000000f00 */
        /* <DEDUP_REMOVED lines=8> */
[----:B---3--:R-:W-:-:S08]  /*1a40*/  DFMA R14, -R10, R12, R6 ;  /* 0x0000000c0a0e722b */ /* 0x008fd00000000106 */
[----:B------:R-:W-:Y:S01]  /*1a50*/  DFMA R4, R4, R14, R12 ;  /* 0x0000000e0404722b */ /* 0x000fe2000000000c */
[----:B------:R4:W-:Y:S04]  /*1a60*/  STL.128 [R1+0x1850], RZ ;  /* 0x001850ff01007387 */ /* 0x0009e80000100c00 */
[----:B------:R4:W-:Y:S04]  /*1a70*/  STL.128 [R1+0x1860], RZ ;  /* 0x001860ff01007387 */ /* 0x0009e80000100c00 */
[----:B------:R4:W-:Y:S01]  /*1a80*/  STL.128 [R1+0x1870], RZ ;  /* 0x001870ff01007387 */ /* 0x0009e20000100c00 */
[----:B------:R-:W-:-:S03]  /*1a90*/  FFMA R0, RZ, R11, R5 ;  /* 0x0000000bff007223 */ /* 0x000fc60000000005 */
        /* <DEDUP_REMOVED lines=137> */
[----:B------:R-:W-:-:S02]  /*2330*/  FSETP.GT.AND P0, PT, |R0|, 1.469367938527859385e-39, PT ;  /* 0x001000000000780b */ /* 0x000fc40003f04200 */
[----:B------:R-:W-:Y:S01]  /*2340*/  FSETP.GEU.AND P1, PT, |R7|, 6.5827683646048100446e-37, PT ;  /* 0x036000000700780b */ /* 0x000fe20003f2e200 */
[----:B------:R-:W-:Y:S01]  /*2350*/  UIADD3 UR11, UPT, UPT, UR6, 0x490, URZ ;  /* 0x00000490060b7890 */ /* 0x000fe2000fffe0ff */
[----:B------:R-:W-:Y:S01]  /*2360*/  BSSY.RECONVERGENT B1, `(.L_x_125) ;  /* 0x000000c000017945 */ /* 0x000fe20003800200 */
[----:B------:R-:W-:Y:S02]  /*2370*/  UIADD3 UR10, UPT, UPT, UR6, 0x610, URZ ;  /* 0x00000610060a7890 */ /* 0x000fe4000fffe0ff */
[----:B------:R-:W-:-:S08]  /*2380*/  UIADD3 UR6, UPT, UPT, UR6, 0xa90, URZ ;  /* 0x00000a9006067890 */ /* 0x000fd0000fffe0ff */
[----:B----4-:R-:W-:Y:S05]  /*2390*/  @P0 BRA P1, `(.L_x_126) ;  /* 0x0000000000200947 */ /* 0x010fea0000800000 */
[----:B------:R-:W-:Y:S01]  /*23a0*/  IMAD.MOV.U32 R76, RZ, RZ, R6 ;  /* 0x000000ffff4c7224 */ /* 0x000fe200078e0006 */
[----:B------:R-:W-:Y:S01]  /*23b0*/  MOV R77, R7 ;  /* 0x00000007004d7202 */ /* 0x000fe20000000f00 */
[----:B------:R-:W-:Y:S01]  /*23c0*/  IMAD.MOV.U32 R78, RZ, RZ, R10 ;  /* 0x000000ffff4e7224 */ /* 0x000fe200078e000a */
[----:B------:R-:W-:Y:S02]  /*23d0*/  MOV R79, R11 ;  /* 0x0000000b004f7202 */ /* 0x000fe40000000f00 */
[----:B------:R-:W-:-:S07]  /*23e0*/  MOV R82, 0x2400 ;  /* 0x0000240000527802 */ /* 0x000fce0000000f00 */
[----:B------:R-:W-:Y:S05]  /*23f0*/  CALL.REL.NOINC `($__internal_5_$__cuda_sm20_div_rn_f64_full) ;  /* 0x0000006800d47944 */ /* 0x000fea0003c00000 */
[----:B------:R-:W-:Y:S01]  /*2400*/  IMAD.MOV.U32 R4, RZ, RZ, R70 ;  /* 0x000000ffff047224 */ /* 0x000fe200078e0046 */
[----:B------:R-:W-:-:S07]  /*2410*/  MOV R5, R71 ;  /* 0x0000004700057202 */ /* 0x000fce0000000f00 */
.L_x_126:
[----:B------:R-:W-:Y:S05]  /*2420*/  BSYNC.RECONVERGENT B1 ;  /* 0x0000000000017941 */ /* 0x000fea0003800200 */
.L_x_125:
        /* <DEDUP_REMOVED lines=17> */
[----:B------:R-:W-:Y:S01]  /*2540*/  MOV R78, R8 ;  /* 0x00000008004e7202 */ /* 0x000fe20000000f00 */
[----:B------:R-:W-:Y:S01]  /*2550*/  IMAD.MOV.U32 R79, RZ, RZ, R9 ;  /* 0x000000ffff4f7224 */ /* 0x000fe200078e0009 */
[----:B------:R-:W-:-:S07]  /*2560*/  MOV R82, 0x2580 ;  /* 0x0000258000527802 */ /* 0x000fce0000000f00 */
[----:B------:R-:W-:Y:S05]  /*2570*/  CALL.REL.NOINC `($__internal_5_$__cuda_sm20_div_rn_f64_full) ;  /* 0x0000006800747944 */ /* 0x000fea0003c00000 */
[----:B------:R-:W-:Y:S01]  /*2580*/  MOV R6, R70 ;  /* 0x0000004600067202 */ /* 0x000fe20000000f00 */
[----:B------:R-:W-:-:S07]  /*2590*/  IMAD.MOV.U32 R7, RZ, RZ, R71 ;  /* 0x000000ffff077224 */ /* 0x000fce00078e0047 */
.L_x_128:
[----:B------:R-:W-:Y:S05]  /*25a0*/  BSYNC.RECONVERGENT B1 ;  /* 0x0000000000017941 */ /* 0x000fea0003800200 */
.L_x_127:
[----:B------:R-:W-:Y:S01]  /*25b0*/  DADD R30, R8, R8 ;  /* 0x00000000081e7229 */ /* 0x000fe20000000008 */
[----:B------:R-:W-:Y:S01]  /*25c0*/  MOV R2, 0x1 ;  /* 0x0000000100027802 */ /* 0x000fe20000000f00 */
[----:B------:R-:W-:Y:S01]  /*25d0*/  DMUL R6, R6, R4 ;  /* 0x0000000406067228 */ /* 0x000fe20000000000 */
[--C-:B------:R-:W-:Y:S01]  /*25e0*/  IMAD.MOV.U32 R24, RZ, RZ, R4.reuse ;  /* 0x000000ffff187224 */ /* 0x100fe200078e0004 */
[-C--:B------:R-:W-:Y:S02]  /*25f0*/  MOV R25, R5.reuse ;  /* 0x0000000500197202 */ /* 0x080fe40000000f00 */
[----:B------:R-:W-:Y:S01]  /*2600*/  CS2R R26, SRZ ;  /* 0x00000000001a7805 */ /* 0x000fe2000001ff00 */
[----:B------:R-:W0:Y:S01]  /*2610*/  MUFU.RCP64H R3, R31 ;  /* 0x0000001f00037308 */ /* 0x000e220000001800 */
[----:B------:R-:W-:Y:S01]  /*2620*/  CS2R R10, SRZ ;  /* 0x00000000000a7805 */ /* 0x000fe2000001ff00 */
[----:B------:R-:W-:Y:S01]  /*2630*/  IMAD.MOV.U32 R14, RZ, RZ, R4 ;  /* 0x000000ffff0e7224 */ /* 0x000fe200078e0004 */
[----:B------:R-:W-:-:S02]  /*2640*/  MOV R15, R5 ;  /* 0x00000005000f7202 */ /* 0x000fc40000000f00 */
[----:B------:R-:W-:Y:S01]  /*2650*/  CS2R R18, SRZ ;  /* 0x0000000000127805 */ /* 0x000fe2000001ff00 */
[----:B------:R1:W-:Y:S01]  /*2660*/  STL.128 [R1+0x560], R24 ;  /* 0x0005601801007387 */ /* 0x0003e20000100c00 */
[--C-:B------:R-:W-:Y:S01]  /*2670*/  IMAD.MOV.U32 R12, RZ, RZ, R6.reuse ;  /* 0x000000ffff0c7224 */ /* 0x100fe200078e0006 */
[-C--:B------:R-:W-:Y:S01]  /*2680*/  MOV R13, R7.reuse ;  /* 0x00000007000d7202 */ /* 0x080fe20000000f00 */
[--C-:B------:R-:W-:Y:S01]  /*2690*/  IMAD.MOV.U32 R16, RZ, RZ, R6.reuse ;  /* 0x000000ffff107224 */ /* 0x100fe200078e0006 */
[-C--:B------:R-:W-:Y:S01]  /*26a0*/  MOV R17, R7.reuse ;  /* 0x0000000700117202 */ /* 0x080fe20000000f00 */
[--C-:B------:R-:W-:Y:S01]  /*26b0*/  IMAD.MOV.U32 R20, RZ, RZ, R6.reuse ;  /* 0x000000ffff147224 */ /* 0x100fe200078e0006 */
[-C--:B------:R-:W-:Y:S01]  /*26c0*/  MOV R21, R7.reuse ;  /* 0x0000000700157202 */ /* 0x080fe20000000f00 */
[--C-:B------:R-:W-:Y:S01]  /*26d0*/  IMAD.MOV.U32 R22, RZ, RZ, R6.reuse ;  /* 0x000000ffff167224 */ /* 0x100fe200078e0006 */
[-C--:B------:R-:W-:Y:S01]  /*26e0*/  MOV R23, R7.reuse ;  /* 0x0000000700177202 */ /* 0x080fe20000000f00 */
[----:B------:R1:W-:Y:S01]  /*26f0*/  STL.128 [R1+0x4f0], R4 ;  /* 0x0004f00401007387 */ /* 0x0003e20000100c00 */
[----:B------:R-:W-:Y:S01]  /*2700*/  FSETP.GEU.AND P1, PT, |R29|, 6.5827683646048100446e-37, PT ;  /* 0x036000001d00780b */ /* 0x000fe20003f2e200 */
[----:B------:R-:W-:Y:S01]  /*2710*/  BSSY.RECONVERGENT B1, `(.L_x_129) ;  /* 0x000001e000017945 */ /* 0x000fe20003800200 */
[----:B0-----:R-:W-:Y:S01]  /*2720*/  DFMA R8, -R30, R2, 1 ;  /* 0x3ff000001e08742b */ /* 0x001fe20000000102 */
[----:B------:R1:W-:Y:S04]  /*2730*/  STL.128 [R1+0x520], R12 ;  /* 0x0005200c01007387 */ /* 0x0003e80000100c00 */
[----:B------:R1:W-:Y:S03]  /*2740*/  STL.128 [R1+0x530], R16 ;  /* 0x0005301001007387 */ /* 0x0003e60000100c00 */
[----:B------:R-:W-:Y:S01]  /*2750*/  DFMA R8, R8, R8, R8 ;  /* 0x000000080808722b */ /* 0x000fe20000000008 */
[----:B------:R1:W-:Y:S04]  /*2760*/  STL.128 [R1+0x550], R20 ;  /* 0x0005501401007387 */ /* 0x0003e80000100c00 */
[----:B------:R1:W-:Y:S03]  /*2770*/  STL.128 [R1+0x510], RZ ;  /* 0x000510ff01007387 */ /* 0x0003e60000100c00 */
[----:B------:R-:W-:Y:S01]  /*2780*/  DFMA R8, R2, R8, R2 ;  /* 0x000000080208722b */ /* 0x000fe20000000002 */
[----:B------:R1:W-:Y:S04]  /*2790*/  STL.128 [R1+0x540], RZ ;  /* 0x000540ff01007387 */ /* 0x0003e80000100c00 */
[----:B------:R1:W-:Y:S03]  /*27a0*/  STL.128 [R1+0x570], RZ ;  /* 0x000570ff01007387 */ /* 0x0003e60000100c00 */
[----:B------:R-:W-:Y:S01]  /*27b0*/  DFMA R2, -R30, R8, 1 ;  /* 0x3ff000001e02742b */ /* 0x000fe20000000108 */
[----:B------:R1:W-:Y:S07]  /*27c0*/  STL.128 [R1+0x580], RZ ;  /* 0x000580ff01007387 */ /* 0x0003ee0000100c00 */
[----:B------:R-:W-:Y:S01]  /*27d0*/  DFMA R32, R8, R2, R8 ;  /* 0x000000020820722b */ /* 0x000fe20000000008 */
[----:B------:R-:W-:Y:S01]  /*27e0*/  IMAD.MOV.U32 R8, RZ, RZ, R6 ;  /* 0x000000ffff087224 */ /* 0x000fe200078e0006 */
[----:B------:R-:W-:-:S06]  /*27f0*/  MOV R9, R7 ;  /* 0x0000000700097202 */ /* 0x000fcc0000000f00 */
[----:B------:R-:W-:Y:S01]  /*2800*/  DMUL R34, R28, R32 ;  /* 0x000000201c227228 */ /* 0x000fe20000000000 */
[----:B------:R1:W-:Y:S07]  /*2810*/  STL.128 [R1+0x500], R8 ;  /* 0x0005000801007387 */ /* 0x0003ee0000100c00 */
[----:B------:R-:W-:-:S08]  /*2820*/  DFMA R2, -R30, R34, R28 ;  /* 0x000000221e02722b */ /* 0x000fd0000000011c */
[----:B------:R-:W-:-:S10]  /*2830*/  DFMA R2, R32, R2, R34 ;  /* 0x000000022002722b */ /* 0x000fd40000000022 */
[----:B------:R-:W-:-:S05]  /*2840*/  FFMA R0, RZ, R31, R3 ;  /* 0x0000001fff007223 */ /* 0x000fca0000000003 */
[----:B------:R-:W-:-:S13]  /*2850*/  FSETP.GT.AND P0, PT, |R0|, 1.469367938527859385e-39, PT ;  /* 0x001000000000780b */ /* 0x000fda0003f04200 */
[----:B-1----:R-:W-:Y:S05]  /*2860*/  @P0 BRA P1, `(.L_x_130) ;  /* 0x0000000000200947 */ /* 0x002fea0000800000 */
        /* <DEDUP_REMOVED lines=8> */
.L_x_130:
[----:B------:R-:W-:Y:S05]  /*28f0*/  BSYNC.RECONVERGENT B1 ;  /* 0x0000000000017941 */ /* 0x000fea0003800200 */
.L_x_129:
[----:B------:R-:W-:Y:S01]  /*2900*/  DMUL R10, R2, R4 ;  /* 0x00000004020a7228 */ /* 0x000fe20000000000 */
[----:B------:R-:W-:Y:S01]  /*2910*/  HFMA2 R7, -RZ, RZ, 1.970703125, 46304 ;  /* 0x3fe279a7ff077431 */ /* 0x000fe200000001ff */
[----:B------:R-:W-:Y:S02]  /*2920*/  CS2R R14, SRZ ;  /* 0x00000000000e7805 */ /* 0x000fe4000001ff00 */
[----:B------:R-:W-:Y:S02]  /*2930*/  CS2R R8, SRZ ;  /* 0x0000000000087805 */ /* 0x000fe4000001ff00 */
[----:B------:R-:W-:Y:S01]  /*2940*/  CS2R R16, SRZ ;  /* 0x0000000000107805 */ /* 0x000fe2000001ff00 */
[----:B------:R-:W-:Y:S01]  /*2950*/  IMAD.MOV.U32 R4, RZ, RZ, 0x4590331e ;  /* 0x4590331eff047424 */ /* 0x000fe200078e00ff */
[----:B------:R-:W-:Y:S01]  /*2960*/  MOV R5, 0xbfe279a7 ;  /* 0xbfe279a700057802 */ /* 0x000fe20000000f00 */
[----:B------:R-:W-:Y:S01]  /*2970*/  IMAD.MOV.U32 R6, RZ, RZ, 0x4590331e ;  /* 0x4590331eff067424 */ /* 0x000fe200078e00ff */
[----:B------:R0:W-:Y:S01]  /*2980*/  STL.128 [R1+0x590], R8 ;  /* 0x0005900801007387 */ /* 0x0001e20000100c00 */
[----:B------:R-:W-:Y:S01]  /*2990*/  IMAD.MOV.U32 R2, RZ, RZ, RZ ;  /* 0x000000ffff027224 */ /* 0x000fe200078e00ff */
[-C--:B------:R-:W-:Y:S01]  /*29a0*/  MOV R13, R11.reuse ;  /* 0x0000000b000d7202 */ /* 0x080fe20000000f00 */
[--C-:B------:R-:W-:Y:S01]  /*29b0*/  IMAD.MOV.U32 R12, RZ, RZ, R10.reuse ;  /* 0x000000ffff0c7224 */ /* 0x100fe200078e000a */
[----:B------:R-:W-:Y:S01]  /*29c0*/  MOV R19, R11 ;  /* 0x0000000b00137202 */ /* 0x000fe20000000f00 */
[----:B------:R-:W-:Y:S01]  /*29d0*/  IMAD.MOV.U32 R18, RZ, RZ, R10 ;  /* 0x000000ffff127224 */ /* 0x000fe200078e000a */
[----:B------:R0:W-:Y:S01]  /*29e0*/  STL.128 [R1+0x480], R4 ;  /* 0x0004800401007387 */ /* 0x0001e20000100c00 */
[----:B------:R-:W-:Y:S01]  /*29f0*/  IADD3 R0, PT, PT, R1, 0x500, RZ ;  /* 0x0000050001007810 */ /* 0x000fe20007ffe0ff */
[----:B------:R-:W-:-:S02]  /*2a00*/  UPLOP3.LUT UP0, UPT, UPT, UPT, UPT, 0x80, 0x8 ;  /* 0x000000000008789c */ /* 0x000fc40003f0f070 */
[----:B------:R0:W-:Y:S04]  /*2a10*/  STL.128 [R1+0x5d0], R12 ;  /* 0x0005d00c01007387 */ /* 0x0001e80000100c00 */
[----:B------:R0:W-:Y:S04]  /*2a20*/  STL.128 [R1+0x600], R16 ;  /* 0x0006001001007387 */ /* 0x0001e80000100c00 */
[----:B------:R0:W-:Y:S04]  /*2a30*/  STL.128 [R1+0x5a0], RZ ;  /* 0x0005a0ff01007387 */ /* 0x0001e80000100c00 */
[----:B------:R0:W-:Y:S04]  /*2a40*/  STL.128 [R1+0x5b0], RZ ;  /* 0x0005b0ff01007387 */ /* 0x0001e80000100c00 */
[----:B------:R0:W-:Y:S04]  /*2a50*/  STL.128 [R1+0x5c0], RZ ;  /* 0x0005c0ff01007387 */ /* 0x0001e80000100c00 */
[----:B------:R0:W-:Y:S04]  /*2a60*/  STL.128 [R1+0x5e0], RZ ;  /* 0x0005e0ff01007387 */ /* 0x0001e80000100c00 */
[----:B------:R0:W-:Y:S02]  /*2a70*/  STL.128 [R1+0x5f0], RZ ;  /* 0x0005f0ff01007387 */ /* 0x0001e40000100c00 */
.L_x_153:
[----:B------:R-:W-:-:S06]  /*2a80*/  IMAD.U32 R3, R2, 0x8, R1 ;  /* 0x0000000802037824 */ /* 0x000fcc00078e0001 */
[----:B0-----:R-:W0:Y:S01]  /*2a90*/  LDL.64 R2, [R3+0x480] ;  /* 0x0004800003027983 */ /* 0x001e220000100a00 */
[----:B------:R-:W-:Y:S02]  /*2aa0*/  UPLOP3.LUT UP1, UPT, UPT, UPT, UP0, 0x80, 0x8 ;  /* 0x000000000008789c */ /* 0x000fe40003f2f000 */
[----:B------:R-:W-:Y:S01]  /*2ab0*/  UPLOP3.LUT UP0, UPT, UPT, UPT, UPT, 0x80, 0x8 ;  /* 0x000000000008789c */ /* 0x000fe20003f0f070 */
[C---:B0-----:R-:W-:Y:S02]  /*2ac0*/  DADD R6, -R2.reuse, 1 ;  /* 0x3ff0000002067429 */ /* 0x041fe40000000100 */
[----:B------:R-:W-:Y:S01]  /*2ad0*/  DADD R4, R2, 1 ;  /* 0x3ff0000002047429 */ /* 0x000fe20000000000 */
[----:B------:R-:W-:-:S04]  /*2ae0*/  MOV R2, RZ ;  /* 0x000000ff00027202 */ /* 0x000fc80000000f00 */
[----:B------:R0:W-:Y:S04]  /*2af0*/  STL.64 [R1+0x1db0], R6 ;  /* 0x001db00601007387 */ /* 0x0001e80000100a00 */
[----:B------:R0:W-:Y:S02]  /*2b00*/  STL.64 [R1+0x1ca0], R4 ;  /* 0x001ca00401007387 */ /* 0x0001e40000100a00 */
.L_x_152:
[----:B0-----:R-:W-:-:S05]  /*2b10*/  IMAD.U32 R6, R2, 0x8, R1 ;  /* 0x0000000802067824 */ /* 0x001fca00078e0001 */
[----:B------:R-:W2:Y:S01]  /*2b20*/  LDL.64 R2, [R6+0x480] ;  /* 0x0004800006027983 */ /* 0x000ea20000100a00 */
[----:B------:R-:W-:Y:S02]  /*2b30*/  UPLOP3.LUT UP2, UPT, UPT, UPT, UP0, 0x80, 0x8 ;  /* 0x000000000008789c */ /* 0x000fe40003f4f000 */
[----:B------:R-:W-:Y:S01]  /*2b40*/  UPLOP3.LUT UP0, UPT, UPT, UPT, UPT, 0x80, 0x8 ;  /* 0x000000000008789c */ /* 0x000fe20003f0f070 */
[C---:B--2---:R-:W-:Y:S02]  /*2b50*/  DADD R4, -R2.reuse, 1 ;  /* 0x3ff0000002047429 */ /* 0x044fe40000000100 */
[----:B------:R-:W-:-:S06]  /*2b60*/  DADD R2, R2, 1 ;  /* 0x3ff0000002027429 */ /* 0x000fcc0000000000 */
[C---:B------:R-:W-:Y:S02]  /*2b70*/  DMUL R6, R4.reuse, -0.125 ;  /* 0xbfc0000004067828 */ /* 0x040fe40000000000 */
[----:B------:R-:W-:-:S05]  /*2b80*/  DMUL R4, R4, 0.125 ;  /* 0x3fc0000004047828 */ /* 0x000fca0000000000 */
[----:B------:R0:W-:Y:S04]  /*2b90*/  STL.64 [R1+0x1dd0], R6 ;  /* 0x001dd00601007387 */ /* 0x0001e80000100a00 */
[----:B------:R1:W-:Y:S01]  /*2ba0*/  STL.64 [R1+0x1db8], R4 ;  /* 0x001db80401007387 */ /* 0x0003e20000100a00 */
[C---:B0-----:R-:W-:Y:S02]  /*2bb0*/  DMUL R6, R2.reuse, -0.125 ;  /* 0xbfc0000002067828 */ /* 0x041fe40000000000 */
[----:B-1----:R-:W-:Y:S01]  /*2bc0*/  DMUL R4, R2, 0.125 ;  /* 0x3fc0000002047828 */ /* 0x002fe20000000000 */
[----:B------:R-:W-:-:S04]  /*2bd0*/  MOV R2, RZ ;  /* 0x000000ff00027202 */ /* 0x000fc80000000f00 */
[----:B------:R0:W-:Y:S04]  /*2be0*/  STL.64 [R1+0x1dc8], R6 ;  /* 0x001dc80601007387 */ /* 0x0001e80000100a00 */
[----:B------:R0:W-:Y:S02]  /*2bf0*/  STL.64 [R1+0x1dc0], R4 ;  /* 0x001dc00401007387 */ /* 0x0001e40000100a00 */
.L_x_151:
[----:B0-----:R-:W0:Y:S04]  /*2c00*/  LDL.64 R22, [R1+0x1db0] ;  /* 0x001db00001167983 */ /* 0x001e280000100a00 */
[----:B------:R-:W0:Y:S04]  /*2c10*/  LDL.64 R40, [R1+0x1dd0] ;  /* 0x001dd00001287983 */ /* 0x000e280000100a00 */
[----:B------:R-:W2:Y:S04]  /*2c20*/  LDL.64 R100, [R1+0x1de8] ;  /* 0x001de80001647983 */ /* 0x000ea80000100a00 */
[----:B------:R-:W3:Y:S04]  /*2c30*/  LDL.64 R98, [R1+0x1dc8] ;  /* 0x001dc80001627983 */ /* 0x000ee80000100a00 */
[----:B------:R-:W4:Y:S04]  /*2c40*/  LDL.64 R96, [R1+0x1dd8] ;  /* 0x001dd80001607983 */ /* 0x000f280000100a00 */
[----:B------:R-:W5:Y:S04]  /*2c50*/  LDL.64 R38, [R1+0x1de0] ;  /* 0x001de00001267983 */ /* 0x000f680000100a00 */
        /* <DEDUP_REMOVED lines=9> */
[----:B------:R-:W5:Y:S01]  /*2cf0*/  LDL.64 R78, [R1+0x1e50] ;  /* 0x001e5000014e7983 */ /* 0x000f620000100a00 */
[----:B------:R-:W-:-:S03]  /*2d00*/  IMAD.U32 R2, R2, 0x8, R1 ;  /* 0x0000000802027824 */ /* 0x000fc600078e0001 */
        /* <DEDUP_REMOVED lines=15> */
[----:B0-----:R-:W-:-:S02]  /*2e00*/  DMUL R4, R22, R40 ;  /* 0x0000002816047228 */ /* 0x001fc40000000000 */
[----:B---3--:R-:W-:-:S06]  /*2e10*/  DMUL R6, R22, R98 ;  /* 0x0000006216067228 */ /* 0x008fcc0000000000 */
[-C--:B--2---:R-:W-:Y:S02]  /*2e20*/  DFMA R10, R100, R4.reuse, RZ ;  /* 0x00000004640a722b */ /* 0x084fe400000000ff */
[-C--:B----4-:R-:W-:Y:S02]  /*2e30*/  DFMA R8, R96, R4.reuse, RZ ;  /* 0x000000046008722b */ /* 0x090fe400000000ff */
[----:B-----5:R-:W-:Y:S02]  /*2e40*/  DFMA R12, R38, R4, RZ ;  /* 0x00000004260c722b */ /* 0x020fe400000000ff */
[----:B------:R-:W-:Y:S02]  /*2e50*/  DMUL R4, R20, R98 ;  /* 0x0000006214047228 */ /* 0x000fe40000000000 */
[-C--:B------:R-:W-:Y:S02]  /*2e60*/  DFMA R10, R94, R6.reuse, R10 ;  /* 0x000000065e0a722b */ /* 0x080fe4000000000a */
[----:B------:R-:W-:-:S02]  /*2e70*/  DFMA R8, R90, R6, R8 ;  /* 0x000000065a08722b */ /* 0x000fc40000000008 */
[----:B------:R-:W-:Y:S02]  /*2e80*/  DFMA R12, R44, R6, R12 ;  /* 0x000000062c0c722b */ /* 0x000fe4000000000c */
[----:B------:R-:W-:Y:S02]  /*2e90*/  DMUL R6, R20, R40 ;  /* 0x0000002814067228 */ /* 0x000fe40000000000 */
[-C--:B------:R-:W-:Y:S02]  /*2ea0*/  DFMA R10, R88, R4.reuse, R10 ;  /* 0x00000004580a722b */ /* 0x080fe4000000000a */
[-C--:B------:R-:W-:Y:S02]  /*2eb0*/  DFMA R8, R84, R4.reuse, R8 ;  /* 0x000000045408722b */ /* 0x080fe40000000008 */
[----:B------:R-:W-:Y:S02]  /*2ec0*/  DFMA R12, R46, R4, R12 ;  /* 0x000000042e0c722b */ /* 0x000fe4000000000c */
[----:B------:R-:W-:-:S02]  /*2ed0*/  DMUL R4, R22, R86 ;  /* 0x0000005616047228 */ /* 0x000fc40000000000 */
[-C--:B------:R-:W-:Y:S02]  /*2ee0*/  DFMA R10, R82, R6.reuse, R10 ;  /* 0x00000006520a722b */ /* 0x080fe4000000000a */
[-C--:B------:R-:W-:Y:S02]  /*2ef0*/  DFMA R8, R78, R6.reuse, R8 ;  /* 0x000000064e08722b */ /* 0x080fe40000000008 */
[----:B------:R-:W-:Y:S02]  /*2f00*/  DFMA R12, R48, R6, R12 ;  /* 0x00000006300c722b */ /* 0x000fe4000000000c */
[----:B------:R-:W-:Y:S02]  /*2f10*/  DMUL R6, R22, R92 ;  /* 0x0000005c16067228 */ /* 0x000fe40000000000 */
[-C--:B------:R-:W-:Y:S02]  /*2f20*/  DFMA R10, R76, R4.reuse, R10 ;  /* 0x000000044c0a722b */ /* 0x080fe4000000000a */
[----:B------:R-:W-:-:S02]  /*2f30*/  DFMA R8, R72, R4, R8 ;  /* 0x000000044808722b */ /* 0x000fc40000000008 */
[----:B------:R-:W-:Y:S02]  /*2f40*/  DFMA R12, R80, R4, R12 ;  /* 0x00000004500c722b */ /* 0x000fe4000000000c */
[----:B------:R-:W-:Y:S02]  /*2f50*/  DADD R36, -R2, 1 ;  /* 0x3ff0000002247429 */ /* 0x000fe40000000100 */
[----:B------:R-:W-:Y:S02]  /*2f60*/  DMUL R4, R20, R92 ;  /* 0x0000005c14047228 */ /* 0x000fe40000000000 */
[-C--:B------:R-:W-:Y:S02]  /*2f70*/  DFMA R10, R68, R6.reuse, R10 ;  /* 0x00000006440a722b */ /* 0x080fe4000000000a */
[----:B------:R-:W-:Y:S02]  /*2f80*/  DFMA R8, R66, R6, R8 ;  /* 0x000000064208722b */ /* 0x000fe40000000008 */
[----:B------:R-:W-:-:S02]  /*2f90*/  DMUL R18, R40, R36 ;  /* 0x0000002428127228 */ /* 0x000fc40000000000 */
[----:B------:R-:W-:Y:S02]  /*2fa0*/  DFMA R12, R74, R6, R12 ;  /* 0x000000064a0c722b */ /* 0x000fe4000000000c */
[----:B------:R-:W-:Y:S02]  /*2fb0*/  DMUL R28, R20, R86 ;  /* 0x00000056141c7228 */ /* 0x000fe40000000000 */
[-C--:B------:R-:W-:Y:S02]  /*2fc0*/  DFMA R10, R56, R4.reuse, R10 ;  /* 0x00000004380a722b */ /* 0x080fe4000000000a */
[----:B------:R-:W-:Y:S02]  /*2fd0*/  DMUL R16, R22, -0.125 ;  /* 0xbfc0000016107828 */ /* 0x000fe40000000000 */
[----:B------:R-:W-:Y:S02]  /*2fe0*/  DFMA R8, R62, R4, R8 ;  /* 0x000000043e08722b */ /* 0x000fe40000000008 */
[----:B------:R-:W-:-:S02]  /*2ff0*/  DMUL R26, R22, 0.125 ;  /* 0x3fc00000161a7828 */ /* 0x000fc40000000000 */
[----:B------:R-:W-:Y:S02]  /*3000*/  DFMA R12, R50, R4, R12 ;  /* 0x00000004320c722b */ /* 0x000fe4000000000c */
[----:B------:R-:W-:Y:S02]  /*3010*/  DMUL R22, R98, R36 ;  /* 0x0000002462167228 */ /* 0x000fe40000000000 */
[----:B------:R-:W-:Y:S02]  /*3020*/  DFMA R6, R96, R18, RZ ;  /* 0x000000126006722b */ /* 0x000fe400000000ff */
[C---:B------:R-:W-:Y:S02]  /*3030*/  DMUL R52, R20.reuse, 0.125 ;  /* 0x3fc0000014347828 */ /* 0x040fe40000000000 */
[----:B------:R-:W-:Y:S02]  /*3040*/  DMUL R54, R20, -0.125 ;  /* 0xbfc0000014367828 */ /* 0x000fe40000000000 */
[----:B------:R-:W-:-:S02]  /*3050*/  DFMA R8, R64, R28, R8 ;  /* 0x0000001c4008722b */ /* 0x000fc40000000008 */
[----:B------:R-:W-:Y:S02]  /*3060*/  DFMA R14, R60, R28, R10 ;  /* 0x0000001c3c0e722b */ /* 0x000fe4000000000a */
[----:B------:R-:W-:Y:S02]  /*3070*/  DMUL R20, R36, R16 ;  /* 0x0000001024147228 */ /* 0x000fe40000000000 */
[----:B------:R-:W-:Y:S02]  /*3080*/  DFMA R28, R58, R28, R12 ;  /* 0x0000001c3a1c722b */ /* 0x000fe4000000000c */
[----:B------:R-:W-:Y:S02]  /*3090*/  DMUL R30, R92, R36 ;  /* 0x000000245c1e7228 */ /* 0x000fe40000000000 */
[----:B------:R-:W-:Y:S02]  /*30a0*/  DFMA R4, R100, R18, RZ ;  /* 0x000000126404722b */ /* 0x000fe400000000ff */
[----:B------:R-:W-:-:S02]  /*30b0*/  DFMA R12, R90, R22, R6 ;  /* 0x000000165a0c722b */ /* 0x000fc40000000006 */
[----:B------:R-:W-:Y:S02]  /*30c0*/  DMUL R24, R36, R26 ;  /* 0x0000001a24187228 */ /* 0x000fe40000000000 */
[C---:B------:R-:W-:Y:S02]  /*30d0*/  DFMA R6, R38.reuse, R20, RZ ;  /* 0x000000142606722b */ /* 0x040fe400000000ff */
[----:B------:R-:W-:Y:S02]  /*30e0*/  DFMA R10, R38, R18, RZ ;  /* 0x00000012260a722b */ /* 0x000fe400000000ff */
[----:B------:R-:W-:Y:S02]  /*30f0*/  DADD R2, R2, 1 ;  /* 0x3ff0000002027429 */ /* 0x000fe40000000000 */
[----:B------:R-:W-:Y:S02]  /*3100*/  DMUL R34, R86, R36 ;  /* 0x0000002456227228 */ /* 0x000fe40000000000 */
[----:B------:R-:W-:-:S02]  /*3110*/  DFMA R38, R94, R22, R4 ;  /* 0x000000165e26722b */ /* 0x000fc40000000004 */
[----:B------:R-:W-:Y:S02]  /*3120*/  DFMA R42, R84, R30, R12 ;  /* 0x0000001e542a722b */ /* 0x000fe4000000000c */
[----:B------:R-:W-:Y:S02]  /*3130*/  DFMA R4, R100, R20, RZ ;  /* 0x000000146404722b */ /* 0x000fe400000000ff */
[----:B------:R-:W-:Y:S02]  /*3140*/  DMUL R32, R36, R52 ;  /* 0x0000003424207228 */ /* 0x000fe40000000000 */
[C---:B------:R-:W-:Y:S02]  /*3150*/  DFMA R12, R44.reuse, R24, R6 ;  /* 0x000000182c0c722b */ /* 0x040fe40000000006 */
[----:B------:R-:W-:Y:S02]  /*3160*/  DFMA R10, R44, R22, R10 ;  /* 0x000000162c0a722b */ /* 0x000fe4000000000a */
[----:B------:R-:W-:-:S02]  /*3170*/  DMUL R40, R40, R2 ;  /* 0x0000000228287228 */ /* 0x000fc40000000000 */
[----:B------:R-:W-:Y:S02]  /*3180*/  DFMA R38, R88, R30, R38 ;  /* 0x0000001e5826722b */ /* 0x000fe40000000026 */
[----:B------:R-:W-:Y:S02]  /*3190*/  DFMA R44, R78, R34, R42 ;  /* 0x000000224e2c722b */ /* 0x000fe4000000002a */
[----:B------:R-:W-:Y:S02]  /*31a0*/  DFMA R4, R94, R24, R4 ;  /* 0x000000185e04722b */ /* 0x000fe40000000004 */
[----:B------:R-:W-:Y:S02]  /*31b0*/  DMUL R36, R36, R54 ;  /* 0x0000003624247228 */ /* 0x000fe40000000000 */
[----:B------:R-:W-:Y:S02]  /*31c0*/  DFMA R12, R46, R32, R12 ;  /* 0x000000202e0c722b */ /* 0x000fe4000000000c */
[----:B------:R-:W-:-:S02]  /*31d0*/  DFMA R6, R96, R20, RZ ;  /* 0x000000146006722b */ /* 0x000fc400000000ff */
[----:B------:R-:W-:Y:S02]  /*31e0*/  DFMA R10, R46, R30, R10 ;  /* 0x0000001e2e0a722b */ /* 0x000fe4000000000a */
[----:B------:R-:W-:Y:S02]  /*31f0*/  DMUL R42, R98, R2 ;  /* 0x00000002622a7228 */ /* 0x000fe40000000000 */
[----:B------:R-:W-:Y:S02]  /*3200*/  DFMA R38, R82, R34, R38 ;  /* 0x000000225226722b */ /* 0x000fe40000000026 */
[----:B------:R-:W-:Y:S02]  /*3210*/  DFMA R46, R72, R40, R44 ;  /* 0x00000028482e722b */ /* 0x000fe4000000002c */
[----:B------:R-:W-:Y:S02]  /*3220*/  DFMA R4, R88, R32, R4 ;  /* 0x000000205804722b */ /* 0x000fe40000000004 */
[----:B------:R-:W-:-:S02]  /*3230*/  DMUL R16, R16, R2 ;  /* 0x0000000210107228 */ /* 0x000fc40000000000 */
[----:B------:R-:W-:Y:S02]  /*3240*/  DFMA R12, R48, R36, R12 ;  /* 0x00000024300c722b */ /* 0x000fe4000000000c */
[----:B------:R-:W-:Y:S02]  /*3250*/  DFMA R6, R90, R24, R6 ;  /* 0x000000185a06722b */ /* 0x000fe40000000006 */
[----:B------:R-:W-:Y:S02]  /*3260*/  DFMA R10, R48, R34, R10 ;  /* 0x00000022300a722b */ /* 0x000fe4000000000a */
[----:B------:R-:W-:Y:S02]  /*3270*/  DMUL R44, R92, R2 ;  /* 0x000000025c2c7228 */ /* 0x000fe40000000000 */
[----:B------:R-:W-:Y:S02]  /*3280*/  DFMA R38, R76, R40, R38 ;  /* 0x000000284c26722b */ /* 0x000fe40000000026 */
[----:B------:R-:W-:-:S02]  /*3290*/  DFMA R48, R66, R42, R46 ;  /* 0x0000002a4230722b */ /* 0x000fc4000000002e */
        /* <DEDUP_REMOVED lines=13> */
[----:B------:R-:W-:Y:S02]  /*3370*/  DFMA R38, R56, R44, R38 ;  /* 0x0000002c3826722b */ /* 0x000fe40000000026 */
[----:B------:R-:W-:Y:S02]  /*3380*/  DFMA R48, R64, R46, R48 ;  /* 0x0000002e4030722b */ /* 0x000fe40000000030 */
[----:B------:R-:W-:Y:S02]  /*3390*/  DFMA R4, R68, R26, R4 ;  /* 0x0000001a4404722b */ /* 0x000fe40000000004 */
[----:B------:R-:W-:Y:S02]  /*33a0*/  DMUL R54, R54, R2 ;  /* 0x0000000236367228 */ /* 0x000fe40000000000 */
[----:B------:R-:W-:-:S02]  /*33b0*/  DFMA R12, R50, R52, R12 ;  /* 0x00000034320c722b */ /* 0x000fc4000000000c */
        /* <DEDUP_REMOVED lines=8> */
[----:B------:R-:W-:Y:S02]  /*3440*/  DMUL R2, R28, R48 ;  /* 0x000000301c027228 */ /* 0x000fe40000000000 */
[----:B------:R-:W-:Y:S02]  /*3450*/  DFMA R12, R8, R38, -R50 ;  /* 0x00000026080c722b */ /* 0x000fe40000000832 */
[----:B------:R-:W-:Y:S02]  /*3460*/  DFMA R6, R62, R52, R6 ;  /* 0x000000343e06722b */ /* 0x000fe40000000006 */
[----:B------:R-:W-:-:S02]  /*3470*/  DFMA R60, R60, R54, R4 ;  /* 0x000000363c3c722b */ /* 0x000fc40000000004 */
[-C--:B------:R-:W-:Y:S02]  /*3480*/  DFMA R50, R8, R58.reuse, -R2 ;  /* 0x0000003a0832722b */ /* 0x080fe40000000802 */
[----:B------:R-:W-:Y:S02]  /*3490*/  DMUL R62, R14, R58 ;  /* 0x0000003a0e3e7228 */ /* 0x000fe40000000000 */
[----:B------:R-:W-:Y:S02]  /*34a0*/  DMUL R2, R56, R12 ;  /* 0x0000000c38027228 */ /* 0x000fe40000000000 */
[----:B------:R-:W-:-:S04]  /*34b0*/  DFMA R64, R64, R54, R6 ;  /* 0x000000364040722b */ /* 0x000fc80000000006 */
[----:B------:R-:W-:Y:S02]  /*34c0*/  DFMA R62, R28, R38, -R62 ;  /* 0x000000261c3e722b */ /* 0x000fe4000000083e */
[----:B------:R-:W-:-:S08]  /*34d0*/  DFMA R2, R60, R50, -R2 ;  /* 0x000000323c02722b */ /* 0x000fd00000000802 */
[----:B------:R-:W-:-:S06]  /*34e0*/  DFMA R2, R64, R62, R2 ;  /* 0x0000003e4002722b */ /* 0x000fcc0000000002 */
[----:B------:R-:W0:Y:S01]  /*34f0*/  MUFU.RCP64H R5, R3 ;  /* 0x0000000300057308 */ /* 0x000e220000001800 */
[----:B------:R-:W-:-:S06]  /*3500*/  MOV R4, 0x1 ;  /* 0x0000000100047802 */ /* 0x000fcc0000000f00 */
[----:B0-----:R-:W-:-:S08]  /*3510*/  DFMA R6, -R2, R4, 1 ;  /* 0x3ff000000206742b */ /* 0x001fd00000000104 */
[----:B------:R-:W-:-:S08]  /*3520*/  DFMA R6, R6, R6, R6 ;  /* 0x000000060606722b */ /* 0x000fd00000000006 */
[----:B------:R-:W-:-:S08]  /*3530*/  DFMA R6, R4, R6, R4 ;  /* 0x000000060406722b */ /* 0x000fd00000000004 */
[----:B------:R-:W-:-:S08]  /*3540*/  DFMA R4, -R2, R6, 1 ;  /* 0x3ff000000204742b */ /* 0x000fd00000000106 */
[----:B------:R-:W-:-:S08]  /*3550*/  DFMA R4, R6, R4, R6 ;  /* 0x000000040604722b */ /* 0x000fd00000000006 */
[----:B------:R-:W-:-:S08]  /*3560*/  DMUL R6, R50, R4 ;  /* 0x0000000432067228 */ /* 0x000fd00000000000 */
[----:B------:R-:W-:-:S08]  /*3570*/  DFMA R10, -R2, R6, R50 ;  /* 0x00000006020a722b */ /* 0x000fd00000000132 */
[----:B------:R-:W-:Y:S01]  /*3580*/  DFMA R4, R4, R10, R6 ;  /* 0x0000000a0404722b */ /* 0x000fe20000000006 */
[----:B------:R-:W-:-:S09]  /*3590*/  FSETP.GEU.AND P1, PT, |R51|, 6.5827683646048100446e-37, PT ;  /* 0x036000003300780b */ /* 0x000fd20003f2e200 */
[----:B------:R-:W-:-:S05]  /*35a0*/  FFMA R6, RZ, R3, R5 ;  /* 0x00000003ff067223 */ /* 0x000fca0000000005 */
[----:B------:R-:W-:Y:S01]  /*35b0*/  FSETP.GT.AND P0, PT, |R6|, 1.469367938527859385e-39, PT ;  /* 0x001000000600780b */ /* 0x000fe20003f04200 */
[----:B------:R-:W-:Y:S01]  /*35c0*/  UPLOP3.LUT UP3, UPT, UPT, UPT, UP0, 0x80, 0x8 ;  /* 0x000000000008789c */ /* 0x000fe20003f6f000 */
[----:B------:R-:W-:Y:S01]  /*35d0*/  BSSY.RECONVERGENT B1, `(.L_x_131) ;  /* 0x000000b000017945 */ /* 0x000fe20003800200 */
[----:B------:R-:W-:-:S10]  /*35e0*/  VIADD R117, R1, 0x60 ;  /* 0x0000006001757836 */ /* 0x000fd40000000000 */
        /* <DEDUP_REMOVED lines=9> */
.L_x_132:
[----:B------:R-:W-:Y:S05]  /*3680*/  BSYNC.RECONVERGENT B1 ;  /* 0x0000000000017941 */ /* 0x000fea0003800200 */
.L_x_131:
        /* <DEDUP_REMOVED lines=26> */
.L_x_134:
[----:B------:R-:W-:Y:S05]  /*3830*/  BSYNC.RECONVERGENT B1 ;  /* 0x0000000000017941 */ /* 0x000fea0003800200 */
.L_x_133:
        /* <DEDUP_REMOVED lines=25> */
.L_x_136:
[----:B------:R-:W-:Y:S05]  /*39d0*/  BSYNC.RECONVERGENT B1 ;  /* 0x0000000000017941 */ /* 0x000fea0003800200 */
.L_x_135:
        /* <DEDUP_REMOVED lines=24> */
.L_x_138:
[----:B------:R-:W-:Y:S05]  /*3b60*/  BSYNC.RECONVERGENT B1 ;  /* 0x0000000000017941 */ /* 0x000fea0003800200 */
.L_x_137:
        /* <DEDUP_REMOVED lines=25> */
.L_x_140:
[----:B------:R-:W-:Y:S05]  /*3d00*/  BSYNC.RECONVERGENT B1 ;  /* 0x0000000000017941 */ /* 0x000fea0003800200 */
.L_x_139:
        /* <DEDUP_REMOVED lines=26> */
.L_x_142:
[----:B------:R-:W-:Y:S05]  /*3eb0*/  BSYNC.RECONVERGENT B1 ;  /* 0x0000000000017941 */ /* 0x000fea0003800200 */
.L_x_141:
        /* <DEDUP_REMOVED lines=23> */
.L_x_144:
[----:B------:R-:W-:Y:S05]  /*4030*/  BSYNC.RECONVERGENT B1 ;  /* 0x0000000000017941 */ /* 0x000fea0003800200 */
.L_x_143:
        /* <DEDUP_REMOVED lines=26> */
.L_x_146:
[----:B------:R-:W-:Y:S05]  /*41e0*/  BSYNC.RECONVERGENT B1 ;  /* 0x0000000000017941 */ /* 0x000fea0003800200 */
.L_x_145:
        /* <DEDUP_REMOVED lines=25> */
.L_x_148:
[----:B------:R-:W-:Y:S05]  /*4380*/  BSYNC.RECONVERGENT B1 ;  /* 0x0000000000017941 */ /* 0x000fea0003800200 */
.L_x_147:
[----:B------:R-:W2:Y:S04]  /*4390*/  LDL.64 R98, [R1+0x1dc8] ;  /* 0x001dc80001627983 */ /* 0x000ea80000100a00 */
[----:B------:R-:W2:Y:S04]  /*43a0*/  LDL.64 R96, [R1+0x1db0] ;  /* 0x001db00001607983 */ /* 0x000ea80000100a00 */
[----:B------:R-:W3:Y:S04]  /*43b0*/  LDL.64 R102, [R1+0x1dd0] ;  /* 0x001dd00001667983 */ /* 0x000ee80000100a00 */
[----:B------:R-:W4:Y:S04]  /*43c0*/  LDL.64 R94, [R1+0x1dc0] ;  /* 0x001dc000015e7983 */ /* 0x000f280000100a00 */
[----:B------:R-:W5:Y:S04]  /*43d0*/  LDL.64 R92, [R1+0x1db8] ;  /* 0x001db800015c7983 */ /* 0x000f680000100a00 */
[----:B------:R-:W4:Y:S01]  /*43e0*/  LDL.64 R90, [R1+0x1ca0] ;  /* 0x001ca000015a7983 */ /* 0x000f220000100a00 */
[----:B------:R-:W-:-:S02]  /*43f0*/  DMUL R28, R18, R10 ;  /* 0x0000000a121c7228 */ /* 0x000fc40000000000 */
[C---:B------:R-:W-:Y:S02]  /*4400*/  DMUL R64, R30.reuse, R10 ;  /* 0x0000000a1e407228 */ /* 0x040fe40000000000 */
[-C--:B------:R-:W-:Y:S02]  /*4410*/  DMUL R66, R30, R12.reuse ;  /* 0x0000000c1e427228 */ /* 0x080fe40000000000 */
[----:B------:R-:W-:Y:S02]  /*4420*/  DMUL R56, R18, R12 ;  /* 0x0000000c12387228 */ /* 0x000fe40000000000 */
[----:B------:R-:W-:Y:S02]  /*4430*/  DMUL R30, R30, R14 ;  /* 0x0000000e1e1e7228 */ /* 0x000fe40000000000 */
[C---:B------:R-:W-:Y:S02]  /*4440*/  DMUL R72, R40.reuse, R10 ;  /* 0x0000000a28487228 */ /* 0x040fe40000000000 */
[----:B------:R-:W-:-:S02]  /*4450*/  DMUL R74, R40, R12 ;  /* 0x0000000c284a7228 */ /* 0x000fc40000000000 */
[----:B------:R-:W-:Y:S02]  /*4460*/  DMUL R40, R40, R14 ;  /* 0x0000000e28287228 */ /* 0x000fe40000000000 */
[C---:B------:R-:W-:Y:S02]  /*4470*/  DMUL R58, R22.reuse, R10 ;  /* 0x0000000a163a7228 */ /* 0x040fe40000000000 */
[C---:B------:R-:W-:Y:S02]  /*4480*/  DMUL R60, R22.reuse, R12 ;  /* 0x0000000c163c7228 */ /* 0x040fe40000000000 */
[----:B------:R-:W-:Y:S02]  /*4490*/  DMUL R62, R22, R14 ;  /* 0x0000000e163e7228 */ /* 0x000fe40000000000 */
[----:B------:R-:W-:Y:S02]  /*44a0*/  DFMA R22, R20, R4, R28 ;  /* 0x000000041416722b */ /* 0x000fe4000000001c */
[----:B------:R-:W-:-:S02]  /*44b0*/  DMUL R70, R34, R12 ;  /* 0x0000000c22467228 */ /* 0x000fc40000000000 */
[-C--:B------:R-:W-:Y:S02]  /*44c0*/  DMUL R78, R42, R12.reuse ;  /* 0x0000000c2a4e7228 */ /* 0x080fe40000000000 */
[----:B------:R-:W-:Y:S02]  /*44d0*/  DMUL R84, R44, R12 ;  /* 0x0000000c2c547228 */ /* 0x000fe40000000000 */
[----:B------:R-:W-:Y:S02]  /*44e0*/  DFMA R28, R20, R6, R56 ;  /* 0x00000006141c722b */ /* 0x000fe40000000038 */
[----:B------:R-:W-:Y:S02]  /*44f0*/  DFMA R110, R32, R8, R30 ;  /* 0x00000008206e722b */ /* 0x000fe4000000001e */
[----:B------:R-:W-:Y:S02]  /*4500*/  DMUL R18, R18, R14 ;  /* 0x0000000e12127228 */ /* 0x000fe40000000000 */
[----:B------:R-:W-:-:S02]  /*4510*/  DMUL R68, R34, R10 ;  /* 0x0000000a22447228 */ /* 0x000fc40000000000 */
[----:B------:R-:W-:Y:S02]  /*4520*/  DMUL R82, R44, R10 ;  /* 0x0000000a2c527228 */ /* 0x000fe40000000000 */
[----:B------:R-:W-:Y:S02]  /*4530*/  DMUL R12, R46, R12 ;  /* 0x0000000c2e0c7228 */ /* 0x000fe40000000000 */
[C---:B------:R-:W-:Y:S02]  /*4540*/  DFMA R30, R16.reuse, R4, R72 ;  /* 0x00000004101e722b */ /* 0x040fe40000000048 */
[C---:B------:R-:W-:Y:S02]  /*4550*/  DFMA R56, R16.reuse, R6, R74 ;  /* 0x000000061038722b */ /* 0x040fe4000000004a */
[----:B------:R-:W-:Y:S02]  /*4560*/  DFMA R40, R16, R8, R40 ;  /* 0x000000081028722b */ /* 0x000fe40000000028 */
[----:B------:R-:W-:-:S02]  /*4570*/  DMUL R34, R34, R14 ;  /* 0x0000000e22227228 */ /* 0x000fc40000000000 */
[-C--:B------:R-:W-:Y:S02]  /*4580*/  DMUL R76, R42, R10.reuse ;  /* 0x0000000a2a4c7228 */ /* 0x080fe40000000000 */
[----:B------:R-:W-:Y:S02]  /*4590*/  DMUL R86, R46, R10 ;  /* 0x0000000a2e567228 */ /* 0x000fe40000000000 */
[-C--:B------:R-:W-:Y:S02]  /*45a0*/  DMUL R44, R44, R14.reuse ;  /* 0x0000000e2c2c7228 */ /* 0x080fe40000000000 */
[----:B------:R-:W-:Y:S02]  /*45b0*/  DMUL R88, R46, R14 ;  /* 0x0000000e2e587228 */ /* 0x000fe40000000000 */
[C---:B------:R-:W-:Y:S02]  /*45c0*/  DFMA R58, R24.reuse, R4, R58 ;  /* 0x00000004183a722b */ /* 0x040fe4000000003a */
[----:B------:R-:W-:-:S02]  /*45d0*/  DFMA R60, R24, R6, R60 ;  /* 0x00000006183c722b */ /* 0x000fc4000000003c */
[----:B------:R-:W-:Y:S02]  /*45e0*/  DMUL R80, R42, R14 ;  /* 0x0000000e2a507228 */ /* 0x000fe40000000000 */
[-C--:B------:R-:W-:Y:S02]  /*45f0*/  DFMA R10, R24, R8.reuse, R62 ;  /* 0x00000008180a722b */ /* 0x080fe4000000003e */
[----:B------:R-:W-:Y:S02]  /*4600*/  DFMA R108, R20, R8, R18 ;  /* 0x00000008146c722b */ /* 0x000fe40000000012 */
[-C--:B------:R-:W-:Y:S02]  /*4610*/  DFMA R24, R32, R6.reuse, R66 ;  /* 0x000000062018722b */ /* 0x080fe40000000042 */
[-C--:B------:R-:W-:Y:S02]  /*4620*/  DFMA R14, R36, R6.reuse, R70 ;  /* 0x00000006240e722b */ /* 0x080fe40000000046 */
[----:B------:R-:W-:-:S02]  /*4630*/  DFMA R42, R26, R6, R78 ;  /* 0x000000061a2a722b */ /* 0x000fc4000000004e */
[-C--:B------:R-:W-:Y:S02]  /*4640*/  DFMA R84, R52, R6.reuse, R84 ;  /* 0x000000063454722b */ /* 0x080fe40000000054 */
[----:B------:R-:W-:Y:S02]  /*4650*/  DFMA R46, R54, R6, R12 ;  /* 0x00000006362e722b */ /* 0x000fe4000000000c */
[-C--:B------:R-:W-:Y:S02]  /*4660*/  DFMA R64, R32, R4.reuse, R64 ;  /* 0x000000042040722b */ /* 0x080fe40000000040 */
[C---:B------:R-:W-:Y:S02]  /*4670*/  DFMA R68, R36.reuse, R4, R68 ;  /* 0x000000042444722b */ /* 0x040fe40000000044 */
[----:B------:R-:W-:Y:S02]  /*4680*/  DFMA R18, R36, R8, R34 ;  /* 0x000000082412722b */ /* 0x000fe40000000022 */
[----:B------:R-:W-:-:S02]  /*4690*/  DFMA R76, R26, R4, R76 ;  /* 0x000000041a4c722b */ /* 0x000fc4000000004c */
[-C--:B------:R-:W-:Y:S02]  /*46a0*/  DFMA R82, R52, R4.reuse, R82 ;  /* 0x000000043452722b */ /* 0x080fe40000000052 */
[----:B------:R-:W-:Y:S02]  /*46b0*/  DFMA R86, R54, R4, R86 ;  /* 0x000000043656722b */ /* 0x000fe40000000056 */
[-C--:B------:R-:W-:Y:S02]  /*46c0*/  DFMA R44, R52, R8.reuse, R44 ;  /* 0x00000008342c722b */ /* 0x080fe4000000002c */
[-C--:B------:R-:W-:Y:S02]  /*46d0*/  DFMA R88, R54, R8.reuse, R88 ;  /* 0x000000083658722b */ /* 0x080fe40000000058 */
[----:B------:R-:W-:Y:S01]  /*46e0*/  DFMA R34, R26, R8, R80 ;  /* 0x000000081a22722b */ /* 0x000fe20000000050 */
[----:B------:R-:W-:Y:S01]  /*46f0*/  UMOV UR4, URZ ;  /* 0x000000ff00047c82 */ /* 0x000fe20008000000 */
[----:B--2---:R-:W-:-:S02]  /*4700*/  DMUL R16, R96, R98 ;  /* 0x0000006260107228 */ /* 0x004fc40000000000 */
[----:B---3--:R-:W-:-:S06]  /*4710*/  DMUL R20, R96, R102 ;  /* 0x0000006660147228 */ /* 0x008fcc0000000000 */
[C---:B------:R-:W-:Y:S02]  /*4720*/  DFMA R100, R16.reuse, R50, R58 ;  /* 0x000000321064722b */ /* 0x040fe4000000003a */
[----:B------:R-:W-:Y:S02]  /*4730*/  DFMA R6, R16, R48, R60 ;  /* 0x000000301006722b */ /* 0x000fe4000000003c */
[C---:B-----5:R-:W-:Y:S02]  /*4740*/  DMUL R54, R96.reuse, R92 ;  /* 0x0000005c60367228 */ /* 0x060fe40000000000 */
[----:B----4-:R-:W-:Y:S02]  /*4750*/  DMUL R36, R96, R94 ;  /* 0x0000005e60247228 */ /* 0x010fe40000000000 */
[C---:B------:R-:W-:Y:S02]  /*4760*/  DMUL R4, R90.reuse, R102 ;  /* 0x000000665a047228 */ /* 0x040fe40000000000 */
[----:B------:R-:W-:-:S02]  /*4770*/  DMUL R52, R90, R98 ;  /* 0x000000625a347228 */ /* 0x000fc40000000000 */
[C---:B------:R-:W-:Y:S02]  /*4780*/  DMUL R58, R90.reuse, R94 ;  /* 0x0000005e5a3a7228 */ /* 0x040fe40000000000 */
[----:B------:R-:W-:Y:S02]  /*4790*/  DMUL R60, R90, R92 ;  /* 0x0000005c5a3c7228 */ /* 0x000fe40000000000 */
[----:B------:R-:W-:Y:S02]  /*47a0*/  DFMA R10, R16, R38, R10 ;  /* 0x00000026100a722b */ /* 0x000fe4000000000a */
[-C--:B------:R-:W-:Y:S02]  /*47b0*/  DFMA R102, R4, R50.reuse, R68 ;  /* 0x000000320466722b */ /* 0x080fe40000000044 */
[----:B------:R-:W-:Y:S02]  /*47c0*/  DFMA R22, R20, R50, R22 ;  /* 0x000000321416722b */ /* 0x000fe40000000016 */
[----:B------:R-:W-:-:S02]  /*47d0*/  DFMA R18, R4, R38, R18 ;  /* 0x000000260412722b */ /* 0x000fc40000000012 */
[-C--:B------:R-:W-:Y:S02]  /*47e0*/  DFMA R104, R36, R50.reuse, R76 ;  /* 0x000000322468722b */ /* 0x080fe4000000004c */
[-C--:B------:R-:W-:Y:S02]  /*47f0*/  DFMA R106, R60, R50.reuse, R86 ;  /* 0x000000323c6a722b */ /* 0x080fe40000000056 */
[-C--:B------:R-:W-:Y:S02]  /*4800*/  DFMA R26, R52, R50.reuse, R64 ;  /* 0x00000032341a722b */ /* 0x080fe40000000040 */
[----:B------:R-:W-:Y:S02]  /*4810*/  DFMA R30, R54, R50, R30 ;  /* 0x00000032361e722b */ /* 0x000fe4000000001e */
[-C--:B------:R-:W-:Y:S02]  /*4820*/  DFMA R108, R20, R38.reuse, R108 ;  /* 0x00000026146c722b */ /* 0x080fe4000000006c */
[----:B------:R-:W-:-:S02]  /*4830*/  DFMA R110, R52, R38, R110 ;  /* 0x00000026346e722b */ /* 0x000fc4000000006e */
[-C--:B------:R-:W-:Y:S02]  /*4840*/  DFMA R112, R54, R38.reuse, R40 ;  /* 0x000000263670722b */ /* 0x080fe40000000028 */
[-C--:B------:R-:W-:Y:S02]  /*4850*/  DFMA R114, R58, R38.reuse, R44 ;  /* 0x000000263a72722b */ /* 0x080fe4000000002c */
[----:B------:R-:W-:Y:S02]  /*4860*/  DFMA R34, R36, R38, R34 ;  /* 0x000000262422722b */ /* 0x000fe40000000022 */
[----:B------:R-:W-:Y:S02]  /*4870*/  DFMA R50, R58, R50, R82 ;  /* 0x000000323a32722b */ /* 0x000fe40000000052 */
[----:B------:R-:W-:Y:S02]  /*4880*/  DFMA R38, R60, R38, R88 ;  /* 0x000000263c26722b */ /* 0x000fe40000000058 */
[----:B------:R-:W-:-:S02]  /*4890*/  DFMA R20, R20, R48, R28 ;  /* 0x000000301414722b */ /* 0x000fc4000000001c */
[-C--:B------:R-:W-:Y:S02]  /*48a0*/  DFMA R14, R4, R48.reuse, R14 ;  /* 0x00000030040e722b */ /* 0x080fe4000000000e */
[-C--:B------:R-:W-:Y:S02]  /*48b0*/  DFMA R42, R36, R48.reuse, R42 ;  /* 0x00000030242a722b */ /* 0x080fe4000000002a */
[-C--:B------:R-:W-:Y:S02]  /*48c0*/  DFMA R46, R60, R48.reuse, R46 ;  /* 0x000000303c2e722b */ /* 0x080fe4000000002e */
[-C--:B------:R-:W-:Y:S02]  /*48d0*/  DFMA R24, R52, R48.reuse, R24 ;  /* 0x000000303418722b */ /* 0x080fe40000000018 */
[-C--:B------:R-:W-:Y:S02]  /*48e0*/  DFMA R28, R54, R48.reuse, R56 ;  /* 0x00000030361c722b */ /* 0x080fe40000000038 */
[----:B------:R-:W-:Y:S01]  /*48f0*/  DFMA R48, R58, R48, R84 ;  /* 0x000000303a30722b */ /* 0x000fe20000000054 */
[----:B------:R-:W-:Y:S01]  /*4900*/  MOV R8, R22 ;  /* 0x0000001600087202 */ /* 0x000fe20000000f00 */
[----:B------:R-:W-:Y:S01]  /*4910*/  IMAD.MOV.U32 R9, RZ, RZ, R23 ;  /* 0x000000ffff097224 */ /* 0x000fe200078e0017 */
        /* <DEDUP_REMOVED lines=12> */
[----:B------:R-:W-:Y:S04]  /*49e0*/  STL.128 [R1+0x9e0], R8 ;  /* 0x0009e00801007387 */ /* 0x000fe80000100c00 */
[----:B------:R-:W-:Y:S04]  /*49f0*/  STL.128 [R1+0xa10], R16 ;  /* 0x000a101001007387 */ /* 0x000fe80000100c00 */
[----:B------:R-:W-:Y:S04]  /*4a00*/  STL.128 [R1+0x960], R12 ;  /* 0x0009600c01007387 */ /* 0x000fe80000100c00 */
[----:B------:R-:W-:Y:S04]  /*4a10*/  STL.128 [R1+0xa40], R32 ;  /* 0x000a402001007387 */ /* 0x000fe80000100c00 */
[----:B------:R-:W-:Y:S04]  /*4a20*/  STL.128 [R1+0x990], R40 ;  /* 0x0009902801007387 */ /* 0x000fe80000100c00 */
[----:B------:R-:W-:Y:S04]  /*4a30*/  STL.128 [R1+0xa70], R36 ;  /* 0x000a702401007387 */ /* 0x000fe80000100c00 */
[----:B------:R-:W-:Y:S04]  /*4a40*/  STL.128 [R1+0x9c0], R44 ;  /* 0x0009c02c01007387 */ /* 0x000fe80000100c00 */
[----:B------:R-:W-:Y:S04]  /*4a50*/  STL.64 [R1+0x610], R22 ;  /* 0x0006101601007387 */ /* 0x000fe80000100a00 */
[----:B------:R-:W-:Y:S04]  /*4a60*/  STL.64 [R1+0x9d0], R108 ;  /* 0x0009d06c01007387 */ /* 0x000fe80000100a00 */
[----:B------:R-:W-:Y:S04]  /*4a70*/  STL.64 [R1+0x6d8], R20 ;  /* 0x0006d81401007387 */ /* 0x000fe80000100a00 */
[----:B------:R-:W-:Y:S04]  /*4a80*/  STL.128 [R1+0x850], R20 ;  /* 0x0008501401007387 */ /* 0x000fe80000100c00 */
[----:B------:R-:W-:Y:S04]  /*4a90*/  STL.64 [R1+0x918], R108 ;  /* 0x0009186c01007387 */ /* 0x000fe80000100a00 */
        /* <DEDUP_REMOVED lines=46> */
[----:B------:R-:W-:Y:S01]  /*4d80*/  STL.64 [R1+0xa88], R106 ;  /* 0x000a886a01007387 */ /* 0x000fe20000100a00 */
[----:B------:R-:W-:Y:S01]  /*4d90*/  MOV R4, R10 ;  /* 0x0000000a00047202 */ /* 0x000fe20000000f00 */
[----:B------:R-:W-:-:S05]  /*4da0*/  IMAD.MOV.U32 R5, RZ, RZ, R11 ;  /* 0x000000ffff057224 */ /* 0x000fca00078e000b */
[----:B------:R0:W-:Y:S02]  /*4db0*/  STL.128 [R1+0x930], R4 ;  /* 0x0009300401007387 */ /* 0x0001e40000100c00 */
[----:B0-----:R-:W-:-:S07]  /*4dc0*/  MOV R4, R0 ;  /* 0x0000000000047202 */ /* 0x001fce0000000f00 */
.L_x_149:
[----:B------:R-:W2:Y:S04]  /*4dd0*/  LDL.128 R52, [R4+-0x10] ;  /* 0xfffff00004347983 */ /* 0x000ea80000100c00 */
[----:B------:R-:W3:Y:S04]  /*4de0*/  LDL.128 R56, [R4] ;  /* 0x0000000004387983 */ /* 0x000ee80000100c00 */
[----:B------:R0:W4:Y:S01]  /*4df0*/  LDL.128 R96, [R4+0x10] ;  /* 0x0000100004607983 */ /* 0x0001220000100c00 */
[----:B------:R-:W-:-:S04]  /*4e00*/  UIADD3 UR4, UPT, UPT, UR4, 0x1, URZ ;  /* 0x0000000104047890 */ /* 0x000fc8000fffe0ff */
[----:B------:R-:W-:Y:S01]  /*4e10*/  UISETP.NE.AND UP0, UPT, UR4, 0x6, UPT ;  /* 0x000000060400788c */ /* 0x000fe2000bf05270 */
[----:B0-----:R-:W-:Y:S01]  /*4e20*/  VIADD R4, R4, 0x30 ;  /* 0x0000003004047836 */ /* 0x001fe20000000000 */
[-C--:B--2---:R-:W-:Y:S02]  /*4e30*/  DFMA R32, R26, R52.reuse, RZ ;  /* 0x000000341a20722b */ /* 0x084fe400000000ff */
[-C--:B------:R-:W-:Y:S02]  /*4e40*/  DFMA R60, R30, R52.reuse, RZ ;  /* 0x000000341e3c722b */ /* 0x080fe400000000ff */
[-C--:B------:R-:W-:Y:S02]  /*4e50*/  DFMA R12, RZ, R52.reuse, RZ ;  /* 0x00000034ff0c722b */ /* 0x080fe400000000ff */
[-C--:B------:R-:W-:Y:S02]  /*4e60*/  DFMA R16, R100, R52.reuse, RZ ;  /* 0x000000346410722b */ /* 0x080fe400000000ff */
[----:B------:R-:W-:-:S02]  /*4e70*/  DFMA R40, R102, R52, RZ ;  /* 0x000000346628722b */ /* 0x000fc400000000ff */
[-C--:B------:R-:W-:Y:S02]  /*4e80*/  DFMA R64, R104, R52.reuse, RZ ;  /* 0x000000346840722b */ /* 0x080fe400000000ff */
[-C--:B------:R-:W-:Y:S02]  /*4e90*/  DFMA R8, R22, R52.reuse, RZ ;  /* 0x000000341608722b */ /* 0x080fe400000000ff */
[-C--:B------:R-:W-:Y:S02]  /*4ea0*/  DFMA R68, R50, R52.reuse, RZ ;  /* 0x000000343244722b */ /* 0x080fe400000000ff */
[----:B------:R-:W-:Y:S02]  /*4eb0*/  DFMA R52, R106, R52, RZ ;  /* 0x000000346a34722b */ /* 0x000fe400000000ff */
[-C--:B------:R-:W-:Y:S02]  /*4ec0*/  DFMA R44, RZ, R54.reuse, R32 ;  /* 0x00000036ff2c722b */ /* 0x080fe40000000020 */
[----:B------:R-:W-:-:S02]  /*4ed0*/  DFMA R66, RZ, R54, R60 ;  /* 0x00000036ff42722b */ /* 0x000fc4000000003c */
[-C--:B------:R-:W-:Y:S02]  /*4ee0*/  DFMA R36, RZ, R54.reuse, R16 ;  /* 0x00000036ff24722b */ /* 0x080fe40000000010 */
[-C--:B------:R-:W-:Y:S02]  /*4ef0*/  DFMA R62, RZ, R54.reuse, R40 ;  /* 0x00000036ff3e722b */ /* 0x080fe40000000028 */
[-C--:B------:R-:W-:Y:S02]  /*4f00*/  DFMA R72, RZ, R54.reuse, R64 ;  /* 0x00000036ff48722b */ /* 0x080fe40000000040 */
[-CC-:B------:R-:W-:Y:S02]  /*4f10*/  DFMA R32, RZ, R54.reuse, R12.reuse ;  /* 0x00000036ff20722b */ /* 0x180fe4000000000c */
[-CC-:B------:R-:W-:Y:S02]  /*4f20*/  DFMA R16, R20, R54.reuse, R12.reuse ;  /* 0x000000361410722b */ /* 0x180fe4000000000c */
[----:B------:R-:W-:-:S02]  /*4f30*/  DFMA R40, R6, R54, R12 ;  /* 0x000000360628722b */ /* 0x000fc4000000000c */
[-CC-:B------:R-:W-:Y:S02]  /*4f40*/  DFMA R60, R24, R54.reuse, R12.reuse ;  /* 0x00000036183c722b */ /* 0x180fe4000000000c */
[-CC-:B------:R-:W-:Y:S02]  /*4f50*/  DFMA R64, R14, R54.reuse, R12.reuse ;  /* 0x000000360e40722b */ /* 0x180fe4000000000c */
[-CC-:B------:R-:W-:Y:S02]  /*4f60*/  DFMA R70, R28, R54.reuse, R12.reuse ;  /* 0x000000361c46722b */ /* 0x180fe4000000000c */
[-CC-:B------:R-:W-:Y:S02]  /*4f70*/  DFMA R82, R48, R54.reuse, R12.reuse ;  /* 0x000000363052722b */ /* 0x180fe4000000000c */
[-C--:B------:R-:W-:Y:S02]  /*4f80*/  DFMA R76, R42, R54.reuse, R12 ;  /* 0x000000362a4c722b */ /* 0x080fe4000000000c */
[----:B------:R-:W-:-:S02]  /*4f90*/  DFMA R78, RZ, R54, R68 ;  /* 0x00000036ff4e722b */ /* 0x000fc40000000044 */
[-C--:B------:R-:W-:Y:S02]  /*4fa0*/  DFMA R84, RZ, R54.reuse, R52 ;  /* 0x00000036ff54722b */ /* 0x080fe40000000034 */
[-C--:B------:R-:W-:Y:S02]  /*4fb0*/  DFMA R12, R46, R54.reuse, R12 ;  /* 0x000000362e0c722b */ /* 0x080fe4000000000c */
[----:B------:R-:W-:Y:S02]  /*4fc0*/  DFMA R8, RZ, R54, R8 ;  /* 0x00000036ff08722b */ /* 0x000fe40000000008 */
[-C--:B---3--:R-:W-:Y:S02]  /*4fd0*/  DFMA R68, RZ, R56.reuse, R66 ;  /* 0x00000038ff44722b */ /* 0x088fe40000000042 */
[-C--:B------:R-:W-:Y:S02]  /*4fe0*/  DFMA R66, R18, R56.reuse, R32 ;  /* 0x000000381242722b */ /* 0x080fe40000000020 */
[----:B------:R-:W-:-:S02]  /*4ff0*/  DFMA R60, RZ, R56, R60 ;  /* 0x00000038ff3c722b */ /* 0x000fc4000000003c */
[-C--:B------:R-:W-:Y:S02]  /*5000*/  DFMA R62, RZ, R56.reuse, R62 ;  /* 0x00000038ff3e722b */ /* 0x080fe4000000003e */
[-C--:B------:R-:W-:Y:S02]  /*5010*/  DFMA R70, RZ, R56.reuse, R70 ;  /* 0x00000038ff46722b */ /* 0x080fe40000000046 */
[-C--:B------:R-:W-:Y:S02]  /*5020*/  DFMA R74, RZ, R56.reuse, R72 ;  /* 0x00000038ff4a722b */ /* 0x080fe40000000048 */
[-C--:B------:R-:W-:Y:S02]  /*5030*/  DFMA R52, RZ, R56.reuse, R44 ;  /* 0x00000038ff34722b */ /* 0x080fe4000000002c */
[-C--:B------:R-:W-:Y:S02]  /*5040*/  DFMA R64, RZ, R56.reuse, R64 ;  /* 0x00000038ff40722b */ /* 0x080fe40000000040 */
[----:B------:R-:W-:-:S02]  /*5050*/  DFMA R80, RZ, R56, R78 ;  /* 0x00000038ff50722b */ /* 0x000fc4000000004e */
[-C--:B------:R-:W-:Y:S02]  /*5060*/  DFMA R86, RZ, R56.reuse, R84 ;  /* 0x00000038ff56722b */ /* 0x080fe40000000054 */
[-C--:B------:R-:W-:Y:S02]  /*5070*/  DFMA R88, RZ, R56.reuse, R12 ;  /* 0x00000038ff58722b */ /* 0x080fe4000000000c */
[-CC-:B------:R-:W-:Y:S02]  /*5080*/  DFMA R54, R110, R56.reuse, R32.reuse ;  /* 0x000000386e36722b */ /* 0x180fe40000000020 */
[-C--:B------:R-:W-:Y:S02]  /*5090*/  DFMA R72, R112, R56.reuse, R32 ;  /* 0x000000387048722b */ /* 0x080fe40000000020 */
[-C--:B------:R-:W-:Y:S02]  /*50a0*/  DFMA R8, RZ, R56.reuse, R8 ;  /* 0x00000038ff08722b */ /* 0x080fe40000000008 */
[----:B------:R-:W-:-:S02]  /*50b0*/  DFMA R16, RZ, R56, R16 ;  /* 0x00000038ff10722b */ /* 0x000fc40000000010 */
[-C--:B------:R-:W-:Y:S02]  /*50c0*/  DFMA R36, RZ, R56.reuse, R36 ;  /* 0x00000038ff24722b */ /* 0x080fe40000000024 */
[-C--:B------:R-:W-:Y:S02]  /*50d0*/  DFMA R40, RZ, R56.reuse, R40 ;  /* 0x00000038ff28722b */ /* 0x080fe40000000028 */
[-C--:B------:R-:W-:Y:S02]  /*50e0*/  DFMA R82, RZ, R56.reuse, R82 ;  /* 0x00000038ff52722b */ /* 0x080fe40000000052 */
[-C--:B------:R-:W-:Y:S02]  /*50f0*/  DFMA R76, RZ, R56.reuse, R76 ;  /* 0x00000038ff4c722b */ /* 0x080fe4000000004c */
[-CC-:B------:R-:W-:Y:S02]  /*5100*/  DFMA R12, R108, R56.reuse, R32.reuse ;  /* 0x000000386c0c722b */ /* 0x180fe40000000020 */
[----:B------:R-:W-:-:S02]  /*5110*/  DFMA R44, R10, R56, R32 ;  /* 0x000000380a2c722b */ /* 0x000fc40000000020 */
[-CC-:B------:R-:W-:Y:S02]  /*5120*/  DFMA R78, R34, R56.reuse, R32.reuse ;  /* 0x00000038224e722b */ /* 0x180fe40000000020 */
[-CC-:B------:R-:W-:Y:S02]  /*5130*/  DFMA R84, R114, R56.reuse, R32.reuse ;  /* 0x000000387254722b */ /* 0x180fe40000000020 */
[----:B------:R-:W-:Y:S02]  /*5140*/  DFMA R32, R38, R56, R32 ;  /* 0x000000382620722b */ /* 0x000fe40000000020 */
[-C--:B------:R-:W-:Y:S02]  /*5150*/  DFMA R66, RZ, R58.reuse, R66 ;  /* 0x0000003aff42722b */ /* 0x080fe40000000042 */
[-C--:B------:R-:W-:Y:S02]  /*5160*/  DFMA R60, R26, R58.reuse, R60 ;  /* 0x0000003a1a3c722b */ /* 0x080fe4000000003c */
[----:B------:R-:W-:-:S02]  /*5170*/  DFMA R62, R14, R58, R62 ;  /* 0x0000003a0e3e722b */ /* 0x000fc4000000003e */
[-C--:B------:R-:W-:Y:S02]  /*5180*/  DFMA R70, R30, R58.reuse, R70 ;  /* 0x0000003a1e46722b */ /* 0x080fe40000000046 */
[-C--:B------:R-:W-:Y:S02]  /*5190*/  DFMA R52, R24, R58.reuse, R52 ;  /* 0x0000003a1834722b */ /* 0x080fe40000000034 */
[-C--:B------:R-:W-:Y:S02]  /*51a0*/  DFMA R54, RZ, R58.reuse, R54 ;  /* 0x0000003aff36722b */ /* 0x080fe40000000036 */
[-C--:B------:R-:W-:Y:S02]  /*51b0*/  DFMA R64, R102, R58.reuse, R64 ;  /* 0x0000003a6640722b */ /* 0x080fe40000000040 */
[-C--:B------:R-:W-:Y:S02]  /*51c0*/  DFMA R72, RZ, R58.reuse, R72 ;  /* 0x0000003aff48722b */ /* 0x080fe40000000048 */
[----:B------:R-:W-:-:S02]  /*51d0*/  DFMA R74, R42, R58, R74 ;  /* 0x0000003a2a4a722b */ /* 0x000fc4000000004a */
[-C--:B------:R-:W-:Y:S02]  /*51e0*/  DFMA R80, R48, R58.reuse, R80 ;  /* 0x0000003a3050722b */ /* 0x080fe40000000050 */
[-C--:B------:R-:W-:Y:S02]  /*51f0*/  DFMA R8, R20, R58.reuse, R8 ;  /* 0x0000003a1408722b */ /* 0x080fe40000000008 */
[-C--:B------:R-:W-:Y:S02]  /*5200*/  DFMA R16, R22, R58.reuse, R16 ;  /* 0x0000003a1610722b */ /* 0x080fe40000000010 */
[-C--:B------:R-:W-:Y:S02]  /*5210*/  DFMA R36, R6, R58.reuse, R36 ;  /* 0x0000003a0624722b */ /* 0x080fe40000000024 */
[-C--:B------:R-:W-:Y:S02]  /*5220*/  DFMA R12, RZ, R58.reuse, R12 ;  /* 0x0000003aff0c722b */ /* 0x080fe4000000000c */
[----:B------:R-:W-:-:S02]  /*5230*/  DFMA R40, R100, R58, R40 ;  /* 0x0000003a6428722b */ /* 0x000fc40000000028 */
[-C--:B------:R-:W-:Y:S02]  /*5240*/  DFMA R44, RZ, R58.reuse, R44 ;  /* 0x0000003aff2c722b */ /* 0x080fe4000000002c */
[-C--:B------:R-:W-:Y:S02]  /*5250*/  DFMA R68, R28, R58.reuse, R68 ;  /* 0x0000003a1c44722b */ /* 0x080fe40000000044 */
[-C--:B------:R-:W-:Y:S02]  /*5260*/  DFMA R86, R46, R58.reuse, R86 ;  /* 0x0000003a2e56722b */ /* 0x080fe40000000056 */
[-C--:B------:R-:W-:Y:S02]  /*5270*/  DFMA R82, R50, R58.reuse, R82 ;  /* 0x0000003a3252722b */ /* 0x080fe40000000052 */
[-C--:B------:R-:W-:Y:S02]  /*5280*/  DFMA R76, R104, R58.reuse, R76 ;  /* 0x0000003a684c722b */ /* 0x080fe4000000004c */
[----:B------:R-:W-:-:S02]  /*5290*/  DFMA R88, R106, R58, R88 ;  /* 0x0000003a6a58722b */ /* 0x000fc40000000058 */
[-C--:B------:R-:W-:Y:S02]  /*52a0*/  DFMA R78, RZ, R58.reuse, R78 ;  /* 0x0000003aff4e722b */ /* 0x080fe4000000004e */
[-C--:B------:R-:W-:Y:S02]  /*52b0*/  DFMA R84, RZ, R58.reuse, R84 ;  /* 0x0000003aff54722b */ /* 0x080fe40000000054 */
[----:B------:R-:W-:Y:S02]  /*52c0*/  DFMA R90, RZ, R58, R32 ;  /* 0x0000003aff5a722b */ /* 0x000fe40000000020 */
[-C--:B----4-:R-:W-:Y:S02]  /*52d0*/  DFMA R66, R14, R96.reuse, R66 ;  /* 0x000000600e42722b */ /* 0x090fe40000000042 */
[-C--:B------:R-:W-:Y:S02]  /*52e0*/  DFMA R60, R110, R96.reuse, R60 ;  /* 0x000000606e3c722b */ /* 0x080fe4000000003c */
[----:B------:R-:W-:-:S02]  /*52f0*/  DFMA R62, RZ, R96, R62 ;  /* 0x00000060ff3e722b */ /* 0x000fc4000000003e */
[-C--:B------:R-:W-:Y:S02]  /*5300*/  DFMA R56, R112, R96.reuse, R70 ;  /* 0x000000607038722b */ /* 0x080fe40000000046 */
[-C--:B------:R-:W-:Y:S02]  /*5310*/  DFMA R52, RZ, R96.reuse, R52 ;  /* 0x00000060ff34722b */ /* 0x080fe40000000034 */
[-C--:B------:R-:W-:Y:S02]  /*5320*/  DFMA R54, R24, R96.reuse, R54 ;  /* 0x000000601836722b */ /* 0x080fe40000000036 */
[-C--:B------:R-:W-:Y:S02]  /*5330*/  DFMA R64, R18, R96.reuse, R64 ;  /* 0x000000601240722b */ /* 0x080fe40000000040 */
[-C--:B------:R-:W-:Y:S02]  /*5340*/  DFMA R58, R28, R96.reuse, R72 ;  /* 0x000000601c3a722b */ /* 0x080fe40000000048 */
[----:B------:R-:W-:-:S02]  /*5350*/  DFMA R92, RZ, R96, R74 ;  /* 0x00000060ff5c722b */ /* 0x000fc4000000004a */
[-C--:B------:R-:W-:Y:S02]  /*5360*/  DFMA R94, RZ, R96.reuse, R80 ;  /* 0x00000060ff5e722b */ /* 0x080fe40000000050 */
[-C--:B------:R-:W-:Y:S02]  /*5370*/  DFMA R8, RZ, R96.reuse, R8 ;  /* 0x00000060ff08722b */ /* 0x080fe40000000008 */
[-C--:B------:R-:W-:Y:S02]  /*5380*/  DFMA R16, R108, R96.reuse, R16 ;  /* 0x000000606c10722b */ /* 0x080fe40000000010 */
[-C--:B------:R-:W-:Y:S02]  /*5390*/  DFMA R36, RZ, R96.reuse, R36 ;  /* 0x00000060ff24722b */ /* 0x080fe40000000024 */
[-C--:B------:R-:W-:Y:S02]  /*53a0*/  DFMA R12, R20, R96.reuse, R12 ;  /* 0x00000060140c722b */ /* 0x080fe4000000000c */
[----:B------:R-:W-:-:S02]  /*53b0*/  DFMA R40, R10, R96, R40 ;  /* 0x000000600a28722b */ /* 0x000fc40000000028 */
[-C--:B------:R-:W-:Y:S02]  /*53c0*/  DFMA R44, R6, R96.reuse, R44 ;  /* 0x00000060062c722b */ /* 0x080fe4000000002c */
[-C--:B------:R-:W-:Y:S02]  /*53d0*/  DFMA R32, RZ, R96.reuse, R68 ;  /* 0x00000060ff20722b */ /* 0x080fe40000000044 */
[-C--:B------:R-:W-:Y:S02]  /*53e0*/  DFMA R126, RZ, R96.reuse, R86 ;  /* 0x00000060ff7e722b */ /* 0x080fe40000000056 */
[-C--:B------:R-:W-:Y:S02]  /*53f0*/  DFMA R122, R114, R96.reuse, R82 ;  /* 0x00000060727a722b */ /* 0x080fe40000000052 */
[-C--:B------:R-:W-:Y:S02]  /*5400*/  DFMA R118, R34, R96.reuse, R76 ;  /* 0x000000602276722b */ /* 0x080fe4000000004c */
[----:B------:R-:W-:-:S02]  /*5410*/  DFMA R128, R38, R96, R88 ;  /* 0x000000602680722b */ /* 0x000fc40000000058 */
[-C--:B------:R-:W-:Y:S02]  /*5420*/  DFMA R120, R42, R96.reuse, R78 ;  /* 0x000000602a78722b */ /* 0x080fe4000000004e */
[-C--:B------:R-:W-:Y:S02]  /*5430*/  DFMA R124, R48, R96.reuse, R84 ;  /* 0x00000060307c722b */ /* 0x080fe40000000054 */
[----:B------:R-:W-:Y:S02]  /*5440*/  DFMA R130, R46, R96, R90 ;  /* 0x000000602e82722b */ /* 0x000fe4000000005a */
[-C--:B------:R-:W-:Y:S02]  /*5450*/  DFMA R70, R102, R98.reuse, R66 ;  /* 0x000000626646722b */ /* 0x080fe40000000042 */
[-C--:B------:R-:W-:Y:S02]  /*5460*/  DFMA R78, RZ, R98.reuse, R60 ;  /* 0x00000062ff4e722b */ /* 0x080fe4000000003c */
[----:B------:R-:W-:-:S02]  /*5470*/  DFMA R74, R18, R98, R62 ;  /* 0x00000062124a722b */ /* 0x000fc4000000003e */
[-C--:B------:R-:W-:Y:S02]  /*5480*/  DFMA R66, RZ, R98.reuse, R56 ;  /* 0x00000062ff42722b */ /* 0x080fe40000000038 */
[-C--:B------:R-:W-:Y:S02]  /*5490*/  DFMA R76, R110, R98.reuse, R52 ;  /* 0x000000626e4c722b */ /* 0x080fe40000000034 */
[-C--:B------:R-:W-:Y:S02]  /*54a0*/  DFMA R72, R26, R98.reuse, R54 ;  /* 0x000000621a48722b */ /* 0x080fe40000000036 */
[-C--:B------:R-:W-:Y:S02]  /*54b0*/  DFMA R68, RZ, R98.reuse, R64 ;  /* 0x00000062ff44722b */ /* 0x080fe40000000040 */
[-C--:B------:R-:W-:Y:S01]  /*54c0*/  DFMA R60, R30, R98.reuse, R58 ;  /* 0x000000621e3c722b */ /* 0x080fe2000000003a */
[----:B------:R-:W-:Y:S01]  /*54d0*/  STL.128 [R117+-0x30], R76 ;  /* 0xffffd04c75007387 */ /* 0x000fe20000100c00 */
[----:B------:R-:W-:-:S02]  /*54e0*/  DFMA R62, R34, R98, R92 ;  /* 0x00000062223e722b */ /* 0x000fc4000000005c */
[-C--:B------:R-:W-:Y:S01]  /*54f0*/  DFMA R56, R114, R98.reuse, R94 ;  /* 0x000000627238722b */ /* 0x080fe2000000005e */
[----:B------:R-:W-:Y:S01]  /*5500*/  STL.128 [R117+-0x20], R72 ;  /* 0xffffe04875007387 */ /* 0x000fe20000100c00 */
[-C--:B------:R-:W-:Y:S02]  /*5510*/  DFMA R88, R108, R98.reuse, R8 ;  /* 0x000000626c58722b */ /* 0x080fe40000000008 */
[-C--:B------:R-:W-:Y:S01]  /*5520*/  DFMA R90, RZ, R98.reuse, R16 ;  /* 0x00000062ff5a722b */ /* 0x080fe20000000010 */
[----:B------:R-:W-:Y:S01]  /*5530*/  STL.128 [R117+-0x10], R68 ;  /* 0xfffff04475007387 */ /* 0x000fe20000100c00 */
[-C--:B------:R-:W-:Y:S02]  /*5540*/  DFMA R86, R10, R98.reuse, R36 ;  /* 0x000000620a56722b */ /* 0x080fe40000000024 */
[-C--:B------:R-:W-:Y:S01]  /*5550*/  DFMA R84, R22, R98.reuse, R12 ;  /* 0x000000621654722b */ /* 0x080fe2000000000c */
[----:B------:R-:W-:Y:S01]  /*5560*/  STL.128 [R117+0x10], R60 ;  /* 0x0000103c75007387 */ /* 0x000fe20000100c00 */
[----:B------:R-:W-:-:S02]  /*5570*/  DFMA R80, RZ, R98, R40 ;  /* 0x00000062ff50722b */ /* 0x000fc40000000028 */
[-C--:B------:R-:W-:Y:S01]  /*5580*/  DFMA R82, R100, R98.reuse, R44 ;  /* 0x000000626452722b */ /* 0x080fe2000000002c */
[----:B------:R-:W-:Y:S01]  /*5590*/  STL.128 [R117+-0x60], R88 ;  /* 0xffffa05875007387 */ /* 0x000fe20000100c00 */
[-C--:B------:R-:W-:Y:S02]  /*55a0*/  DFMA R64, R112, R98.reuse, R32 ;  /* 0x000000627040722b */ /* 0x080fe40000000020 */
[-C--:B------:R-:W-:Y:S01]  /*55b0*/  DFMA R94, R38, R98.reuse, R126 ;  /* 0x00000062265e722b */ /* 0x080fe2000000007e */
[----:B------:R-:W-:Y:S01]  /*55c0*/  STL.128 [R117+-0x50], R84 ;  /* 0xffffb05475007387 */ /* 0x000fe20000100c00 */
[-C--:B------:R-:W-:Y:S02]  /*55d0*/  DFMA R58, RZ, R98.reuse, R122 ;  /* 0x00000062ff3a722b */ /* 0x080fe4000000007a */
[-C--:B------:R-:W-:Y:S01]  /*55e0*/  DFMA R52, RZ, R98.reuse, R118 ;  /* 0x00000062ff34722b */ /* 0x080fe20000000076 */
[----:B------:R-:W-:Y:S01]  /*55f0*/  STL.128 [R117+-0x40], R80 ;  /* 0xffffc05075007387 */ /* 0x000fe20000100c00 */
[----:B------:R-:W-:-:S02]  /*5600*/  DFMA R96, RZ, R98, R128 ;  /* 0x00000062ff60722b */ /* 0x000fc40000000080 */
[-C--:B------:R-:W-:Y:S01]  /*5610*/  DFMA R54, R104, R98.reuse, R120 ;  /* 0x000000626836722b */ /* 0x080fe20000000078 */
[----:B------:R-:W-:Y:S01]  /*5620*/  STL.128 [R117], R64 ;  /* 0x0000004075007387 */ /* 0x000fe20000100c00 */
[-C--:B------:R-:W-:Y:S02]  /*5630*/  DFMA R92, R50, R98.reuse, R124 ;  /* 0x00000062325c722b */ /* 0x080fe4000000007c */
[----:B------:R-:W-:Y:S01]  /*5640*/  DFMA R98, R106, R98, R130 ;  /* 0x000000626a62722b */ /* 0x000fe20000000082 */
[----:B------:R-:W-:Y:S04]  /*5650*/  STL.128 [R117+0x30], R56 ;  /* 0x0000303875007387 */ /* 0x000fe80000100c00 */
[----:B------:R-:W-:Y:S04]  /*5660*/  STL.128 [R117+0x20], R52 ;  /* 0x0000203475007387 */ /* 0x000fe80000100c00 */
[----:B------:R-:W-:Y:S04]  /*5670*/  STL.128 [R117+0x40], R92 ;  /* 0x0000405c75007387 */ /* 0x000fe80000100c00 */
[----:B------:R0:W-:Y:S02]  /*5680*/  STL.128 [R117+0x50], R96 ;  /* 0x0000506075007387 */ /* 0x0001e40000100c00 */
[----:B0-----:R-:W-:Y:S01]  /*5690*/  IADD3 R117, PT, PT, R117, 0xc0, RZ ;  /* 0x000000c075757810 */ /* 0x001fe20007ffe0ff */
[----:B------:R-:W-:Y:S06]  /*56a0*/  BRA.U UP0, `(.L_x_149) ;  /* 0xfffffff500c87547 */ /* 0x000fec000b83ffff */
[----:B------:R-:W2:Y:S04]  /*56b0*/  LDL.128 R48, [R1] ;  /* 0x0000000001307983 */ /* 0x000ea80000100c00 */
[----:B------:R-:W3:Y:S04]  /*56c0*/  LDL.128 R52, [R1+0xc0] ;  /* 0x0000c00001347983 */ /* 0x000ee80000100c00 */
[----:B------:R-:W4:Y:S04]  /*56d0*/  LDL.128 R56, [R1+0x180] ;  /* 0x0001800001387983 */ /* 0x000f280000100c00 */
        /* <DEDUP_REMOVED lines=14> */
[----:B------:R0:W5:Y:S04]  /*57c0*/  LDL.128 R244, [R1+0x3e0] ;  /* 0x0003e00001f47983 */ /* 0x0001680000100c00 */
        /* <DEDUP_REMOVED lines=37> */
[----:B--2---:R1:W-:Y:S04]  /*5a20*/  STL.128 [R1+0x1da0], R48 ;  /* 0x001da03001007387 */ /* 0x0043e80000100c00 */
[----:B---3--:R2:W-:Y:S04]  /*5a30*/  STL.128 [R1+0x1d90], R52 ;  /* 0x001d903401007387 */ /* 0x0085e80000100c00 */
[----:B----4-:R3:W-:Y:S04]  /*5a40*/  STL.128 [R1+0x1d80], R56 ;  /* 0x001d803801007387 */ /* 0x0107e80000100c00 */
[----:B------:R4:W-:Y:S04]  /*5a50*/  STL.128 [R1+0x1d70], R60 ;  /* 0x001d703c01007387 */ /* 0x0009e80000100c00 */
        /* <DEDUP_REMOVED lines=13> */
[----:B-1----:R1:W5:Y:S04]  /*5b30*/  LDL.128 R48, [R1+0x110] ;  /* 0x0001100001307983 */ /* 0x0023680000100c00 */
[----:B--2---:R1:W5:Y:S04]  /*5b40*/  LDL.128 R52, [R1+0x1d0] ;  /* 0x0001d00001347983 */ /* 0x0043680000100c00 */
[----:B---3--:R1:W5:Y:S04]  /*5b50*/  LDL.128 R56, [R1+0x290] ;  /* 0x0002900001387983 */ /* 0x0083680000100c00 */
[----:B----4-:R1:W5:Y:S04]  /*5b60*/  LDL.128 R60, [R1+0x350] ;  /* 0x00035000013c7983 */ /* 0x0103680000100c00 */
[----:B0-----:R1:W5:Y:S04]  /*5b70*/  LDL.128 R64, [R1+0x410] ;  /* 0x0004100001407983 */ /* 0x0013680000100c00 */
        /* <DEDUP_REMOVED lines=11> */
[----:B------:R1:W5:Y:S01]  /*5c30*/  LDL.128 R112, [R1+0x430] ;  /* 0x0004300001707983 */ /* 0x0003620000100c00 */
[----:B------:R-:W-:-:S05]  /*5c40*/  UMOV UR4, URZ ;  /* 0x000000ff00047c82 */ /* 0x000fca0008000000 */
.L_x_150:
[----:B------:R-:W-:Y:S01]  /*5c50*/  ULEA UR5, UR4, UR10, 0x3 ;  /* 0x0000000a04057291 */ /* 0x000fe2000f8e18ff */
[----:B------:R-:W2:Y:S04]  /*5c60*/  LDL.64 R248, [R1+0x1da8] ;  /* 0x001da80001f87983 */ /* 0x000ea80000100a00 */
[----:B------:R-:W3:Y:S04]  /*5c70*/  LDL.64 R250, [R1+0x1d78] ;  /* 0x001d780001fa7983 */ /* 0x000ee80000100a00 */
[----:B0-----:R-:W2:Y:S04]  /*5c80*/  LDL.64 R212, [UR5] ;  /* 0x00000005ffd47983 */ /* 0x001ea80008100a00 */
[----:B-----5:R0:W-:Y:S04]  /*5c90*/  STL.64 [R1+0x1f30], R200 ;  /* 0x001f30c801007387 */ /* 0x0201e80000100a00 */
[----:B------:R-:W4:Y:S04]  /*5ca0*/  LDL.64 R216, [UR5+0xc0] ;  /* 0x0000c005ffd87983 */ /* 0x000f280008100a00 */
[----:B------:R1:W-:Y:S04]  /*5cb0*/  STL.64 [R1+0x1f38], R178 ;  /* 0x001f38b201007387 */ /* 0x0003e80000100a00 */
[----:B0-----:R-:W4:Y:S04]  /*5cc0*/  LDL.64 R200, [R1+0x1d98] ;  /* 0x001d980001c87983 */ /* 0x001f280000100a00 */
[----:B------:R-:W3:Y:S04]  /*5cd0*/  LDL.64 R218, [UR5+0x180] ;  /* 0x00018005ffda7983 */ /* 0x000ee80008100a00 */
[----:B-1----:R-:W3:Y:S04]  /*5ce0*/  LDL.64 R178, [R1+0x1d88] ;  /* 0x001d880001b27983 */ /* 0x002ee80000100a00 */
[----:B------:R-:W3:Y:S04]  /*5cf0*/  LDL.64 R214, [UR5+0x240] ;  /* 0x00024005ffd67983 */ /* 0x000ee80008100a00 */
[----:B------:R-:W3:Y:S04]  /*5d00*/  LDL.64 R228, [R1+0x1da0] ;  /* 0x001da00001e47983 */ /* 0x000ee80000100a00 */
[----:B------:R0:W-:Y:S04]  /*5d10*/  STL.64 [R1+0x1f10], R206 ;  /* 0x001f10ce01007387 */ /* 0x0001e80000100a00 */
[----:B------:R1:W-:Y:S04]  /*5d20*/  STL.64 [R1+0x1f18], R204 ;  /* 0x001f18cc01007387 */ /* 0x0003e80000100a00 */
[----:B------:R1:W-:Y:S04]  /*5d30*/  STL.64 [R1+0x1f40], R184 ;  /* 0x001f40b801007387 */ /* 0x0003e80000100a00 */
[----:B0-----:R-:W3:Y:S04]  /*5d40*/  LDL.64 R206, [R1+0x1d90] ;  /* 0x001d900001ce7983 */ /* 0x001ee80000100a00 */
[----:B-1----:R-:W3:Y:S04]  /*5d50*/  LDL.64 R204, [R1+0x1d80] ;  /* 0x001d800001cc7983 */ /* 0x002ee80000100a00 */
[----:B------:R0:W-:Y:S04]  /*5d60*/  STL.64 [R1+0x1f20], R182 ;  /* 0x001f20b601007387 */ /* 0x0001e80000100a00 */
[----:B------:R-:W3:Y:S04]  /*5d70*/  LDL.64 R184, [R1+0x1d68] ;  /* 0x001d680001b87983 */ /* 0x000ee80000100a00 */
[----:B------:R-:W3:Y:S04]  /*5d80*/  LDL.64 R222, [UR5+0x300] ;  /* 0x00030005ffde7983 */ /* 0x000ee80008100a00 */
[----:B0-----:R-:W3:Y:S04]  /*5d90*/  LDL.64 R182, [R1+0x1d70] ;  /* 0x001d700001b67983 */ /* 0x001ee80000100a00 */
[----:B------:R0:W-:Y:S04]  /*5da0*/  STL.64 [R1+0x1f48], R180 ;  /* 0x001f48b401007387 */ /* 0x0001e80000100a00 */
[----:B------:R-:W3:Y:S04]  /*5db0*/  LDL.64 R220, [UR5+0x3c0] ;  /* 0x0003c005ffdc7983 */ /* 0x000ee80008100a00 */
[----:B------:R-:W3:Y:S04]  /*5dc0*/  LDL.64 R230, [R1+0x1d50] ;  /* 0x001d500001e67983 */ /* 0x000ee80000100a00 */
[----:B0-----:R-:W3:Y:S04]  /*5dd0*/  LDL.64 R180, [R1+0x1d58] ;  /* 0x001d580001b47983 */ /* 0x001ee80000100a00 */
[----:B------:R0:W-:Y:S04]  /*5de0*/  STL.64 [R1+0x1f28], R202 ;  /* 0x001f28ca01007387 */ /* 0x0001e80000100a00 */
[----:B0-----:R-:W3:Y:S01]  /*5df0*/  LDL.64 R202, [R1+0x1d60] ;  /* 0x001d600001ca7983 */ /* 0x001ee20000100a00 */
[----:B------:R-:W-:-:S09]  /*5e00*/  UIMAD UR7, UR4, 0xc0, UR6 ;  /* 0x000000c0040778a4 */ /* 0x000fd2000f8e0206 */
[----:B------:R-:W3:Y:S04]  /*5e10*/  LDL.128 R224, [UR7] ;  /* 0x00000007ffe07983 */ /* 0x000ee80008100c00 */
[----:B------:R0:W-:Y:S04]  /*5e20*/  STL.64 [R1+0x1ef8], R210 ;  /* 0x001ef8d201007387 */ /* 0x0001e80000100a00 */
[----:B------:R1:W-:Y:S04]  /*5e30*/  STL.64 [R1+0x1f00], R208 ;  /* 0x001f00d001007387 */ /* 0x0003e80000100a00 */
[----:B------:R1:W-:Y:S04]  /*5e40*/  STL.64 [R1+0x1f08], R186 ;  /* 0x001f08ba01007387 */ /* 0x0003e80000100a00 */
[----:B0-----:R-:W3:Y:S04]  /*5e50*/  LDL.64 R210, [R1+0x1d30] ;  /* 0x001d300001d27983 */ /* 0x001ee80000100a00 */
[----:B-1----:R-:W3:Y:S04]  /*5e60*/  LDL.64 R208, [R1+0x1d20] ;  /* 0x001d200001d07983 */ /* 0x002ee80000100a00 */
[----:B------:R-:W3:Y:S04]  /*5e70*/  LDL.64 R186, [R1+0x1cf0] ;  /* 0x001cf00001ba7983 */ /* 0x000ee80000100a00 */
[----:B------:R-:W3:Y:S01]  /*5e80*/  LDL.128 R232, [UR7+0x10] ;  /* 0x00001007ffe87983 */ /* 0x000ee20008100c00 */
[----:B--2---:R-:W-:-:S08]  /*5e90*/  DFMA R248, R248, R212, RZ ;  /* 0x000000d4f8f8722b */ /* 0x004fd000000000ff */
[----:B----4-:R-:W-:Y:S01]  /*5ea0*/  DFMA R248, R200, R216, R248 ;  /* 0x000000d8c8f8722b */ /* 0x010fe200000000f8 */
[----:B------:R-:W2:Y:S07]  /*5eb0*/  LDL.64 R200, [R1+0x1d08] ;  /* 0x001d080001c87983 */ /* 0x000eae0000100a00 */
[----:B---3--:R-:W-:Y:S01]  /*5ec0*/  DFMA R248, R178, R218, R248 ;  /* 0x000000dab2f8722b */ /* 0x008fe200000000f8 */
[----:B------:R-:W3:Y:S07]  /*5ed0*/  LDL.64 R178, [R1+0x1d18] ;  /* 0x001d180001b27983 */ /* 0x000eee0000100a00 */
[----:B------:R-:W-:Y:S01]  /*5ee0*/  DFMA R248, R250, R214, R248 ;  /* 0x000000d6faf8722b */ /* 0x000fe200000000f8 */
[----:B------:R-:W4:Y:S01]  /*5ef0*/  LDL.64 R250, [R1+0x1d40] ;  /* 0x001d400001fa7983 */ /* 0x000f220000100a00 */
[----:B------:R-:W-:-:S08]  /*5f00*/  DFMA R228, R228, R212, RZ ;  /* 0x000000d4e4e4722b */ /* 0x000fd000000000ff */
[----:B------:R-:W-:Y:S01]  /*5f10*/  DFMA R228, R206, R216, R228 ;  /* 0x000000d8cee4722b */ /* 0x000fe200000000e4 */
[----:B------:R-:W2:Y:S07]  /*5f20*/  LDL.64 R206, [R1+0x1d10] ;  /* 0x001d100001ce7983 */ /* 0x000eae0000100a00 */
[----:B------:R-:W-:Y:S01]  /*5f30*/  DFMA R228, R204, R218, R228 ;  /* 0x000000dacce4722b */ /* 0x000fe200000000e4 */
[----:B------:R-:W3:Y:S01]  /*5f40*/  LDL.64 R204, [R1+0x1d00] ;  /* 0x001d000001cc7983 */ /* 0x000ee20000100a00 */
[----:B------:R-:W-:-:S03]  /*5f50*/  DFMA R248, R184, R222, R248 ;  /* 0x000000deb8f8722b */ /* 0x000fc600000000f8 */
[----:B------:R-:W3:Y:S03]  /*5f60*/  LDL.64 R184, [R1+0x1d28] ;  /* 0x001d280001b87983 */ /* 0x000ee60000100a00 */
[----:B------:R-:W-:Y:S01]  /*5f70*/  DFMA R228, R182, R214, R228 ;  /* 0x000000d6b6e4722b */ /* 0x000fe200000000e4 */
[----:B------:R-:W3:Y:S01]  /*5f80*/  LDL.64 R182, [R1+0x1d48] ;  /* 0x001d480001b67983 */ /* 0x000ee20000100a00 */
[----:B------:R-:W-:-:S03]  /*5f90*/  DFMA R248, R180, R220, R248 ;  /* 0x000000dcb4f8722b */ /* 0x000fc600000000f8 */
[----:B------:R-:W3:Y:S03]  /*5fa0*/  LDL.64 R180, [R1+0x1d38] ;  /* 0x001d380001b47983 */ /* 0x000ee60000100a00 */
[----:B------:R-:W-:Y:S01]  /*5fb0*/  DFMA R228, R202, R222, R228 ;  /* 0x000000decae4722b */ /* 0x000fe200000000e4 */
[----:B------:R-:W3:Y:S01]  /*5fc0*/  LDL.64 R202, [R1+0x1cf8] ;  /* 0x001cf80001ca7983 */ /* 0x000ee20000100a00 */
[----:B------:R-:W-:-:S06]  /*5fd0*/  DFMA R226, R2, R248, R226 ;  /* 0x000000f802e2722b */ /* 0x000fcc00000000e2 */
[----:B------:R-:W-:-:S08]  /*5fe0*/  DFMA R228, R230, R220, R228 ;  /* 0x000000dce6e4722b */ /* 0x000fd000000000e4 */
[----:B------:R-:W-:Y:S02]  /*5ff0*/  DFMA R224, R2, R228, R224 ;  /* 0x000000e402e0722b */ /* 0x000fe400000000e0 */
[----:B------:R-:W3:Y:S01]  /*6000*/  LDL.128 R228, [UR7+0x20] ;  /* 0x00002007ffe47983 */ /* 0x000ee20008100c00 */
[----:B----4-:R-:W-:-:S03]  /*6010*/  DFMA R248, R250, R212, RZ ;  /* 0x000000d4faf8722b */ /* 0x010fc600000000ff */
[----:B------:R-:W4:Y:S05]  /*6020*/  LDL.64 R250, [R1+0x1c90] ;  /* 0x001c900001fa7983 */ /* 0x000f2a0000100a00 */
[----:B------:R-:W-:Y:S01]  /*6030*/  DFMA R248, R210, R216, R248 ;  /* 0x000000d8d2f8722b */ /* 0x000fe200000000f8 */
[----:B------:R-:W4:Y:S07]  /*6040*/  LDL.64 R210, [R1+0x1c98] ;  /* 0x001c980001d27983 */ /* 0x000f2e0000100a00 */
[----:B------:R-:W-:Y:S01]  /*6050*/  DFMA R248, R208, R218, R248 ;  /* 0x000000dad0f8722b */ /* 0x000fe200000000f8 */
[----:B------:R-:W4:Y:S07]  /*6060*/  LDL.64 R208, [R1+0x1cb0] ;  /* 0x001cb00001d07983 */ /* 0x000f2e0000100a00 */
[----:B--2---:R-:W-:Y:S01]  /*6070*/  DFMA R248, R206, R214, R248 ;  /* 0x000000d6cef8722b */ /* 0x004fe200000000f8 */
[----:B------:R-:W2:Y:S07]  /*6080*/  LDL.64 R206, [R1+0x1cc0] ;  /* 0x001cc00001ce7983 */ /* 0x000eae0000100a00 */
[----:B---3--:R-:W-:Y:S01]  /*6090*/  DFMA R248, R204, R222, R248 ;  /* 0x000000deccf8722b */ /* 0x008fe200000000f8 */
[----:B------:R-:W3:Y:S07]  /*60a0*/  LDL.64 R204, [R1+0x1cd8] ;  /* 0x001cd80001cc7983 */ /* 0x000eee0000100a00 */
[----:B------:R-:W-:Y:S01]  /*60b0*/  DFMA R248, R186, R220, R248 ;  /* 0x000000dcbaf8722b */ /* 0x000fe200000000f8 */
[----:B------:R-:W4:Y:S07]  /*60c0*/  LDL.64 R186, [R1+0x1cc8] ;  /* 0x001cc80001ba7983 */ /* 0x000f2e0000100a00 */
[----:B------:R-:W-:-:S02]  /*60d0*/  DFMA R232, R2, R248, R232 ;  /* 0x000000f802e8722b */ /* 0x000fc400000000e8 */
[----:B------:R-:W-:Y:S01]  /*60e0*/  DFMA R248, R182, R212, RZ ;  /* 0x000000d4b6f8722b */ /* 0x000fe200000000ff */
[----:B------:R-:W2:Y:S07]  /*60f0*/  LDL.64 R182, [R1+0x1cd0] ;  /* 0x001cd00001b67983 */ /* 0x000eae0000100a00 */
[----:B------:R-:W-:Y:S01]  /*6100*/  DFMA R248, R180, R216, R248 ;  /* 0x000000d8b4f8722b */ /* 0x000fe200000000f8 */
[----:B------:R0:W-:Y:S04]  /*6110*/  STL.128 [UR7], R224 ;  /* 0x000000e0ff007987 */ /* 0x0001e80008100c07 */
[----:B------:R-:W4:Y:S03]  /*6120*/  LDL.LU.64 R180, [R1+0x1f48] ;  /* 0x001f480001b47983 */ /* 0x000f260000300a00 */
[----:B------:R-:W-:Y:S01]  /*6130*/  DFMA R248, R184, R218, R248 ;  /* 0x000000dab8f8722b */ /* 0x000fe200000000f8 */
[----:B------:R-:W4:Y:S04]  /*6140*/  LDL.LU.64 R184, [R1+0x1f40] ;  /* 0x001f400001b87983 */ /* 0x000f280000300a00 */
[----:B0-----:R-:W4:Y:S03]  /*6150*/  LDL.128 R224, [UR7+0x30] ;  /* 0x00003007ffe07983 */ /* 0x001f260008100c00 */
[----:B------:R-:W-:Y:S01]  /*6160*/  DFMA R248, R178, R214, R248 ;  /* 0x000000d6b2f8722b */ /* 0x000fe200000000f8 */
[----:B------:R-:W4:Y:S07]  /*6170*/  LDL.LU.64 R178, [R1+0x1f38] ;  /* 0x001f380001b27983 */ /* 0x000f2e0000300a00 */
[----:B------:R-:W-:Y:S01]  /*6180*/  DFMA R248, R200, R222, R248 ;  /* 0x000000dec8f8722b */ /* 0x000fe200000000f8 */
[----:B------:R-:W4:Y:S07]  /*6190*/  LDL.LU.64 R200, [R1+0x1f30] ;  /* 0x001f300001c87983 */ /* 0x000f2e0000300a00 */
[----:B------:R-:W-:Y:S01]  /*61a0*/  DFMA R248, R202, R220, R248 ;  /* 0x000000dccaf8722b */ /* 0x000fe200000000f8 */
[----:B------:R-:W4:Y:S07]  /*61b0*/  LDL.LU.64 R202, [R1+0x1f28] ;  /* 0x001f280001ca7983 */ /* 0x000f2e0000300a00 */
[----:B------:R-:W-:-:S02]  /*61c0*/  DFMA R234, R2, R248, R234 ;  /* 0x000000f802ea722b */ /* 0x000fc400000000ea */
[----:B------:R-:W4:Y:S05]  /*61d0*/  LDL.64 R248, [R1+0x1cb8] ;  /* 0x001cb80001f87983 */ /* 0x000f2a0000100a00 */
[----:B------:R0:W-:Y:S04]  /*61e0*/  STL.128 [UR7+0x10], R232 ;  /* 0x000010e8ff007987 */ /* 0x0001e80008100c07 */
[----:B0-----:R-:W3:Y:S04]  /*61f0*/  LDL.64 R234, [R1+0x1ce0] ;  /* 0x001ce00001ea7983 */ /* 0x001ee80000100a00 */
[----:B------:R-:W2:Y:S01]  /*6200*/  LDL.64 R232, [R1+0x1ce8] ;  /* 0x001ce80001e87983 */ /* 0x000ea20000100a00 */
[----:B---3--:R-:W-:-:S02]  /*6210*/  DFMA R234, R234, R212, RZ ;  /* 0x000000d4eaea722b */ /* 0x008fc400000000ff */
[----:B--2---:R-:W-:-:S06]  /*6220*/  DFMA R232, R232, R212, RZ ;  /* 0x000000d4e8e8722b */ /* 0x004fcc00000000ff */
[-C--:B------:R-:W-:Y:S01]  /*6230*/  DFMA R234, R182, R216.reuse, R234 ;  /* 0x000000d8b6ea722b */ /* 0x080fe200000000ea */
[----:B------:R-:W2:Y:S01]  /*6240*/  LDL.LU.64 R182, [R1+0x1f20] ;  /* 0x001f200001b67983 */ /* 0x000ea20000300a00 */
[----:B------:R-:W-:-:S03]  /*6250*/  DFMA R232, R204, R216, R232 ;  /* 0x000000d8cce8722b */ /* 0x000fc600000000e8 */
[----:B------:R-:W3:Y:S03]  /*6260*/  LDL.LU.64 R204, [R1+0x1f18] ;  /* 0x001f180001cc7983 */ /* 0x000ee60000300a00 */
[-C--:B------:R-:W-:Y:S01]  /*6270*/  DFMA R234, R206, R218.reuse, R234 ;  /* 0x000000daceea722b */ /* 0x080fe200000000ea */
[----:B------:R-:W2:Y:S01]  /*6280*/  LDL.LU.64 R206, [R1+0x1f10] ;  /* 0x001f100001ce7983 */ /* 0x000ea20000300a00 */
[----:B----4-:R-:W-:-:S03]  /*6290*/  DFMA R232, R186, R218, R232 ;  /* 0x000000dabae8722b */ /* 0x010fc600000000e8 */
[----:B------:R-:W4:Y:S03]  /*62a0*/  LDL.LU.64 R186, [R1+0x1f08] ;  /* 0x001f080001ba7983 */ /* 0x000f260000300a00 */
[-C--:B------:R-:W-:Y:S01]  /*62b0*/  DFMA R234, R208, R214.reuse, R234 ;  /* 0x000000d6d0ea722b */ /* 0x080fe200000000ea */
[----:B------:R-:W2:Y:S01]  /*62c0*/  LDL.LU.64 R208, [R1+0x1f00] ;  /* 0x001f000001d07983 */ /* 0x000ea20000300a00 */
[----:B------:R-:W-:-:S06]  /*62d0*/  DFMA R232, R248, R214, R232 ;  /* 0x000000d6f8e8722b */ /* 0x000fcc00000000e8 */
[-C--:B------:R-:W-:Y:S02]  /*62e0*/  DFMA R234, R250, R222.reuse, R234 ;  /* 0x000000defaea722b */ /* 0x080fe400000000ea */
[----:B------:R-:W-:-:S06]  /*62f0*/  DFMA R232, R210, R222, R232 ;  /* 0x000000ded2e8722b */ /* 0x000fcc00000000e8 */
[-C--:B------:R-:W-:Y:S02]  /*6300*/  DFMA R234, R244, R220.reuse, R234 ;  /* 0x000000dcf4ea722b */ /* 0x080fe400000000ea */
[----:B------:R-:W-:-:S06]  /*6310*/  DFMA R232, R246, R220, R232 ;  /* 0x000000dcf6e8722b */ /* 0x000fcc00000000e8 */
[C---:B------:R-:W-:Y:S02]  /*6320*/  DFMA R228, R2.reuse, R234, R228 ;  /* 0x000000ea02e4722b */ /* 0x040fe400000000e4 */
[----:B------:R-:W-:Y:S02]  /*6330*/  DFMA R230, R2, R232, R230 ;  /* 0x000000e802e6722b */ /* 0x000fe400000000e6 */
[----:B------:R-:W3:Y:S05]  /*6340*/  LDL.128 R232, [UR7+0x40] ;  /* 0x00004007ffe87983 */ /* 0x000eea0008100c00 */
[----:B------:R0:W-:Y:S02]  /*6350*/  STL.128 [UR7+0x20], R228 ;  /* 0x000020e4ff007987 */ /* 0x0001e40008100c07 */
[----:B0-----:R-:W-:-:S08]  /*6360*/  DFMA R228, R240, R212, RZ ;  /* 0x000000d4f0e4722b */ /* 0x001fd000000000ff */
[----:B------:R-:W-:-:S08]  /*6370*/  DFMA R228, R236, R216, R228 ;  /* 0x000000d8ece4722b */ /* 0x000fd000000000e4 */
[----:B------:R-:W-:-:S08]  /*6380*/  DFMA R228, R4, R218, R228 ;  /* 0x000000da04e4722b */ /* 0x000fd000000000e4 */
[----:B------:R-:W-:-:S08]  /*6390*/  DFMA R228, R8, R214, R228 ;  /* 0x000000d608e4722b */ /* 0x000fd000000000e4 */
[----:B------:R-:W-:-:S08]  /*63a0*/  DFMA R228, R12, R222, R228 ;  /* 0x000000de0ce4722b */ /* 0x000fd000000000e4 */
[----:B------:R-:W-:-:S08]  /*63b0*/  DFMA R228, R16, R220, R228 ;  /* 0x000000dc10e4722b */ /* 0x000fd000000000e4 */
[----:B------:R-:W-:Y:S02]  /*63c0*/  DFMA R224, R2, R228, R224 ;  /* 0x000000e402e0722b */ /* 0x000fe400000000e0 */
[----:B------:R-:W4:Y:S01]  /*63d0*/  LDL.128 R228, [UR7+0x50] ;  /* 0x00005007ffe47983 */ /* 0x000f220008100c00 */
[----:B------:R-:W-:-:S08]  /*63e0*/  DFMA R248, R242, R212, RZ ;  /* 0x000000d4f2f8722b */ /* 0x000fd000000000ff */
[----:B------:R-:W-:-:S08]  /*63f0*/  DFMA R248, R238, R216, R248 ;  /* 0x000000d8eef8722b */ /* 0x000fd000000000f8 */
[----:B------:R-:W-:-:S08]  /*6400*/  DFMA R248, R6, R218, R248 ;  /* 0x000000da06f8722b */ /* 0x000fd000000000f8 */
[----:B------:R-:W-:-:S08]  /*6410*/  DFMA R248, R10, R214, R248 ;  /* 0x000000d60af8722b */ /* 0x000fd000000000f8 */
[----:B------:R-:W-:-:S08]  /*6420*/  DFMA R248, R14, R222, R248 ;  /* 0x000000de0ef8722b */ /* 0x000fd000000000f8 */
[----:B------:R-:W-:-:S08]  /*6430*/  DFMA R248, R18, R220, R248 ;  /* 0x000000dc12f8722b */ /* 0x000fd000000000f8 */
[----:B------:R-:W-:-:S07]  /*6440*/  DFMA R226, R2, R248, R226 ;  /* 0x000000f802e2722b */ /* 0x000fce00000000e2 */
[----:B------:R0:W-:Y:S04]  /*6450*/  STL.128 [UR7+0x30], R224 ;  /* 0x000030e0ff007987 */ /* 0x0001e80008100c07 */
[----:B0-----:R-:W2:Y:S01]  /*6460*/  LDL.128 R224, [UR7+0x60] ;  /* 0x00006007ffe07983 */ /* 0x001ea20008100c00 */
[----:B------:R-:W-:-:S08]  /*6470*/  DFMA R248, R20, R212, RZ ;  /* 0x000000d414f8722b */ /* 0x000fd000000000ff */
[----:B------:R-:W-:-:S08]  /*6480*/  DFMA R248, R24, R216, R248 ;  /* 0x000000d818f8722b */ /* 0x000fd000000000f8 */
[----:B------:R-:W-:-:S08]  /*6490*/  DFMA R248, R28, R218, R248 ;  /* 0x000000da1cf8722b */ /* 0x000fd000000000f8 */
[----:B------:R-:W-:-:S08]  /*64a0*/  DFMA R248, R32, R214, R248 ;  /* 0x000000d620f8722b */ /* 0x000fd000000000f8 */
[----:B------:R-:W-:-:S08]  /*64b0*/  DFMA R248, R36, R222, R248 ;  /* 0x000000de24f8722b */ /* 0x000fd000000000f8 */
[----:B------:R-:W-:-:S08]  /*64c0*/  DFMA R248, R40, R220, R248 ;  /* 0x000000dc28f8722b */ /* 0x000fd000000000f8 */
[----:B---3--:R-:W-:Y:S02]  /*64d0*/  DFMA R232, R2, R248, R232 ;  /* 0x000000f802e8722b */ /* 0x008fe400000000e8 */
[----:B------:R-:W-:-:S08]  /*64e0*/  DFMA R248, R22, R212, RZ ;  /* 0x000000d416f8722b */ /* 0x000fd000000000ff */
[----:B------:R-:W-:-:S08]  /*64f0*/  DFMA R248, R26, R216, R248 ;  /* 0x000000d81af8722b */ /* 0x000fd000000000f8 */
[----:B------:R-:W-:-:S08]  /*6500*/  DFMA R248, R30, R218, R248 ;  /* 0x000000da1ef8722b */ /* 0x000fd000000000f8 */
[----:B------:R-:W-:-:S08]  /*6510*/  DFMA R248, R34, R214, R248 ;  /* 0x000000d622f8722b */ /* 0x000fd000000000f8 */
[----:B------:R-:W-:-:S08]  /*6520*/  DFMA R248, R38, R222, R248 ;  /* 0x000000de26f8722b */ /* 0x000fd000000000f8 */
[----:B------:R-:W-:-:S08]  /*6530*/  DFMA R248, R42, R220, R248 ;  /* 0x000000dc2af8722b */ /* 0x000fd000000000f8 */
[----:B------:R-:W-:-:S07]  /*6540*/  DFMA R234, R2, R248, R234 ;  /* 0x000000f802ea722b */ /* 0x000fce00000000ea */
[----:B------:R0:W-:Y:S02]  /*6550*/  STL.128 [UR7+0x40], R232 ;  /* 0x000040e8ff007987 */ /* 0x0001e40008100c07 */
[-C--:B0-----:R-:W-:Y:S02]  /*6560*/  DFMA R234, R44, R212.reuse, RZ ;  /* 0x000000d42cea722b */ /* 0x081fe400000000ff */
[----:B------:R-:W-:-:S06]  /*6570*/  DFMA R232, R46, R212, RZ ;  /* 0x000000d42ee8722b */ /* 0x000fcc00000000ff */
[-C--:B------:R-:W-:Y:S02]  /*6580*/  DFMA R234, R48, R216.reuse, R234 ;  /* 0x000000d830ea722b */ /* 0x080fe400000000ea */
[----:B------:R-:W-:-:S06]  /*6590*/  DFMA R232, R50, R216, R232 ;  /* 0x000000d832e8722b */ /* 0x000fcc00000000e8 */
        /* <DEDUP_REMOVED lines=8> */
[C---:B----4-:R-:W-:Y:S02]  /*6620*/  DFMA R228, R2.reuse, R234, R228 ;  /* 0x000000ea02e4722b */ /* 0x050fe400000000e4 */
        /* <DEDUP_REMOVED lines=9> */
[----:B--2---:R-:W-:Y:S02]  /*66c0*/  DFMA R224, R2, R228, R224 ;  /* 0x000000e402e0722b */ /* 0x004fe400000000e0 */
[----:B------:R-:W2:Y:S01]  /*66d0*/  LDL.128 R228, [UR7+0x80] ;  /* 0x00008007ffe47983 */ /* 0x000ea20008100c00 */
        /* <DEDUP_REMOVED lines=8> */
[----:B0-----:R-:W4:Y:S01]  /*6760*/  LDL.128 R224, [UR7+0x90] ;  /* 0x00009007ffe07983 */ /* 0x001f220008100c00 */
        /* <DEDUP_REMOVED lines=13> */
[----:B------:R-:W-:Y:S02]  /*6840*/  DFMA R234, R2, R248, R234 ;  /* 0x000000f802ea722b */ /* 0x000fe400000000ea */
[----:B------:R-:W-:-:S08]  /*6850*/  DFMA R248, R116, R212, RZ ;  /* 0x000000d474f8722b */ /* 0x000fd000000000ff */
[----:B------:R-:W-:-:S08]  /*6860*/  DFMA R248, R120, R216, R248 ;  /* 0x000000d878f8722b */ /* 0x000fd000000000f8 */
[----:B------:R-:W-:-:S08]  /*6870*/  DFMA R248, R124, R218, R248 ;  /* 0x000000da7cf8722b */ /* 0x000fd000000000f8 */
[----:B------:R-:W-:-:S08]  /*6880*/  DFMA R248, R128, R214, R248 ;  /* 0x000000d680f8722b */ /* 0x000fd000000000f8 */
[----:B------:R-:W-:-:S08]  /*6890*/  DFMA R248, R132, R222, R248 ;  /* 0x000000de84f8722b */ /* 0x000fd000000000f8 */
[----:B------:R-:W-:-:S08]  /*68a0*/  DFMA R248, R136, R220, R248 ;  /* 0x000000dc88f8722b */ /* 0x000fd000000000f8 */
[----:B--2---:R-:W-:Y:S02]  /*68b0*/  DFMA R228, R2, R248, R228 ;  /* 0x000000f802e4722b */ /* 0x004fe400000000e4 */
        /* <DEDUP_REMOVED lines=8> */
[----:B0-----:R-:W-:-:S08]  /*6940*/  DFMA R228, R140, R212, RZ ;  /* 0x000000d48ce4722b */ /* 0x001fd000000000ff */
[----:B------:R-:W-:-:S08]  /*6950*/  DFMA R228, R144, R216, R228 ;  /* 0x000000d890e4722b */ /* 0x000fd000000000e4 */
[----:B------:R-:W-:-:S08]  /*6960*/  DFMA R228, R148, R218, R228 ;  /* 0x000000da94e4722b */ /* 0x000fd000000000e4 */
[----:B------:R-:W-:-:S08]  /*6970*/  DFMA R228, R152, R214, R228 ;  /* 0x000000d698e4722b */ /* 0x000fd000000000e4 */
[----:B------:R-:W-:-:S08]  /*6980*/  DFMA R228, R156, R222, R228 ;  /* 0x000000de9ce4722b */ /* 0x000fd000000000e4 */
[----:B------:R-:W-:Y:S01]  /*6990*/  DFMA R228, R160, R220, R228 ;  /* 0x000000dca0e4722b */ /* 0x000fe200000000e4 */
[----:B------:R0:W-:Y:S07]  /*69a0*/  STL.128 [UR7+0x70], R232 ;  /* 0x000070e8ff007987 */ /* 0x0001ee0008100c07 */
[----:B----4-:R-:W-:Y:S02]  /*69b0*/  DFMA R224, R2, R228, R224 ;  /* 0x000000e402e0722b */ /* 0x010fe400000000e0 */
[----:B------:R-:W2:Y:S01]  /*69c0*/  LDL.128 R228, [UR7+0xa0] ;  /* 0x0000a007ffe47983 */ /* 0x000ea20008100c00 */
[----:B------:R-:W-:-:S02]  /*69d0*/  DFMA R248, R142, R212, RZ ;  /* 0x000000d48ef8722b */ /* 0x000fc400000000ff */
[-C--:B------:R-:W-:Y:S02]  /*69e0*/  DFMA R210, R188, R212.reuse, RZ ;  /* 0x000000d4bcd2722b */ /* 0x080fe400000000ff */
[-C--:B0-----:R-:W-:Y:S02]  /*69f0*/  DFMA R232, R164, R212.reuse, RZ ;  /* 0x000000d4a4e8722b */ /* 0x081fe400000000ff */
[-C--:B------:R-:W-:Y:S02]  /*6a00*/  DFMA R234, R166, R212.reuse, RZ ;  /* 0x000000d4a6ea722b */ /* 0x080fe400000000ff */
[----:B------:R-:W-:Y:S02]  /*6a10*/  DFMA R250, R190, R212, RZ ;  /* 0x000000d4befa722b */ /* 0x000fe400000000ff */
[-C--:B------:R-:W-:Y:S02]  /*6a20*/  DFMA R248, R146, R216.reuse, R248 ;  /* 0x000000d892f8722b */ /* 0x080fe400000000f8 */
[----:B------:R-:W-:-:S02]  /*6a30*/  DFMA R232, R168, R216, R232 ;  /* 0x000000d8a8e8722b */ /* 0x000fc400000000e8 */
[-C--:B------:R-:W-:Y:S02]  /*6a40*/  DFMA R234, R170, R216.reuse, R234 ;  /* 0x000000d8aaea722b */ /* 0x080fe400000000ea */
[-C--:B------:R-:W-:Y:S02]  /*6a50*/  DFMA R212, R192, R216.reuse, R210 ;  /* 0x000000d8c0d4722b */ /* 0x080fe400000000d2 */
[----:B------:R-:W-:Y:S01]  /*6a60*/  DFMA R216, R194, R216, R250 ;  /* 0x000000d8c2d8722b */ /* 0x000fe200000000fa */
[----:B------:R-:W3:Y:S01]  /*6a70*/  LDL.LU.64 R210, [R1+0x1ef8] ;  /* 0x001ef80001d27983 */ /* 0x000ee20000300a00 */
[-C--:B------:R-:W-:Y:S02]  /*6a80*/  DFMA R248, R150, R218.reuse, R248 ;  /* 0x000000da96f8722b */ /* 0x080fe400000000f8 */
[-C--:B------:R-:W-:Y:S02]  /*6a90*/  DFMA R250, R174, R218.reuse, R234 ;  /* 0x000000daaefa722b */ /* 0x080fe400000000ea */
[----:B------:R-:W-:-:S02]  /*6aa0*/  DFMA R232, R172, R218, R232 ;  /* 0x000000daace8722b */ /* 0x000fc400000000e8 */
[-C--:B------:R-:W-:Y:S02]  /*6ab0*/  DFMA R212, R196, R218.reuse, R212 ;  /* 0x000000dac4d4722b */ /* 0x080fe400000000d4 */
[----:B------:R-:W-:Y:S01]  /*6ac0*/  DFMA R234, R198, R218, R216 ;  /* 0x000000dac6ea722b */ /* 0x000fe200000000d8 */
[----:B------:R-:W4:Y:S03]  /*6ad0*/  LDL.128 R216, [UR7+0xb0] ;  /* 0x0000b007ffd87983 */ /* 0x000f260008100c00 */
[----:B------:R-:W-:-:S08]  /*6ae0*/  DFMA R232, R176, R214, R232 ;  /* 0x000000d6b0e8722b */ /* 0x000fd000000000e8 */
[----:B------:R-:W-:-:S08]  /*6af0*/  DFMA R232, R180, R222, R232 ;  /* 0x000000deb4e8722b */ /* 0x000fd000000000e8 */
[----:B------:R-:W-:Y:S02]  /*6b00*/  DFMA R232, R184, R220, R232 ;  /* 0x000000dcb8e8722b */ /* 0x000fe400000000e8 */
[-C--:B------:R-:W-:Y:S02]  /*6b10*/  DFMA R248, R154, R214.reuse, R248 ;  /* 0x000000d69af8722b */ /* 0x080fe400000000f8 */
[----:B------:R-:W-:-:S06]  /*6b20*/  DFMA R212, R200, R214, R212 ;  /* 0x000000d6c8d4722b */ /* 0x000fcc00000000d4 */
[-C--:B------:R-:W-:Y:S02]  /*6b30*/  DFMA R248, R158, R222.reuse, R248 ;  /* 0x000000de9ef8722b */ /* 0x080fe400000000f8 */
[----:B------:R-:W-:-:S06]  /*6b40*/  DFMA R212, R204, R222, R212 ;  /* 0x000000deccd4722b */ /* 0x000fcc00000000d4 */
[-C--:B------:R-:W-:Y:S02]  /*6b50*/  DFMA R248, R162, R220.reuse, R248 ;  /* 0x000000dca2f8722b */ /* 0x080fe400000000f8 */
[----:B------:R-:W-:-:S06]  /*6b60*/  DFMA R212, R208, R220, R212 ;  /* 0x000000dcd0d4722b */ /* 0x000fcc00000000d4 */
[----:B------:R-:W-:Y:S01]  /*6b70*/  DFMA R226, R2, R248, R226 ;  /* 0x000000f802e2722b */ /* 0x000fe200000000e2 */
[----:B------:R-:W-:-:S06]  /*6b80*/  UIADD3 UR4, UPT, UPT, UR4, 0x1, URZ ;  /* 0x0000000104047890 */ /* 0x000fcc000fffe0ff */
[----:B------:R0:W-:Y:S01]  /*6b90*/  STL.128 [UR7+0x90], R224 ;  /* 0x000090e0ff007987 */ /* 0x0001e20008100c07 */
[----:B------:R-:W-:Y:S01]  /*6ba0*/  UISETP.NE.AND UP0, UPT, UR4, 0x18, UPT ;  /* 0x000000180400788c */ /* 0x000fe2000bf05270 */
[----:B--2---:R-:W-:Y:S02]  /*6bb0*/  DFMA R228, R2, R232, R228 ;  /* 0x000000e802e4722b */ /* 0x004fe400000000e4 */
[-C--:B------:R-:W-:Y:S02]  /*6bc0*/  DFMA R232, R178, R214.reuse, R250 ;  /* 0x000000d6b2e8722b */ /* 0x080fe400000000fa */
[----:B------:R-:W-:-:S06]  /*6bd0*/  DFMA R214, R202, R214, R234 ;  /* 0x000000d6cad6722b */ /* 0x000fcc00000000ea */
[-C--:B------:R-:W-:Y:S02]  /*6be0*/  DFMA R232, R182, R222.reuse, R232 ;  /* 0x000000deb6e8722b */ /* 0x080fe400000000e8 */
[----:B------:R-:W-:-:S06]  /*6bf0*/  DFMA R214, R206, R222, R214 ;  /* 0x000000deced6722b */ /* 0x000fcc00000000d6 */
[-C--:B------:R-:W-:Y:S02]  /*6c00*/  DFMA R222, R186, R220.reuse, R232 ;  /* 0x000000dcbade722b */ /* 0x080fe400000000e8 */
[----:B---3--:R-:W-:-:S06]  /*6c10*/  DFMA R214, R210, R220, R214 ;  /* 0x000000dcd2d6722b */ /* 0x008fcc00000000d6 */
[C---:B------:R-:W-:Y:S02]  /*6c20*/  DFMA R230, R2.reuse, R222, R230 ;  /* 0x000000de02e6722b */ /* 0x040fe400000000e6 */
[C---:B----4-:R-:W-:Y:S02]  /*6c30*/  DFMA R212, R2.reuse, R212, R216 ;  /* 0x000000d402d4722b */ /* 0x050fe400000000d8 */
[----:B------:R-:W-:-:S03]  /*6c40*/  DFMA R214, R2, R214, R218 ;  /* 0x000000d602d6722b */ /* 0x000fc600000000da */
[----:B------:R0:W-:Y:S04]  /*6c50*/  STL.128 [UR7+0xa0], R228 ;  /* 0x0000a0e4ff007987 */ /* 0x0001e80008100c07 */
[----:B------:R0:W-:Y:S01]  /*6c60*/  STL.128 [UR7+0xb0], R212 ;  /* 0x0000b0d4ff007987 */ /* 0x0001e20008100c07 */
[----:B------:R-:W-:Y:S05]  /*6c70*/  BRA.U UP0, `(.L_x_150) ;  /* 0xffffffed00f47547 */ /* 0x000fea000b83ffff */
[----:B------:R-:W-:Y:S01]  /*6c80*/  IMAD.MOV.U32 R2, RZ, RZ, 0x1 ;  /* 0x00000001ff027424 */ /* 0x000fe200078e00ff */
[----:B------:R-:W-:Y:S01]  /*6c90*/  UPLOP3.LUT UP0, UPT, UPT, UPT, UPT, 0x40, 0x4 ;  /* 0x000000000004789c */ /* 0x000fe20003f0e870 */
[----:B------:R-:W-:Y:S10]  /*6ca0*/  BRA.U UP3, `(.L_x_151) ;  /* 0xffffffbd03d47547 */ /* 0x000ff4000b83ffff */
[----:B------:R-:W-:Y:S01]  /*6cb0*/  HFMA2 R2, -RZ, RZ, 0, 5.9604644775390625e-08 ;  /* 0x00000001ff027431 */ /* 0x000fe200000001ff */
[----:B------:R-:W-:Y:S01]  /*6cc0*/  UPLOP3.LUT UP0, UPT, UPT, UPT, UPT, 0x40, 0x4 ;  /* 0x000000000004789c */ /* 0x000fe20003f0e870 */
[----:B------:R-:W-:Y:S10]  /*6cd0*/  BRA.U UP2, `(.L_x_152) ;  /* 0xffffffbd028c7547 */ /* 0x000ff4000b83ffff */
[----:B------:R-:W-:Y:S01]  /*6ce0*/  IMAD.MOV.U32 R2, RZ, RZ, 0x1 ;  /* 0x00000001ff027424 */ /* 0x000fe200078e00ff */
[----:B------:R-:W-:Y:S01]  /*6cf0*/  UPLOP3.LUT UP0, UPT, UPT, UPT, UPT, 0x40, 0x4 ;  /* 0x000000000004789c */ /* 0x000fe20003f0e870 */
[----:B------:R-:W-:Y:S10]  /*6d00*/  BRA.U UP1, `(.L_x_153) ;  /* 0xffffffbd015c7547 */ /* 0x000ff4000b83ffff */
[----:B------:R-:W1:Y:S01]  /*6d10*/  LDC R0, c[0x0][0x3c0] ;  /* 0x0000f000ff007b82 */ /* 0x000e620000000800 */
[----:B------:R-:W2:Y:S01]  /*6d20*/  LDCU UR5, c[0x0][0x380] ;  /* 0x00007000ff0577ac */ /* 0x000ea20008000800 */
[----:B------:R-:W-:-:S06]  /*6d30*/  UMOV UR4, URZ ;  /* 0x000000ff00047c82 */ /* 0x000fcc0008000000 */
[----:B------:R-:W3:Y:S01]  /*6d40*/  LDC.64 R2, c[0x0][0x3b8] ;  /* 0x0000ee00ff027b82 */ /* 0x000ee20000000a00 */
[----:B--2---:R-:W-:Y:S01]  /*6d50*/  UIMAD UR5, UR5, 0x3, URZ ;  /* 0x00000003050578a4 */ /* 0x004fe2000f8e02ff */
[----:B-1----:R-:W-:-:S04]  /*6d60*/  LEA.HI R0, R0, R0, RZ, 0x1 ;  /* 0x0000000000007211 */ /* 0x002fc800078f08ff */
[----:B------:R-:W-:-:S05]  /*6d70*/  SHF.R.S32.HI R0, RZ, 0x1, R0 ;  /* 0x00000001ff007819 */ /* 0x000fca0000011400 */
[----:B---3--:R-:W-:-:S07]  /*6d80*/  IMAD.WIDE R2, R0, 0x4, R2 ;  /* 0x0000000400027825 */ /* 0x008fce00078e0202 */
.L_x_226:
[----:B------:R-:W-:Y:S01]  /*6d90*/  ULEA UR7, UR4, UR11, 0x2 ;  /* 0x0000000b04077291 */ /* 0x000fe2000f8e10ff */
[----:B-1----:R-:W2:Y:S01]  /*6da0*/  LDL R7, [R1+0x1ee8] ;  /* 0x001ee80001077983 */ /* 0x002ea20000100800 */
[----:B------:R-:W1:Y:S03]  /*6db0*/  LDC.64 R4, c[0x0][0x3b0] ;  /* 0x0000ec00ff047b82 */ /* 0x000e660000000a00 */
[----:B------:R-:W3:Y:S04]  /*6dc0*/  LDG.E R8, desc[UR8][R2.64] ;  /* 0x0000000802087981 */ /* 0x000ee8000c1e1900 */
[----:B------:R-:W2:Y:S01]  /*6dd0*/  LDL R6, [UR7] ;  /* 0x00000007ff067983 */ /* 0x000ea20008100800 */
[----:B------:R-:W-:Y:S01]  /*6de0*/  UIMAD UR7, UR4, 0xc0, UR6 ;  /* 0x000000c0040778a4 */ /* 0x000fe2000f8e0206 */
[----:B------:R-:W-:Y:S01]  /*6df0*/  BSSY.RECONVERGENT B0, `(.L_x_154) ;  /* 0x0000010000007945 */ /* 0x000fe20003800200 */
[----:B--2---:R-:W-:-:S04]  /*6e00*/  IADD3 R13, PT, PT, R7, -R6, RZ ;  /* 0x80000006070d7210 */ /* 0x004fc80007ffe0ff */
[----:B---3--:R-:W-:Y:S01]  /*6e10*/  ISETP.NE.AND P0, PT, R8, R13, PT ;  /* 0x0000000d0800720c */ /* 0x008fe20003f05270 */
[----:B------:R-:W-:-:S12]  /*6e20*/  IMAD.MOV.U32 R7, RZ, RZ, R0 ;  /* 0x000000ffff077224 */ /* 0x000fd800078e0000 */
[----:B-1----:R-:W-:Y:S05]  /*6e30*/  @!P0 BRA `(.L_x_155) ;  /* 0x00000000002c8947 */ /* 0x002fea0003800000 */
[----:B------:R-:W-:Y:S01]  /*6e40*/  MOV R10, R8 ;  /* 0x00000008000a7202 */ /* 0x000fe20000000f00 */
[----:B------:R-:W-:-:S07]  /*6e50*/  IMAD.MOV.U32 R7, RZ, RZ, R0 ;  /* 0x000000ffff077224 */ /* 0x000fce00078e0000 */
.L_x_156:
[----:B------:R-:W1:Y:S01]  /*6e60*/  LDC.64 R8, c[0x0][0x3b8] ;  /* 0x0000ee00ff087b82 */ /* 0x000e620000000a00 */
[----:B------:R-:W-:Y:S02]  /*6e70*/  ISETP.GE.AND P0, PT, R10, R13, PT ;  /* 0x0000000d0a00720c */ /* 0x000fe40003f06270 */
[----:B------:R-:W-:-:S11]  /*6e80*/  IADD3 R11, PT, PT, R7, 0x1, RZ ;  /* 0x00000001070b7810 */ /* 0x000fd60007ffe0ff */
[----:B------:R-:W-:-:S04]  /*6e90*/  @P0 VIADD R11, R7, 0xffffffff ;  /* 0xffffffff070b0836 */ /* 0x000fc80000000000 */
[----:B-1----:R-:W-:-:S05]  /*6ea0*/  IMAD.WIDE R8, R11, 0x4, R8 ;  /* 0x000000040b087825 */ /* 0x002fca00078e0208 */
[----:B------:R-:W2:Y:S01]  /*6eb0*/  LDG.E R10, desc[UR8][R8.64] ;  /* 0x00000008080a7981 */ /* 0x000ea2000c1e1900 */
[----:B------:R-:W-:Y:S02]  /*6ec0*/  MOV R7, R11 ;  /* 0x0000000b00077202 */ /* 0x000fe40000000f00 */
[----:B--2---:R-:W-:-:S13]  /*6ed0*/  ISETP.NE.AND P0, PT, R10, R13, PT ;  /* 0x0000000d0a00720c */ /* 0x004fda0003f05270 */
[----:B------:R-:W-:Y:S05]  /*6ee0*/  @P0 BRA `(.L_x_156) ;  /* 0xfffffffc00dc0947 */ /* 0x000fea000383ffff */
.L_x_155:
[----:B------:R-:W-:Y:S05]  /*6ef0*/  BSYNC.RECONVERGENT B0 ;  /* 0x0000000000007941 */ /* 0x000fea0003800200 */
.L_x_154:
[----:B------:R-:W-:Y:S01]  /*6f00*/  IMAD R13, R7, UR5, R6 ;  /* 0x00000005070d7c24 */ /* 0x000fe2000f8e0206 */
[----:B------:R-:W2:Y:S01]  /*6f10*/  LDL.64 R10, [UR7] ;  /* 0x00000007ff0a7983 */ /* 0x000ea20008100a00 */
[----:B------:R-:W1:Y:S02]  /*6f20*/  LDC.64 R8, c[0x0][0x3b8] ;  /* 0x0000ee00ff087b82 */ /* 0x000e640000000a00 */
[----:B------:R-:W-:Y:S01]  /*6f30*/  IMAD.WIDE R12, R13, 0x8, R4 ;  /* 0x000000080d0c7825 */ /* 0x000fe200078e0204 */
[----:B------:R-:W3:Y:S04]  /*6f40*/  LDL R16, [R1+0x1eec] ;  /* 0x001eec0001107983 */ /* 0x000ee80000100800 */
[----:B------:R-:W2:Y:S02]  /*6f50*/  LDG.E.64 R14, desc[UR8][R12.64] ;  /* 0x000000080c0e7981 */ /* 0x000ea4000c1e1b00 */
[----:B--2---:R-:W-:Y:S01]  /*6f60*/  DADD R10, R10, R14 ;  /* 0x000000000a0a7229 */ /* 0x004fe2000000000e */
[----:B-1----:R-:W-:-:S06]  /*6f70*/  IMAD.WIDE R14, R7, 0x4, R8 ;  /* 0x00000004070e7825 */ /* 0x002fcc00078e0208 */
[----:B------:R1:W-:Y:S04]  /*6f80*/  STG.E.64 desc[UR8][R12.64], R10 ;  /* 0x0000000a0c007986 */ /* 0x0003e8000c101b08 */
[----:B------:R-:W2:Y:S01]  /*6f90*/  LDG.E R14, desc[UR8][R14.64] ;  /* 0x000000080e0e7981 */ /* 0x000ea2000c1e1900 */
[----:B---3--:R-:W-:Y:S01]  /*6fa0*/  IMAD.IADD R17, R16, 0x1, -R6 ;  /* 0x0000000110117824 */ /* 0x008fe200078e0a06 */
[----:B------:R-:W-:Y:S04]  /*6fb0*/  BSSY.RECONVERGENT B0, `(.L_x_157) ;  /* 0x000000b000007945 */ /* 0x000fe80003800200 */
[----:B--2---:R-:W-:-:S13]  /*6fc0*/  ISETP.NE.AND P0, PT, R14, R17, PT ;  /* 0x000000110e00720c */ /* 0x004fda0003f05270 */
[----:B-1----:R-:W-:Y:S05]  /*6fd0*/  @!P0 BRA `(.L_x_158) ;  /* 0x0000000000208947 */ /* 0x002fea0003800000 */
.L_x_159:
[----:B------:R-:W-:Y:S02]  /*6fe0*/  ISETP.GE.AND P0, PT, R14, R17, PT ;  /* 0x000000110e00720c */ /* 0x000fe40003f06270 */
[----:B------:R-:W-:-:S11]  /*6ff0*/  IADD3 R13, PT, PT, R7, 0x1, RZ ;  /* 0x00000001070d7810 */ /* 0x000fd60007ffe0ff */
[----:B------:R-:W-:-:S04]  /*7000*/  @P0 VIADD R13, R7, 0xffffffff ;  /* 0xffffffff070d0836 */ /* 0x000fc80000000000 */
[----:B------:R-:W-:-:S05]  /*7010*/  IMAD.WIDE R10, R13, 0x4, R8 ;  /* 0x000000040d0a7825 */ /* 0x000fca00078e0208 */
[----:B------:R-:W2:Y:S01]  /*7020*/  LDG.E R14, desc[UR8][R10.64] ;  /* 0x000000080a0e7981 */ /* 0x000ea2000c1e1900 */
[----:B------:R-:W-:Y:S02]  /*7030*/  MOV R7, R13 ;  /* 0x0000000d00077202 */ /* 0x000fe40000000f00 */
[----:B--2---:R-:W-:-:S13]  /*7040*/  ISETP.NE.AND P0, PT, R14, R17, PT ;  /* 0x000000110e00720c */ /* 0x004fda0003f05270 */
[----:B------:R-:W-:Y:S05]  /*7050*/  @P0 BRA `(.L_x_159) ;  /* 0xfffffffc00e00947 */ /* 0x000fea000383ffff */
.L_x_158:
[----:B------:R-:W-:Y:S05]  /*7060*/  BSYNC.RECONVERGENT B0 ;  /* 0x0000000000007941 */ /* 0x000fea0003800200 */
.L_x_157:
[----:B------:R-:W-:Y:S01]  /*7070*/  IMAD R15, R7, UR5, R6 ;  /* 0x00000005070f7c24 */ /* 0x000fe2000f8e0206 */
[----:B------:R-:W2:Y:S03]  /*7080*/  LDL.64 R10, [UR7+0x8] ;  /* 0x00000807ff0a7983 */ /* 0x000ea60008100a00 */
[----:B------:R-:W-:Y:S01]  /*7090*/  IMAD.WIDE R14, R15, 0x8, R4 ;  /* 0x000000080f0e7825 */ /* 0x000fe200078e0204 */
[----:B------:R-:W3:Y:S04]  /*70a0*/  LDL R16, [R1+0x1ef0] ;  /* 0x001ef00001107983 */ /* 0x000ee80000100800 */
[----:B------:R-:W2:Y:S02]  /*70b0*/  LDG.E.64 R12, desc[UR8][R14.64] ;  /* 0x000000080e0c7981 */ /* 0x000ea4000c1e1b00 */
[----:B--2---:R-:W-:Y:S01]  /*70c0*/  DADD R10, R10, R12 ;  /* 0x000000000a0a7229 */ /* 0x004fe2000000000c */
[----:B------:R-:W-:-:S06]  /*70d0*/  IMAD.WIDE R12, R7, 0x4, R8 ;  /* 0x00000004070c7825 */ /* 0x000fcc00078e0208 */
[----:B------:R1:W-:Y:S04]  /*70e0*/  STG.E.64 desc[UR8][R14.64], R10 ;  /* 0x0000000a0e007986 */ /* 0x0003e8000c101b08 */
[----:B------:R-:W2:Y:S01]  /*70f0*/  LDG.E R12, desc[UR8][R12.64] ;  /* 0x000000080c0c7981 */ /* 0x000ea2000c1e1900 */
[----:B---3--:R-:W-:Y:S01]  /*7100*/  IMAD.IADD R17, R16, 0x1, -R6 ;  /* 0x0000000110117824 */ /* 0x008fe200078e0a06 */
[----:B------:R-:W-:Y:S04]  /*7110*/  BSSY.RECONVERGENT B0, `(.L_x_160) ;  /* 0x000000b000007945 */ /* 0x000fe80003800200 */
[----:B--2---:R-:W-:-:S13]  /*7120*/  ISETP.NE.AND P0, PT, R12, R17, PT ;  /* 0x000000110c00720c */ /* 0x004fda0003f05270 */
[----:B-1----:R-:W-:Y:S05]  /*7130*/  @!P0 BRA `(.L_x_161) ;  /* 0x0000000000208947 */ /* 0x002fea0003800000 */
.L_x_162:
        /* <DEDUP_REMOVED lines=8> */
.L_x_161:
[----:B------:R-:W-:Y:S05]  /*71c0*/  BSYNC.RECONVERGENT B0 ;  /* 0x0000000000007941 */ /* 0x000fea0003800200 */
.L_x_160:
        /* <DEDUP_REMOVED lines=13> */
.L_x_165:
        /* <DEDUP_REMOVED lines=8> */
.L_x_164:
[----:B------:R-:W-:Y:S05]  /*7320*/  BSYNC.RECONVERGENT B0 ;  /* 0x0000000000007941 */ /* 0x000fea0003800200 */
.L_x_163:
        /* <DEDUP_REMOVED lines=13> */
.L_x_168:
        /* <DEDUP_REMOVED lines=8> */
.L_x_167:
[----:B------:R-:W-:Y:S05]  /*7480*/  BSYNC.RECONVERGENT B0 ;  /* 0x0000000000007941 */ /* 0x000fea0003800200 */
.L_x_166:
        /* <DEDUP_REMOVED lines=13> */
.L_x_171:
        /* <DEDUP_REMOVED lines=8> */
.L_x_170:
[----:B------:R-:W-:Y:S05]  /*75e0*/  BSYNC.RECONVERGENT B0 ;  /* 0x0000000000007941 */ /* 0x000fea0003800200 */
.L_x_169:
        /* <DEDUP_REMOVED lines=13> */
.L_x_174:
        /* <DEDUP_REMOVED lines=8> */
.L_x_173:
[----:B------:R-:W-:Y:S05]  /*7740*/  BSYNC.RECONVERGENT B0 ;  /* 0x0000000000007941 */ /* 0x000fea0003800200 */
.L_x_172:
        /* <DEDUP_REMOVED lines=13> */
.L_x_177:
        /* <DEDUP_REMOVED lines=8> */
.L_x_176:
[----:B------:R-:W-:Y:S05]  /*78a0*/  BSYNC.RECONVERGENT B0 ;  /* 0x0000000000007941 */ /* 0x000fea0003800200 */
.L_x_175:
        /* <DEDUP_REMOVED lines=13> */
.L_x_180:
        /* <DEDUP_REMOVED lines=8> */
.L_x_179:
[----:B------:R-:W-:Y:S05]  /*7a00*/  BSYNC.RECONVERGENT B0 ;  /* 0x0000000000007941 */ /* 0x000fea0003800200 */
.L_x_178:
        /* <DEDUP_REMOVED lines=13> */
.L_x_183:
        /* <DEDUP_REMOVED lines=8> */
.L_x_182:
[----:B------:R-:W-:Y:S05]  /*7b60*/  BSYNC.RECONVERGENT B0 ;  /* 0x0000000000007941 */ /* 0x000fea0003800200 */
.L_x_181:
        /* <DEDUP_REMOVED lines=13> */
.L_x_186:
        /* <DEDUP_REMOVED lines=8> */
.L_x_185:
[----:B------:R-:W-:Y:S05]  /*7cc0*/  BSYNC.RECONVERGENT B0 ;  /* 0x0000000000007941 */ /* 0x000fea0003800200 */
.L_x_184:
        /* <DEDUP_REMOVED lines=13> */
.L_x_189:
        /* <DEDUP_REMOVED lines=8> */
.L_x_188:
[----:B------:R-:W-:Y:S05]  /*7e20*/  BSYNC.RECONVERGENT B0 ;  /* 0x0000000000007941 */ /* 0x000fea0003800200 */
.L_x_187:
        /* <DEDUP_REMOVED lines=13> */
.L_x_192:
        /* <DEDUP_REMOVED lines=8> */
.L_x_191:
[----:B------:R-:W-:Y:S05]  /*7f80*/  BSYNC.RECONVERGENT B0 ;  /* 0x0000000000007941 */ /* 0x000fea0003800200 */
.L_x_190:
        /* <DEDUP_REMOVED lines=13> */
.L_x_195:
        /* <DEDUP_REMOVED lines=8> */
.L_x_194:
[----:B------:R-:W-:Y:S05]  /*80e0*/  BSYNC.RECONVERGENT B0 ;  /* 0x0000000000007941 */ /* 0x000fea0003800200 */
.L_x_193:
        /* <DEDUP_REMOVED lines=13> */
.L_x_198:
        /* <DEDUP_REMOVED lines=8> */
.L_x_197:
[----:B------:R-:W-:Y:S05]  /*8240*/  BSYNC.RECONVERGENT B0 ;  /* 0x0000000000007941 */ /* 0x000fea0003800200 */
.L_x_196:
        /* <DEDUP_REMOVED lines=13> */
.L_x_201:
        /* <DEDUP_REMOVED lines=8> */
.L_x_200:
[----:B------:R-:W-:Y:S05]  /*83a0*/  BSYNC.RECONVERGENT B0 ;  /* 0x0000000000007941 */ /* 0x000fea0003800200 */
.L_x_199:
        /* <DEDUP_REMOVED lines=13> */
.L_x_204:
        /* <DEDUP_REMOVED lines=8> */
.L_x_203:
[----:B------:R-:W-:Y:S05]  /*8500*/  BSYNC.RECONVERGENT B0 ;  /* 0x0000000000007941 */ /* 0x000fea0003800200 */
.L_x_202:
        /* <DEDUP_REMOVED lines=13> */
.L_x_207:
        /* <DEDUP_REMOVED lines=8> */
.L_x_206:
[----:B------:R-:W-:Y:S05]  /*8660*/  BSYNC.RECONVERGENT B0 ;  /* 0x0000000000007941 */ /* 0x000fea0003800200 */
.L_x_205:
        /* <DEDUP_REMOVED lines=13> */
.L_x_210:
        /* <DEDUP_REMOVED lines=8> */
.L_x_209:
[----:B------:R-:W-:Y:S05]  /*87c0*/  BSYNC.RECONVERGENT B0 ;  /* 0x0000000000007941 */ /* 0x000fea0003800200 */
.L_x_208:
        /* <DEDUP_REMOVED lines=13> */
.L_x_213:
        /* <DEDUP_REMOVED lines=8> */
.L_x_212:
[----:B------:R-:W-:Y:S05]  /*8920*/  BSYNC.RECONVERGENT B0 ;  /* 0x0000000000007941 */ /* 0x000fea0003800200 */
.L_x_211:
        /* <DEDUP_REMOVED lines=13> */
.L_x_216:
        /* <DEDUP_REMOVED lines=8> */
.L_x_215:
[----:B------:R-:W-:Y:S05]  /*8a80*/  BSYNC.RECONVERGENT B0 ;  /* 0x0000000000007941 */ /* 0x000fea0003800200 */
.L_x_214:
        /* <DEDUP_REMOVED lines=13> */
.L_x_219:
        /* <DEDUP_REMOVED lines=8> */
.L_x_218:
[----:B------:R-:W-:Y:S05]  /*8be0*/  BSYNC.RECONVERGENT B0 ;  /* 0x0000000000007941 */ /* 0x000fea0003800200 */
.L_x_217:
        /* <DEDUP_REMOVED lines=13> */
.L_x_222:
        /* <DEDUP_REMOVED lines=8> */
.L_x_221:
[----:B------:R-:W-:Y:S05]  /*8d40*/  BSYNC.RECONVERGENT B0 ;  /* 0x0000000000007941 */ /* 0x000fea0003800200 */
.L_x_220:
        /* <DEDUP_REMOVED lines=13> */
.L_x_225:
        /* <DEDUP_REMOVED lines=8> */
.L_x_224:
[----:B------:R-:W-:Y:S05]  /*8ea0*/  BSYNC.RECONVERGENT B0 ;  /* 0x0000000000007941 */ /* 0x000fea0003800200 */
.L_x_223:
[----:B------:R-:W-:-:S04]  /*8eb0*/  IMAD R7, R7, UR5, R6 ;  /* 0x0000000507077c24 */ /* 0x000fc8000f8e0206 */
[----:B------:R-:W-:Y:S02]  /*8ec0*/  IMAD.WIDE R6, R7, 0x8, R4 ;  /* 0x0000000807067825 */ /* 0x000fe400078e0204 */
[----:B------:R-:W2:Y:S04]  /*8ed0*/  LDL.64 R4, [UR7+0xb8] ;  /* 0x0000b807ff047983 */ /* 0x000ea80008100a00 */
[----:B------:R-:W2:Y:S01]  /*8ee0*/  LDG.E.64 R8, desc[UR8][R6.64] ;  /* 0x0000000806087981 */ /* 0x000ea2000c1e1b00 */
[----:B------:R-:W-:-:S04]  /*8ef0*/  UIADD3 UR4, UPT, UPT, UR4, 0x1, URZ ;  /* 0x0000000104047890 */ /* 0x000fc8000fffe0ff */
[----:B------:R-:W-:Y:S01]  /*8f00*/  UISETP.NE.AND UP0, UPT, UR4, 0x18, UPT ;  /* 0x000000180400788c */ /* 0x000fe2000bf05270 */
[----:B--2---:R-:W-:-:S07]  /*8f10*/  DADD R4, R4, R8 ;  /* 0x0000000004047229 */ /* 0x004fce0000000008 */
[----:B------:R1:W-:Y:S01]  /*8f20*/  STG.E.64 desc[UR8][R6.64], R4 ;  /* 0x0000000406007986 */ /* 0x0003e2000c101b08 */
[----:B------:R-:W-:Y:S05]  /*8f30*/  BRA.U UP0, `(.L_x_226) ;  /* 0xffffffdd00947547 */ /* 0x000fea000b83ffff */
[----:B------:R-:W-:Y:S05]  /*8f40*/  EXIT ;  /* 0x000000000000794d */ /* 0x000fea0003800000 */
        .weak           $__internal_5_$__cuda_sm20_div_rn_f64_full
        .type           $__internal_5_$__cuda_sm20_div_rn_f64_full,@function
        .size           $__internal_5_$__cuda_sm20_div_rn_f64_full,(.L_x_246 - $__internal_5_$__cuda_sm20_div_rn_f64_full)
$__internal_5_$__cuda_sm20_div_rn_f64_full:
[C---:B------:R-:W-:Y:S01]  /*8f50*/  FSETP.GEU.AND P0, PT, |R79|.reuse, 1.469367938527859385e-39, PT ;  /* 0x001000004f00780b */ /* 0x040fe20003f0e200 */
[----:B------:R-:W-:Y:S01]  /*8f60*/  IMAD.MOV.U32 R83, RZ, RZ, 0x1ca00000 ;  /* 0x1ca00000ff537424 */ /* 0x000fe200078e00ff */
[----:B------:R-:W-:Y:S01]  /*8f70*/  LOP3.LUT R66, R79, 0x800fffff, RZ, 0xc0, !PT ;  /* 0x800fffff4f427812 */ /* 0x000fe200078ec0ff */
[----:B------:R-:W-:Y:S01]  /*8f80*/  BSSY.RECONVERGENT B0, `(.L_x_227) ;  /* 0x0000054000007945 */ /* 0x000fe20003800200 */
[----:B------:R-:W-:Y:S02]  /*8f90*/  MOV R68, 0x1 ;  /* 0x0000000100447802 */ /* 0x000fe40000000f00 */
[----:B------:R-:W-:Y:S01]  /*8fa0*/  LOP3.LUT R67, R66, 0x3ff00000, RZ, 0xfc, !PT ;  /* 0x3ff0000042437812 */ /* 0x000fe200078efcff */
[----:B------:R-:W-:Y:S01]  /*8fb0*/  IMAD.MOV.U32 R66, RZ, RZ, R78 ;  /* 0x000000ffff427224 */ /* 0x000fe200078e004e */
[C---:B------:R-:W-:Y:S02]  /*8fc0*/  FSETP.GEU.AND P2, PT, |R77|.reuse, 1.469367938527859385e-39, PT ;  /* 0x001000004d00780b */ /* 0x040fe40003f4e200 */
[----:B------:R-:W-:-:S02]  /*8fd0*/  LOP3.LUT R85, R77, 0x7ff00000, RZ, 0xc0, !PT ;  /* 0x7ff000004d557812 */ /* 0x000fc400078ec0ff */
[----:B------:R-:W-:Y:S01]  /*8fe0*/  LOP3.LUT R80, R79, 0x7ff00000, RZ, 0xc0, !PT ;  /* 0x7ff000004f507812 */ /* 0x000fe200078ec0ff */
[----:B------:R-:W-:Y:S01]  /*8ff0*/  @!P0 DMUL R66, R78, 8.98846567431157953865e+307 ;  /* 0x7fe000004e428828 */ /* 0x000fe20000000000 */
[----:B------:R-:W-:Y:S02]  /*9000*/  MOV R81, R85 ;  /* 0x0000005500517202 */ /* 0x000fe40000000f00 */
[----:B------:R-:W-:-:S03]  /*9010*/  ISETP.GE.U32.AND P1, PT, R85, R80, PT ;  /* 0x000000505500720c */ /* 0x000fc60003f26070 */
[----:B------:R-:W0:Y:S02]  /*9020*/  MUFU.RCP64H R69, R67 ;  /* 0x0000004300457308 */ /* 0x000e240000001800 */
[----:B------:R-:W-:Y:S02]  /*9030*/  @!P2 LOP3.LUT R72, R79, 0x7ff00000, RZ, 0xc0, !PT ;  /* 0x7ff000004f48a812 */ /* 0x000fe400078ec0ff */
[----:B------:R-:W-:Y:S02]  /*9040*/  @!P0 LOP3.LUT R80, R67, 0x7ff00000, RZ, 0xc0, !PT ;  /* 0x7ff0000043508812 */ /* 0x000fe400078ec0ff */
[----:B------:R-:W-:Y:S02]  /*9050*/  @!P2 ISETP.GE.U32.AND P3, PT, R85, R72, PT ;  /* 0x000000485500a20c */ /* 0x000fe40003f66070 */
[----:B------:R-:W-:Y:S01]  /*9060*/  IADD3 R86, PT, PT, R80, -0x1, RZ ;  /* 0xffffffff50567810 */ /* 0x000fe20007ffe0ff */
[----:B0-----:R-:W-:-:S08]  /*9070*/  DFMA R70, R68, -R66, 1 ;  /* 0x3ff000004446742b */ /* 0x001fd00000000842 */
[----:B------:R-:W-:-:S08]  /*9080*/  DFMA R70, R70, R70, R70 ;  /* 0x000000464646722b */ /* 0x000fd00000000046 */
[----:B------:R-:W-:Y:S01]  /*9090*/  DFMA R72, R68, R70, R68 ;  /* 0x000000464448722b */ /* 0x000fe20000000044 */
[C---:B------:R-:W-:Y:S01]  /*90a0*/  @!P2 SEL R71, R83.reuse, 0x63400000, !P3 ;  /* 0x634000005347a807 */ /* 0x040fe20005800000 */
[----:B------:R-:W-:Y:S01]  /*90b0*/  @!P2 IMAD.MOV.U32 R70, RZ, RZ, RZ ;  /* 0x000000ffff46a224 */ /* 0x000fe200078e00ff */
[----:B------:R-:W-:Y:S02]  /*90c0*/  SEL R69, R83, 0x63400000, !P1 ;  /* 0x6340000053457807 */ /* 0x000fe40004800000 */
[--C-:B------:R-:W-:Y:S02]  /*90d0*/  @!P2 LOP3.LUT R71, R71, 0x80000000, R77.reuse, 0xf8, !PT ;  /* 0x800000004747a812 */ /* 0x100fe400078ef84d */
[----:B------:R-:W-:Y:S01]  /*90e0*/  LOP3.LUT R69, R69, 0x800fffff, R77, 0xf8, !PT ;  /* 0x800fffff45457812 */ /* 0x000fe200078ef84d */
[----:B------:R-:W-:Y:S01]  /*90f0*/  DFMA R74, R72, -R66, 1 ;  /* 0x3ff00000484a742b */ /* 0x000fe20000000842 */
[----:B------:R-:W-:Y:S02]  /*9100*/  @!P2 LOP3.LUT R71, R71, 0x100000, RZ, 0xfc, !PT ;  /* 0x001000004747a812 */ /* 0x000fe400078efcff */
[----:B------:R-:W-:-:S05]  /*9110*/  MOV R68, R76 ;  /* 0x0000004c00447202 */ /* 0x000fca0000000f00 */
[----:B------:R-:W-:Y:S02]  /*9120*/  DFMA R74, R72, R74, R72 ;  /* 0x0000004a484a722b */ /* 0x000fe40000000048 */
[----:B------:R-:W-:-:S08]  /*9130*/  @!P2 DFMA R68, R68, 2, -R70 ;  /* 0x400000004444a82b */ /* 0x000fd00000000846 */
[----:B------:R-:W-:Y:S02]  /*9140*/  DMUL R70, R74, R68 ;  /* 0x000000444a467228 */ /* 0x000fe40000000000 */
[----:B------:R-:W-:-:S05]  /*9150*/  @!P2 LOP3.LUT R81, R69, 0x7ff00000, RZ, 0xc0, !PT ;  /* 0x7ff000004551a812 */ /* 0x000fca00078ec0ff */
[----:B------:R-:W-:Y:S01]  /*9160*/  VIADD R84, R81, 0xffffffff ;  /* 0xffffffff51547836 */ /* 0x000fe20000000000 */
[----:B------:R-:W-:-:S04]  /*9170*/  DFMA R72, R70, -R66, R68 ;  /* 0x800000424648722b */ /* 0x000fc80000000044 */
[----:B------:R-:W-:-:S04]  /*9180*/  ISETP.GT.U32.AND P0, PT, R84, 0x7feffffe, PT ;  /* 0x7feffffe5400780c */ /* 0x000fc80003f04070 */
[----:B------:R-:W-:Y:S01]  /*9190*/  ISETP.GT.U32.OR P0, PT, R86, 0x7feffffe, P0 ;  /* 0x7feffffe5600780c */ /* 0x000fe20000704470 */
[----:B------:R-:W-:-:S12]  /*91a0*/  DFMA R74, R74, R72, R70 ;  /* 0x000000484a4a722b */ /* 0x000fd80000000046 */
[----:B------:R-:W-:Y:S05]  /*91b0*/  @P0 BRA `(.L_x_228) ;  /* 0x00000000006c0947 */ /* 0x000fea0003800000 */
[----:B------:R-:W-:-:S04]  /*91c0*/  LOP3.LUT R72, R79, 0x7ff00000, RZ, 0xc0, !PT ;  /* 0x7ff000004f487812 */ /* 0x000fc800078ec0ff */
[CC--:B------:R-:W-:Y:S02]  /*91d0*/  VIADDMNMX R70, R85.reuse, -R72.reuse, 0xb9600000, !PT ;  /* 0xb960000055467446 */ /* 0x0c0fe40007800948 */
[----:B------:R-:W-:Y:S01]  /*91e0*/  ISETP.GE.U32.AND P0, PT, R85, R72, PT ;  /* 0x000000485500720c */ /* 0x000fe20003f06070 */
[----:B------:R-:W-:Y:S01]  /*91f0*/  IMAD.MOV.U32 R72, RZ, RZ, RZ ;  /* 0x000000ffff487224 */ /* 0x000fe200078e00ff */
[----:B------:R-:W-:Y:S02]  /*9200*/  VIMNMX R70, PT, PT, R70, 0x46a00000, PT ;  /* 0x46a0000046467848 */ /* 0x000fe40003fe0100 */
[----:B------:R-:W-:-:S05]  /*9210*/  SEL R83, R83, 0x63400000, !P0 ;  /* 0x6340000053537807 */ /* 0x000fca0004000000 */
[----:B------:R-:W-:-:S05]  /*9220*/  IMAD.IADD R76, R70, 0x1, -R83 ;  /* 0x00000001464c7824 */ /* 0x000fca00078e0a53 */
        /* <DEDUP_REMOVED lines=10> */
[----:B------:R-:W-:Y:S01]  /*92d0*/  IMAD.MOV R67, RZ, RZ, -R76 ;  /* 0x000000ffff437224 */ /* 0x000fe200078e0a4c */
[----:B------:R-:W-:Y:S01]  /*92e0*/  MOV R66, RZ ;  /* 0x000000ff00427202 */ /* 0x000fe20000000f00 */
        /* <DEDUP_REMOVED lines=8> */
.L_x_228:
        /* <DEDUP_REMOVED lines=16> */
.L_x_231:
[----:B------:R-:W-:Y:S02]  /*9470*/  LOP3.LUT R71, R79, 0x80000, RZ, 0xfc, !PT ;  /* 0x000800004f477812 */ /* 0x000fe400078efcff */
[----:B------:R-:W-:Y:S01]  /*9480*/  MOV R70, R78 ;  /* 0x0000004e00467202 */ /* 0x000fe20000000f00 */
[----:B------:R-:W-:Y:S06]  /*9490*/  BRA `(.L_x_229) ;  /* 0x0000000000087947 */ /* 0x000fec0003800000 */
.L_x_230:
[----:B------:R-:W-:Y:S01]  /*94a0*/  LOP3.LUT R71, R77, 0x80000, RZ, 0xfc, !PT ;  /* 0x000800004d477812 */ /* 0x000fe200078efcff */
[----:B------:R-:W-:-:S07]  /*94b0*/  IMAD.MOV.U32 R70, RZ, RZ, R76 ;  /* 0x000000ffff467224 */ /* 0x000fce00078e004c */
.L_x_229:
[----:B------:R-:W-:Y:S05]  /*94c0*/  BSYNC.RECONVERGENT B0 ;  /* 0x0000000000007941 */ /* 0x000fea0003800200 */
.L_x_227:
[----:B------:R-:W-:Y:S01]  /*94d0*/  MOV R66, R82 ;  /* 0x0000005200427202 */ /* 0x000fe20000000f00 */
[----:B------:R-:W-:-:S04]  /*94e0*/  IMAD.MOV.U32 R67, RZ, RZ, 0x0 ;  /* 0x00000000ff437424 */ /* 0x000fc800078e00ff */
[----:B------:R-:W-:Y:S05]  /*94f0*/  RET.REL.NODEC R66 `(_Z29AssemblyStiffnessMatrixKerneliiiiiiPiPdS0_S0_S_i) ;  /* 0xffffff6842c07950 */ /* 0x000fea0003c3ffff */
.L_x_232:
        /* <DEDUP_REMOVED lines=16> */
.L_x_246:


//--------------------- .text._Z21EvaluateMmatrixKerneliiiPdS_ --------------------------
	.section	.text._Z21EvaluateMmatrixKerneliiiPdS_,"ax",@progbits
	.align	128
        .global         _Z21EvaluateMmatrixKerneliiiPdS_
        .type           _Z21EvaluateMmatrixKerneliiiPdS_,@function
        .size           _Z21EvaluateMmatrixKerneliiiPdS_,(.L_x_247 - _Z21EvaluateMmatrixKerneliiiPdS_)
        .other          _Z21EvaluateMmatrixKerneliiiPdS_,@"STO_CUDA_ENTRY STV_DEFAULT"
_Z21EvaluateMmatrixKerneliiiPdS_:
.text._Z21EvaluateMmatrixKerneliiiPdS_:
[----:B------:R-:W-:Y:S01]  /*0000*/  LDC R1, c[0x0][0x37c] ;  /* 0x0000df00ff017b82 */ /* 0x000fe20000000800 */
[----:B------:R-:W0:Y:S01]  /*0010*/  S2R R5, SR_TID.Y ;  /* 0x0000000000057919 */ /* 0x000e220000002200 */
[----:B------:R-:W1:Y:S06]  /*0020*/  LDCU UR7, c[0x0][0x360] ;  /* 0x00006c00ff0777ac */ /* 0x000e6c0008000800 */
[----:B------:R-:W0:Y:S01]  /*0030*/  S2UR UR8, SR_CTAID.Y ;  /* 0x00000000000879c3 */ /* 0x000e220000002600 */
[----:B------:R-:W1:Y:S01]  /*0040*/  S2R R3, SR_TID.X ;  /* 0x0000000000037919 */ /* 0x000e620000002100 */
[----:B------:R-:W2:Y:S06]  /*0050*/  LDCU.64 UR4, c[0x0][0x380] ;  /* 0x00007000ff0477ac */ /* 0x000eac0008000a00 */
[----:B------:R-:W0:Y:S08]  /*0060*/  LDC R0, c[0x0][0x364] ;  /* 0x0000d900ff007b82 */ /* 0x000e300000000800 */
[----:B------:R-:W3:Y:S01]  /*0070*/  S2UR UR6, SR_CTAID.X ;  /* 0x00000000000679c3 */ /* 0x000ee20000002500 */
[----:B--2---:R-:W-:-:S07]  /*0080*/  UIMAD UR4, UR5, UR4, URZ ;  /* 0x00000004050472a4 */ /* 0x004fce000f8e02ff */
[----:B------:R-:W3:Y:S01]  /*0090*/  LDC R7, c[0x0][0x370] ;  /* 0x0000dc00ff077b82 */ /* 0x000ee20000000800 */
[----:B0-----:R-:W-:-:S04]  /*00a0*/  IMAD R0, R0, UR8, R5 ;  /* 0x0000000800007c24 */ /* 0x001fc8000f8e0205 */
[----:B---3--:R-:W-:-:S04]  /*00b0*/  IMAD R0, R0, R7, UR6 ;  /* 0x0000000600007e24 */ /* 0x008fc8000f8e0207 */
[----:B-1----:R-:W-:-:S05]  /*00c0*/  IMAD R0, R0, UR7, R3 ;  /* 0x0000000700007c24 */ /* 0x002fca000f8e0203 */
[----:B------:R-:W-:-:S13]  /*00d0*/  ISETP.GE.AND P0, PT, R0, UR4, PT ;  /* 0x0000000400007c0c */ /* 0x000fda000bf06270 */
[----:B------:R-:W-:Y:S05]  /*00e0*/  @P0 EXIT ;  /* 0x000000000000094d */ /* 0x000fea0003800000 */
[----:B------:R-:W0:Y:S01]  /*00f0*/  LDC R4, c[0x0][0x388] ;  /* 0x0000e200ff047b82 */ /* 0x000e220000000800 */
[----:B------:R-:W1:Y:S07]  /*0100*/  LDCU.64 UR6, c[0x0][0x358] ;  /* 0x00006b00ff0677ac */ /* 0x000e6e0008000a00 */
[----:B------:R-:W2:Y:S01]  /*0110*/  LDC.64 R2, c[0x0][0x390] ;  /* 0x0000e400ff027b82 */ /* 0x000ea20000000a00 */
[----:B0-----:R-:W-:-:S05]  /*0120*/  VIADD R4, R4, 0xffffffff ;  /* 0xffffffff04047836 */ /* 0x001fca0000000000 */
[----:B------:R-:W-:-:S04]  /*0130*/  LEA.HI R4, R4, R4, RZ, 0x1 ;  /* 0x0000000404047211 */ /* 0x000fc800078f08ff */
[----:B------:R-:W-:-:S05]  /*0140*/  SHF.R.S32.HI R5, RZ, 0x1, R4 ;  /* 0x00000001ff057819 */ /* 0x000fca0000011404 */
[----:B------:R-:W-:-:S04]  /*0150*/  IMAD R5, R5, UR4, R0 ;  /* 0x0000000405057c24 */ /* 0x000fc8000f8e0200 */
[----:B--2---:R-:W-:-:S05]  /*0160*/  IMAD.WIDE R2, R5, 0x8, R2 ;  /* 0x0000000805027825 */ /* 0x004fca00078e0202 */
[----:B-1----:R-:W2:Y:S02]  /*0170*/  LDG.E.64 R4, desc[UR6][R2.64] ;  /* 0x0000000602047981 */ /* 0x002ea4000c1e1b00 */
[----:B--2---:R-:W-:-:S14]  /*0180*/  DSETP.NEU.AND P0, PT, R4, RZ, PT ;  /* 0x000000ff0400722a */ /* 0x004fdc0003f0d000 */
[----:B------:R-:W-:Y:S05]  /*0190*/  @!P0 BRA `(.L_x_233) ;  /* 0x00000000004c8947 */ /* 0x000fea0003800000 */
[----:B------:R-:W0:Y:S01]  /*01a0*/  MUFU.RCP64H R3, R5 ;  /* 0x0000000500037308 */ /* 0x000e220000001800 */
[----:B------:R-:W-:Y:S01]  /*01b0*/  VIADD R2, R5, 0x300402 ;  /* 0x0030040205027836 */ /* 0x000fe20000000000 */
[----:B------:R-:W-:Y:S04]  /*01c0*/  BSSY.RECONVERGENT B0, `(.L_x_234) ;  /* 0x000000c000007945 */ /* 0x000fe80003800200 */
[----:B------:R-:W-:Y:S01]  /*01d0*/  FSETP.GEU.AND P0, PT, |R2|, 5.8789094863358348022e-39, PT ;  /* 0x004004020200780b */ /* 0x000fe20003f0e200 */
[----:B0-----:R-:W-:-:S08]  /*01e0*/  DFMA R6, -R4, R2, 1 ;  /* 0x3ff000000406742b */ /* 0x001fd00000000102 */
[----:B------:R-:W-:-:S08]  /*01f0*/  DFMA R6, R6, R6, R6 ;  /* 0x000000060606722b */ /* 0x000fd00000000006 */
[----:B------:R-:W-:-:S08]  /*0200*/  DFMA R6, R2, R6, R2 ;  /* 0x000000060206722b */ /* 0x000fd00000000002 */
[----:B------:R-:W-:-:S08]  /*0210*/  DFMA R8, -R4, R6, 1 ;  /* 0x3ff000000408742b */ /* 0x000fd00000000106 */
[----:B------:R-:W-:Y:S01]  /*0220*/  DFMA R6, R6, R8, R6 ;  /* 0x000000080606722b */ /* 0x000fe20000000006 */
[----:B------:R-:W-:Y:S10]  /*0230*/  @P0 BRA `(.L_x_235) ;  /* 0x0000000000100947 */ /* 0x000ff40003800000 */
[----:B------:R-:W-:-:S04]  /*0240*/  LOP3.LUT R2, R5, 0x7fffffff, RZ, 0xc0, !PT ;  /* 0x7fffffff05027812 */ /* 0x000fc800078ec0ff */
[----:B------:R-:W-:Y:S02]  /*0250*/  IADD3 R8, PT, PT, R2, -0x100000, RZ ;  /* 0xfff0000002087810 */ /* 0x000fe40007ffe0ff */
[----:B------:R-:W-:-:S07]  /*0260*/  MOV R2, 0x280 ;  /* 0x0000028000027802 */ /* 0x000fce0000000f00 */
[----:B------:R-:W-:Y:S05]  /*0270*/  CALL.REL.NOINC `($__internal_6_$__cuda_sm20_dblrcp_rn_slowpath_v3) ;  /* 0x0000000000247944 */ /* 0x000fea0003c00000 */
.L_x_235:
[----:B------:R-:W-:Y:S05]  /*0280*/  BSYNC.RECONVERGENT B0 ;  /* 0x0000000000007941 */ /* 0x000fea0003800200 */
.L_x_234:
[----:B------:R-:W0:Y:S02]  /*0290*/  LDC.64 R2, c[0x0][0x398] ;  /* 0x0000e600ff027b82 */ /* 0x000e240000000a00 */
[----:B0-----:R-:W-:-:S05]  /*02a0*/  IMAD.WIDE R2, R0, 0x8, R2 ;  /* 0x0000000800027825 */ /* 0x001fca00078e0202 */
[----:B------:R-:W-:Y:S01]  /*02b0*/  STG.E.64 desc[UR6][R2.64], R6 ;  /* 0x0000000602007986 */ /* 0x000fe2000c101b06 */
[----:B------:R-:W-:Y:S05]  /*02c0*/  EXIT ;  /* 0x000000000000794d */ /* 0x000fea0003800000 */
.L_x_233:
[----:B------:R-:W0:Y:S02]  /*02d0*/  LDC.64 R2, c[0x0][0x398] ;  /* 0x0000e600ff027b82 */ /* 0x000e240000000a00 */
[----:B0-----:R-:W-:-:S05]  /*02e0*/  IMAD.WIDE R2, R0, 0x8, R2 ;  /* 0x0000000800027825 */ /* 0x001fca00078e0202 */
[----:B------:R-:W-:Y:S01]  /*02f0*/  STG.E.64 desc[UR6][R2.64], RZ ;  /* 0x000000ff02007986 */ /* 0x000fe2000c101b06 */
[----:B------:R-:W-:Y:S05]  /*0300*/  EXIT ;  /* 0x000000000000794d */ /* 0x000fea0003800000 */
        .weak           $__internal_6_$__cuda_sm20_dblrcp_rn_slowpath_v3
        .type           $__internal_6_$__cuda_sm20_dblrcp_rn_slowpath_v3,@function
        .size           $__internal_6_$__cuda_sm20_dblrcp_rn_slowpath_v3,(.L_x_247 - $__internal_6_$__cuda_sm20_dblrcp_rn_slowpath_v3)
$__internal_6_$__cuda_sm20_dblrcp_rn_slowpath_v3:
[----:B------:R-:W-:Y:S01]  /*0310*/  DSETP.GTU.AND P0, PT, |R4|, +INF , PT ;  /* 0x7ff000000400742a */ /* 0x000fe20003f0c200 */
[----:B------:R-:W-:-:S13]  /*0320*/  BSSY.RECONVERGENT B1, `(.L_x_236) ;  /* 0x0000023000017945 */ /* 0x000fda0003800200 */
[----:B------:R-:W-:Y:S05]  /*0330*/  @P0 BRA `(.L_x_237) ;  /* 0x00000000007c0947 */ /* 0x000fea0003800000 */
[----:B------:R-:W-:-:S05]  /*0340*/  LOP3.LUT R3, R5, 0x7fffffff, RZ, 0xc0, !PT ;  /* 0x7fffffff05037812 */ /* 0x000fca00078ec0ff */
[----:B------:R-:W-:-:S05]  /*0350*/  VIADD R6, R3, 0xffffffff ;  /* 0xffffffff03067836 */ /* 0x000fca0000000000 */
[----:B------:R-:W-:-:S13]  /*0360*/  ISETP.GE.U32.AND P0, PT, R6, 0x7fefffff, PT ;  /* 0x7fefffff0600780c */ /* 0x000fda0003f06070 */
[----:B------:R-:W-:Y:S01]  /*0370*/  @P0 LOP3.LUT R7, R5, 0x7ff00000, RZ, 0x3c, !PT ;  /* 0x7ff0000005070812 */ /* 0x000fe200078e3cff */
[----:B------:R-:W-:Y:S01]  /*0380*/  @P0 IMAD.MOV.U32 R6, RZ, RZ, RZ ;  /* 0x000000ffff060224 */ /* 0x000fe200078e00ff */
[----:B------:R-:W-:Y:S06]  /*0390*/  @P0 BRA `(.L_x_238) ;  /* 0x00000000006c0947 */ /* 0x000fec0003800000 */
[----:B------:R-:W-:-:S13]  /*03a0*/  ISETP.GE.U32.AND P0, PT, R3, 0x1000001, PT ;  /* 0x010000010300780c */ /* 0x000fda0003f06070 */
[----:B------:R-:W-:Y:S05]  /*03b0*/  @!P0 BRA `(.L_x_239) ;  /* 0x0000000000348947 */ /* 0x000fea0003800000 */
[----:B------:R-:W-:Y:S01]  /*03c0*/  IADD3 R7, PT, PT, R5, -0x3fe00000, RZ ;  /* 0xc020000005077810 */ /* 0x000fe20007ffe0ff */
[----:B------:R-:W-:-:S03]  /*03d0*/  IMAD.MOV.U32 R6, RZ, RZ, R4 ;  /* 0x000000ffff067224 */ /* 0x000fc600078e0004 */
[----:B------:R-:W0:Y:S03]  /*03e0*/  MUFU.RCP64H R9, R7 ;  /* 0x0000000700097308 */ /* 0x000e260000001800 */
[----:B0-----:R-:W-:-:S08]  /*03f0*/  DFMA R10, -R6, R8, 1 ;  /* 0x3ff00000060a742b */ /* 0x001fd00000000108 */
[----:B------:R-:W-:-:S08]  /*0400*/  DFMA R10, R10, R10, R10 ;  /* 0x0000000a0a0a722b */ /* 0x000fd0000000000a */
[----:B------:R-:W-:-:S08]  /*0410*/  DFMA R10, R8, R10, R8 ;  /* 0x0000000a080a722b */ /* 0x000fd00000000008 */
[----:B------:R-:W-:-:S08]  /*0420*/  DFMA R8, -R6, R10, 1 ;  /* 0x3ff000000608742b */ /* 0x000fd0000000010a */
[----:B------:R-:W-:-:S08]  /*0430*/  DFMA R8, R10, R8, R10 ;  /* 0x000000080a08722b */ /* 0x000fd0000000000a */
[----:B------:R-:W-:-:S08]  /*0440*/  DMUL R8, R8, 2.2250738585072013831e-308 ;  /* 0x0010000008087828 */ /* 0x000fd00000000000 */
[----:B------:R-:W-:-:S08]  /*0450*/  DFMA R4, -R4, R8, 1 ;  /* 0x3ff000000404742b */ /* 0x000fd00000000108 */
[----:B------:R-:W-:-:S08]  /*0460*/  DFMA R4, R4, R4, R4 ;  /* 0x000000040404722b */ /* 0x000fd00000000004 */
[----:B------:R-:W-:Y:S01]  /*0470*/  DFMA R6, R8, R4, R8 ;  /* 0x000000040806722b */ /* 0x000fe20000000008 */
[----:B------:R-:W-:Y:S10]  /*0480*/  BRA `(.L_x_238) ;  /* 0x0000000000307947 */ /* 0x000ff40003800000 */
.L_x_239:
[----:B------:R-:W-:Y:S01]  /*0490*/  DMUL R4, R4, 8.11296384146066816958e+31 ;  /* 0x4690000004047828 */ /* 0x000fe20000000000 */
[----:B------:R-:W-:-:S05]  /*04a0*/  MOV R6, R8 ;  /* 0x0000000800067202 */ /* 0x000fca0000000f00 */
[----:B------:R-:W0:Y:S02]  /*04b0*/  MUFU.RCP64H R7, R5 ;  /* 0x0000000500077308 */ /* 0x000e240000001800 */
[----:B0-----:R-:W-:-:S08]  /*04c0*/  DFMA R8, -R4, R6, 1 ;  /* 0x3ff000000408742b */ /* 0x001fd00000000106 */
[----:B------:R-:W-:-:S08]  /*04d0*/  DFMA R8, R8, R8, R8 ;  /* 0x000000080808722b */ /* 0x000fd00000000008 */
[----:B------:R-:W-:-:S08]  /*04e0*/  DFMA R8, R6, R8, R6 ;  /* 0x000000080608722b */ /* 0x000fd00000000006 */
[----:B------:R-:W-:-:S08]  /*04f0*/  DFMA R6, -R4, R8, 1 ;  /* 0x3ff000000406742b */ /* 0x000fd00000000108 */
[----:B------:R-:W-:-:S08]  /*0500*/  DFMA R6, R8, R6, R8 ;  /* 0x000000060806722b */ /* 0x000fd00000000008 */
[----:B------:R-:W-:Y:S01]  /*0510*/  DMUL R6, R6, 8.11296384146066816958e+31 ;  /* 0x4690000006067828 */ /* 0x000fe20000000000 */
[----:B------:R-:W-:Y:S10]  /*0520*/  BRA `(.L_x_238) ;  /* 0x0000000000087947 */ /* 0x000ff40003800000 */
.L_x_237:
[----:B------:R-:W-:Y:S01]  /*0530*/  LOP3.LUT R7, R5, 0x80000, RZ, 0xfc, !PT ;  /* 0x0008000005077812 */ /* 0x000fe200078efcff */
[----:B------:R-:W-:-:S07]  /*0540*/  IMAD.MOV.U32 R6, RZ, RZ, R4 ;  /* 0x000000ffff067224 */ /* 0x000fce00078e0004 */
.L_x_238:
[----:B------:R-:W-:Y:S05]  /*0550*/  BSYNC.RECONVERGENT B1 ;  /* 0x0000000000017941 */ /* 0x000fea0003800200 */
.L_x_236:
[----:B------:R-:W-:-:S04]  /*0560*/  MOV R3, 0x0 ;  /* 0x0000000000037802 */ /* 0x000fc80000000f00 */
[----:B------:R-:W-:Y:S05]  /*0570*/  RET.REL.NODEC R2 `(_Z21EvaluateMmatrixKerneliiiPdS_) ;  /* 0xfffffff802a07950 */ /* 0x000fea0003c3ffff */
.L_x_240:
        /* <DEDUP_REMOVED lines=16> */
.L_x_247:


//--------------------- .nv.shared.reserved.0     --------------------------
	.section	.nv.shared.reserved.0,"aw",@nobits
	.weak		__nv_reservedSMEM_offset_0_alias
	.size		__nv_reservedSMEM_offset_0_alias, 0, 64
	.other		__nv_reservedSMEM_offset_0_alias,@"STO_CUDA_RESERVED_SHARED STV_DEFAULT"
__nv_reservedSMEM_offset_0_alias:
	.zero		0
	.zero		64


//--------------------- .nv.constant0._Z24EvaluateNodalForceKerneliiiiiiPiPdS_S_S0_S0_ --------------------------
	.section	.nv.constant0._Z24EvaluateNodalForceKerneliiiiiiPiPdS_S_S0_S0_,"a",@progbits
	.sectionflags	@""
	.align	4
.nv.constant0._Z24EvaluateNodalForceKerneliiiiiiPiPdS_S_S0_S0_:
	.zero		968


//--------------------- .nv.constant0._Z32EvaluateAverageStressStateKerneliiPiS_PdS0_S0_ --------------------------
	.section	.nv.constant0._Z32EvaluateAverageStressStateKerneliiPiS_PdS0_S0_,"a",@progbits
	.sectionflags	@""
	.align	4
.nv.constant0._Z32EvaluateAverageStressStateKerneliiPiS_PdS0_S0_:
	.zero		944


//--------------------- .nv.constant0._Z25EvaluateStressStateKerneliiPiPdS0_S0_ --------------------------
	.section	.nv.constant0._Z25EvaluateStressStateKerneliiPiPdS0_S0_,"a",@progbits
	.sectionflags	@""
	.align	4
.nv.constant0._Z25EvaluateStressStateKerneliiPiPdS0_S0_:
	.zero		936


//--------------------- .nv.constant0._Z32EvaluateAverageStrainStateKerneliiiiiiPiPdS0_S0_ --------------------------
	.section	.nv.constant0._Z32EvaluateAverageStrainStateKerneliiiiiiPiPdS0_S0_,"a",@progbits
	.sectionflags	@""
	.align	4
.nv.constant0._Z32EvaluateAverageStrainStateKerneliiiiiiPiPdS0_S0_:
	.zero		952


//--------------------- .nv.constant0._Z25EvaluateStrainStateKerneliiiiiiPiPdS0_S0_ --------------------------
	.section	.nv.constant0._Z25EvaluateStrainStateKerneliiiiiiPiPdS0_S0_,"a",@progbits
	.sectionflags	@""
	.align	4
.nv.constant0._Z25EvaluateStrainStateKerneliiiiiiPiPdS0_S0_:
	.zero		952


//--------------------- .nv.constant0._Z29AssemblyStiffnessMatrixKerneliiiiiiPiPdS0_S0_S_i --------------------------
	.section	.nv.constant0._Z29AssemblyStiffnessMatrixKerneliiiiiiPiPdS0_S0_S_i,"a",@progbits
	.sectionflags	@""
	.align	4
.nv.constant0._Z29AssemblyStiffnessMatrixKerneliiiiiiPiPdS0_S0_S_i:
	.zero		964


//--------------------- .nv.constant0._Z21EvaluateMmatrixKerneliiiPdS_ --------------------------
	.section	.nv.constant0._Z21EvaluateMmatrixKerneliiiPdS_,"a",@progbits
	.sectionflags	@""
	.align	4
.nv.constant0._Z21EvaluateMmatrixKerneliiiPdS_:
	.zero		928


//--------------------- SYMBOLS --------------------------

	.type		.nv.reservedSmem.offset0,@object
	.size		.nv.reservedSmem.offset0,0x4
